def matmul_kernel(
    a_ptr,
    b_ptr,
    c_ptr,
    M,
    N,
    K,
    stride_am,
    stride_ak,
    stride_bk,
    stride_bn,
    stride_cm,
    stride_cn,
    BLOCK_M: tl.constexpr,
    BLOCK_N: tl.constexpr,
    BLOCK_K: tl.constexpr,
    GROUP_M: tl.constexpr,
):
    pid = tl.program_id(axis=0)
    num_pid_m = tl.cdiv(M, BLOCK_M)
    num_pid_n = tl.cdiv(N, BLOCK_N)
    num_pid_in_group = GROUP_M * num_pid_n
    group_id = pid // num_pid_in_group
    first_pid_m = group_id * GROUP_M
    group_size_m = min(num_pid_m - first_pid_m, GROUP_M)
    pid_m = first_pid_m + ((pid % num_pid_in_group) % group_size_m)
    pid_n = (pid % num_pid_in_group) // group_size_m

    offs_am = (pid_m * BLOCK_M + tl.arange(0, BLOCK_M)) % M
    offs_bn = (pid_n * BLOCK_N + tl.arange(0, BLOCK_N)) % N
    offs_k = tl.arange(0, BLOCK_K)
    a_ptrs = a_ptr + offs_am[:, None] * stride_am + offs_k[None, :] * stride_ak
    b_ptrs = b_ptr + offs_k[:, None] * stride_bk + offs_bn[None, :] * stride_bn

    acc = tl.zeros((BLOCK_M, BLOCK_N), dtype=tl.float32)
    for kk in range(0, tl.cdiv(K, BLOCK_K)):
        a = tl.load(a_ptrs, mask=offs_k[None, :] < K - kk * BLOCK_K, other=0.0)
        b = tl.load(b_ptrs, mask=offs_k[:, None] < K - kk * BLOCK_K, other=0.0)
        acc = tl.dot(a, b, acc)
        a_ptrs += BLOCK_K * stride_ak
        b_ptrs += BLOCK_K * stride_bk

    c = acc.to(c_ptr.dtype.element_ty)
    offs_cm = pid_m * BLOCK_M + tl.arange(0, BLOCK_M)
    offs_cn = pid_n * BLOCK_N + tl.arange(0, BLOCK_N)
    c_ptrs = c_ptr + offs_cm[:, None] * stride_cm + offs_cn[None, :] * stride_cn
    mask = (offs_cm[:, None] < M) & (offs_cn[None, :] < N)
    tl.store(c_ptrs, c, mask=mask)

# config = {"BLOCK_K": 64, "BLOCK_M": 64, "BLOCK_N": 256, "GROUP_M": 8, "arch": "sm_100", "dtype": "fp32", "num_ctas": 1, "num_stages": 7, "num_warps": 4}
# arch = sm_100


// ===== COMPILED SASS (sm_100a) =====

	.target	sm_100a

	.elftype	@"ET_EXEC"


//--------------------- .note.nv.tkinfo           --------------------------
	.section	.note.nv.tkinfo,"",@"SHT_NOTE"
	.sectionflags	@"SHF_NOTE_NV_TKINFO"
	.tkinfo
        /*0018*/ 	.word	0x00000081
        /*0030*/ 	.string	""
        /*0030*/ 	.string	"ptxas-blackwell"
        /*0030*/ 	.string	"Cuda compilation tools, release 12.9, V12.9.86"
        /*0030*/ 	.string	"Build cuda_12.9.r12.9/compiler.36037853_0"
        /*0030*/ 	.string	"-v  -suppress-debug-info  -lineinfo  -arch sm_100a "



//--------------------- .note.nv.cuver            --------------------------
	.section	.note.nv.cuver,"",@"SHT_NOTE"
	.sectionflags	@"SHF_NOTE_NV_CUVER"
        /*0018*/ 	.short	0x0001
        /*001a*/ 	.short	0x0064
        /*001c*/ 	.short	0x0001
        /*001e*/ 	.short	0x0000
        /*0020*/ 	.short	0x0001
        /*0022*/ 	.short	0x0000


//--------------------- .nv.info                  --------------------------
	.section	.nv.info,"",@"SHT_CUDA_INFO"
	.align	4


	//----- nvinfo : EIATTR_REGCOUNT
	.align		4
        /*0000*/ 	.byte	0x04, 0x2f
        /*0002*/ 	.short	(.L_4 - .L_3)
	.align		4
.L_3:
        /*0004*/ 	.word	index@(matmul_kernel)
        /*0008*/ 	.word	0x000000ff


	//----- nvinfo : EIATTR_FRAME_SIZE
	.align		4
.L_4:
        /*000c*/ 	.byte	0x04, 0x11
        /*000e*/ 	.short	(.L_6 - .L_5)
	.align		4
.L_5:
        /*0010*/ 	.word	index@($__internal_2_$__cuda_sm10x_tcgen05_guardrail_trap_unallocated_columns_being_dealloced)
        /*0014*/ 	.word	0x00000b28


	//----- nvinfo : EIATTR_FRAME_SIZE
	.align		4
.L_6:
        /*0018*/ 	.byte	0x04, 0x11
        /*001a*/ 	.short	(.L_8 - .L_7)
	.align		4
.L_7:
        /*001c*/ 	.word	index@($__internal_1_$__cuda_sm10x_tcgen05_guardrail_trap_phase_invalid_during_alloc)
        /*0020*/ 	.word	0x00000b28


	//----- nvinfo : EIATTR_FRAME_SIZE
	.align		4
.L_8:
        /*0024*/ 	.byte	0x04, 0x11
        /*0026*/ 	.short	(.L_10 - .L_9)
	.align		4
.L_9:
        /*0028*/ 	.word	index@($__internal_0_$__cuda_sm10x_tcgen05_guardrail_trap_col_being_dealloced_not_returned_by_alloc)
        /*002c*/ 	.word	0x00000b28


	//----- nvinfo : EIATTR_FRAME_SIZE
	.align		4
.L_10:
        /*0030*/ 	.byte	0x04, 0x11
        /*0032*/ 	.short	(.L_12 - .L_11)
	.align		4
.L_11:
        /*0034*/ 	.word	index@(matmul_kernel)
        /*0038*/ 	.word	0x00000b28


	//----- nvinfo : EIATTR_MIN_STACK_SIZE
	.align		4
.L_12:
        /*003c*/ 	.byte	0x04, 0x12
        /*003e*/ 	.short	(.L_14 - .L_13)
	.align		4
.L_13:
        /*0040*/ 	.word	index@(matmul_kernel)
        /*0044*/ 	.word	0x00000b28
.L_14:


//--------------------- .nv.info.matmul_kernel    --------------------------
	.section	.nv.info.matmul_kernel,"",@"SHT_CUDA_INFO"
	.sectionflags	@""
	.align	4


	//----- nvinfo : EIATTR_CUDA_API_VERSION
	.align		4
        /*0000*/ 	.byte	0x04, 0x37
        /*0002*/ 	.short	(.L_16 - .L_15)
.L_15:
        /*0004*/ 	.word	0x00000081


	//----- nvinfo : EIATTR_KPARAM_INFO
	.align		4
.L_16:
        /*0008*/ 	.byte	0x04, 0x17
        /*000a*/ 	.short	(.L_18 - .L_17)
.L_17:
        /*000c*/ 	.word	0x00000000
        /*0010*/ 	.short	0x000d
        /*0012*/ 	.short	0x0048
        /*0014*/ 	.byte	0x00, 0xf4, 0x21, 0x00


	//----- nvinfo : EIATTR_KPARAM_INFO
	.align		4
.L_18:
        /*0018*/ 	.byte	0x04, 0x17
        /*001a*/ 	.short	(.L_20 - .L_19)
.L_19:
        /*001c*/ 	.word	0x00000000
        /*0020*/ 	.short	0x000c
        /*0022*/ 	.short	0x0040
        /*0024*/ 	.byte	0x00, 0xf4, 0x21, 0x00


	//----- nvinfo : EIATTR_KPARAM_INFO
	.align		4
.L_20:
        /*0028*/ 	.byte	0x04, 0x17
        /*002a*/ 	.short	(.L_22 - .L_21)
.L_21:
        /*002c*/ 	.word	0x00000000
        /*0030*/ 	.short	0x000b
        /*0032*/ 	.short	0x0038
        /*0034*/ 	.byte	0x00, 0xf0, 0x11, 0x00


	//----- nvinfo : EIATTR_KPARAM_INFO
	.align		4
.L_22:
        /*0038*/ 	.byte	0x04, 0x17
        /*003a*/ 	.short	(.L_24 - .L_23)
.L_23:
        /*003c*/ 	.word	0x00000000
        /*0040*/ 	.short	0x000a
        /*0042*/ 	.short	0x0034
        /*0044*/ 	.byte	0x00, 0xf0, 0x11, 0x00


	//----- nvinfo : EIATTR_KPARAM_INFO
	.align		4
.L_24:
        /*0048*/ 	.byte	0x04, 0x17
        /*004a*/ 	.short	(.L_26 - .L_25)
.L_25:
        /*004c*/ 	.word	0x00000000
        /*0050*/ 	.short	0x0009
        /*0052*/ 	.short	0x0030
        /*0054*/ 	.byte	0x00, 0xf0, 0x11, 0x00


	//----- nvinfo : EIATTR_KPARAM_INFO
	.align		4
.L_26:
        /*0058*/ 	.byte	0x04, 0x17
        /*005a*/ 	.short	(.L_28 - .L_27)
.L_27:
        /*005c*/ 	.word	0x00000000
        /*0060*/ 	.short	0x0008
        /*0062*/ 	.short	0x002c
        /*0064*/ 	.byte	0x00, 0xf0, 0x11, 0x00


	//----- nvinfo : EIATTR_KPARAM_INFO
	.align		4
.L_28:
        /*0068*/ 	.byte	0x04, 0x17
        /*006a*/ 	.short	(.L_30 - .L_29)
.L_29:
        /*006c*/ 	.word	0x00000000
        /*0070*/ 	.short	0x0007
        /*0072*/ 	.short	0x0028
        /*0074*/ 	.byte	0x00, 0xf0, 0x11, 0x00


	//----- nvinfo : EIATTR_KPARAM_INFO
	.align		4
.L_30:
        /*0078*/ 	.byte	0x04, 0x17
        /*007a*/ 	.short	(.L_32 - .L_31)
.L_31:
        /*007c*/ 	.word	0x00000000
        /*0080*/ 	.short	0x0006
        /*0082*/ 	.short	0x0024
        /*0084*/ 	.byte	0x00, 0xf0, 0x11, 0x00


	//----- nvinfo : EIATTR_KPARAM_INFO
	.align		4
.L_32:
        /*0088*/ 	.byte	0x04, 0x17
        /*008a*/ 	.short	(.L_34 - .L_33)
.L_33:
        /*008c*/ 	.word	0x00000000
        /*0090*/ 	.short	0x0005
        /*0092*/ 	.short	0x0020
        /*0094*/ 	.byte	0x00, 0xf0, 0x11, 0x00


	//----- nvinfo : EIATTR_KPARAM_INFO
	.align		4
.L_34:
        /*0098*/ 	.byte	0x04, 0x17
        /*009a*/ 	.short	(.L_36 - .L_35)
.L_35:
        /*009c*/ 	.word	0x00000000
        /*00a0*/ 	.short	0x0004
        /*00a2*/ 	.short	0x001c
        /*00a4*/ 	.byte	0x00, 0xf0, 0x11, 0x00


	//----- nvinfo : EIATTR_KPARAM_INFO
	.align		4
.L_36:
        /*00a8*/ 	.byte	0x04, 0x17
        /*00aa*/ 	.short	(.L_38 - .L_37)
.L_37:
        /*00ac*/ 	.word	0x00000000
        /*00b0*/ 	.short	0x0003
        /*00b2*/ 	.short	0x0018
        /*00b4*/ 	.byte	0x00, 0xf0, 0x11, 0x00


	//----- nvinfo : EIATTR_KPARAM_INFO
	.align		4
.L_38:
        /*00b8*/ 	.byte	0x04, 0x17
        /*00ba*/ 	.short	(.L_40 - .L_39)
.L_39:
        /*00bc*/ 	.word	0x00000000
        /*00c0*/ 	.short	0x0002
        /*00c2*/ 	.short	0x0010
        /*00c4*/ 	.byte	0x00, 0xf4, 0x21, 0x00


	//----- nvinfo : EIATTR_KPARAM_INFO
	.align		4
.L_40:
        /*00c8*/ 	.byte	0x04, 0x17
        /*00ca*/ 	.short	(.L_42 - .L_41)
.L_41:
        /*00cc*/ 	.word	0x00000000
        /*00d0*/ 	.short	0x0001
        /*00d2*/ 	.short	0x0008
        /*00d4*/ 	.byte	0x00, 0xf4, 0x21, 0x00


	//----- nvinfo : EIATTR_KPARAM_INFO
	.align		4
.L_42:
        /*00d8*/ 	.byte	0x04, 0x17
        /*00da*/ 	.short	(.L_44 - .L_43)
.L_43:
        /*00dc*/ 	.word	0x00000000
        /*00e0*/ 	.short	0x0000
        /*00e2*/ 	.short	0x0000
        /*00e4*/ 	.byte	0x00, 0xf4, 0x21, 0x00


	//----- nvinfo : EIATTR_AT_ENTRY_FRAGMENTS
	.align		4
.L_44:
        /*00e8*/ 	.byte	0x04, 0x4f
        /*00ea*/ 	.short	(.L_46 - .L_45)


	//   ....[0]....
.L_45:
        /*00ec*/ 	.word	0x00000004


	//----- nvinfo : EIATTR_RESERVED_SMEM_USED
	.align		4
.L_46:
        /*00f0*/ 	.byte	0x01, 0x41
	.zero		2


	//----- nvinfo : EIATTR_SPARSE_MMA_MASK
	.align		4
        /*00f4*/ 	.byte	0x03, 0x50
        /*00f6*/ 	.short	0x0000


	//----- nvinfo : EIATTR_TCGEN05_1CTA_USED
	.align		4
        /*00f8*/ 	.byte	0x01, 0x51
	.zero		2


	//----- nvinfo : EIATTR_MAXREG_COUNT
	.align		4
        /*00fc*/ 	.byte	0x03, 0x1b
        /*00fe*/ 	.short	0x00ff


	//----- nvinfo : EIATTR_NUM_BARRIERS
	.align		4
        /*0100*/ 	.byte	0x02, 0x4c
        /*0102*/ 	.byte	0x01
	.zero		1


	//----- nvinfo : EIATTR_ANNOTATIONS
	.align		4
        /*0104*/ 	.byte	0x04, 0x55
        /*0106*/ 	.short	(.L_48 - .L_47)


	//   ....[0]....
.L_47:
        /*0108*/ 	.word	0x00000001
        /*010c*/ 	.byte	0x70, 0x03, 0x00, 0x00, 0x01, 0x00, 0x00, 0x00, 0xe0, 0x03, 0x00, 0x00, 0x01, 0x00, 0x00, 0x00
        /* <DEDUP_REMOVED lines=1084> */
        /*44dc*/ 	.byte	0x70, 0x9e, 0x02, 0x00, 0x01, 0x00, 0x00, 0x00, 0x80, 0x9e, 0x02, 0x00


	//----- nvinfo : EIATTR_INT_WARP_WIDE_INSTR_OFFSETS
	.align		4
.L_48:
        /*44e8*/ 	.byte	0x04, 0x31
        /*44ea*/ 	.short	(.L_50 - .L_49)


	//   ....[0]....
.L_49:
        /*44ec*/ 	.word	0x0000c520


	//   ....[1]....
        /*44f0*/ 	.word	0x0000c540


	//   ....[2]....
        /*44f4*/ 	.word	0x0000c610


	//   ....[3]....
        /*44f8*/ 	.word	0x0002a310


	//   ....[4]....
        /*44fc*/ 	.word	0x0002a360


	//----- nvinfo : EIATTR_COOP_GROUP_MASK_REGIDS
	.align		4
.L_50:
        /*4500*/ 	.byte	0x04, 0x29
        /*4502*/ 	.short	(.L_52 - .L_51)


	//   ....[0]....
.L_51:
        /*4504*/ 	.word	0xffffffff


	//   ....[1]....
        /*4508*/ 	.word	0xffffffff


	//   ....[2]....
        /*450c*/ 	.word	0xffffffff


	//   ....[3]....
        /*4510*/ 	.word	0xffffffff


	//----- nvinfo : EIATTR_COOP_GROUP_INSTR_OFFSETS
	.align		4
.L_52:
        /*4514*/ 	.byte	0x04, 0x28
        /*4516*/ 	.short	(.L_54 - .L_53)


	//   ....[0]....
.L_53:
        /*4518*/ 	.word	0x00000070


	//   ....[1]....
        /*451c*/ 	.word	0x00000330


	//   ....[2]....
        /*4520*/ 	.word	0x0002a1a0


	//   ....[3]....
        /*4524*/ 	.word	0x0002a410


	//----- nvinfo : EIATTR_VRC_CTA_INIT_COUNT
	.align		4
.L_54:
        /*4528*/ 	.byte	0x02, 0x4a
        /*452a*/ 	.byte	0x80
	.zero		1


	//----- nvinfo : EIATTR_MBARRIER_INSTR_OFFSETS
	.align		4
        /*452c*/ 	.byte	0x04, 0x39
        /*452e*/ 	.short	(.L_56 - .L_55)


	//   ....[0]....
.L_55:
        /*4530*/ 	.word	0x0000c640
        /*4534*/ 	.word	0x000000ff
        /*4538*/ 	.word	0x00000000
        /*453c*/ 	.short	0x0100
        /*453e*/ 	.byte	0x0d
	.zero		1


	//   ....[1]....
        /*4540*/ 	.word	0x0000c660
        /*4544*/ 	.word	0x000000ff
        /*4548*/ 	.word	0x0008c008
        /*454c*/ 	.short	0x0100
        /*454e*/ 	.byte	0x0a
	.zero		1


	//   ....[2]....
        /*4550*/ 	.word	0x00022990
        /*4554*/ 	.word	0x000000ff
        /*4558*/ 	.word	0x00000000
        /*455c*/ 	.short	0x010a
        /*455e*/ 	.byte	0x1c
	.zero		1


	//   ....[3]....
        /*4560*/ 	.word	0x00025ae0
        /*4564*/ 	.word	0x000000ff
        /*4568*/ 	.word	0x00000000
        /*456c*/ 	.short	0x010a
        /*456e*/ 	.byte	0x0d
	.zero		1


	//   ....[4]....
        /*4570*/ 	.word	0x00025c40
        /*4574*/ 	.word	0x000000ff
        /*4578*/ 	.word	0x0008c000
        /*457c*/ 	.short	0x0108
        /*457e*/ 	.byte	0x0a
	.zero		1


	//   ....[5]....
        /*4580*/ 	.word	0x00025cf0
        /*4584*/ 	.word	0x000000ff
        /*4588*/ 	.word	0x0008c008
        /*458c*/ 	.short	0x0108
        /*458e*/ 	.byte	0x0a
	.zero		1


	//   ....[6]....
        /*4590*/ 	.word	0x0002a430
        /*4594*/ 	.word	0x000000ff
        /*4598*/ 	.word	0x00000000
        /*459c*/ 	.short	0x010a
        /*459e*/ 	.byte	0x1c
	.zero		1


	//   ....[7]....
        /*45a0*/ 	.word	0x0002a460
        /*45a4*/ 	.word	0x000000ff
        /*45a8*/ 	.word	0x00000000
        /*45ac*/ 	.short	0x010a
        /*45ae*/ 	.byte	0x0d
	.zero		1


	//----- nvinfo : EIATTR_NUM_MBARRIERS
	.align		4
.L_56:
        /*45b0*/ 	.byte	0x03, 0x38
        /*45b2*/ 	.short	0x0002


	//----- nvinfo : EIATTR_EXIT_INSTR_OFFSETS
	.align		4
        /*45b4*/ 	.byte	0x04, 0x1c
        /*45b6*/ 	.short	(.L_58 - .L_57)


	//   ....[0]....
.L_57:
        /*45b8*/ 	.word	0x0002a420


	//----- nvinfo : EIATTR_REQNTID
	.align		4
.L_58:
        /*45bc*/ 	.byte	0x04, 0x10
        /*45be*/ 	.short	(.L_60 - .L_59)
.L_59:
        /*45c0*/ 	.word	0x00000080
        /*45c4*/ 	.word	0x00000001
        /*45c8*/ 	.word	0x00000001


	//----- nvinfo : EIATTR_CRS_STACK_SIZE
	.align		4
.L_60:
        /*45cc*/ 	.byte	0x04, 0x1e
        /*45ce*/ 	.short	(.L_62 - .L_61)
.L_61:
        /*45d0*/ 	.word	0x00000000


	//----- nvinfo : EIATTR_CBANK_PARAM_SIZE
	.align		4
.L_62:
        /*45d4*/ 	.byte	0x03, 0x19
        /*45d6*/ 	.short	0x0050


	//----- nvinfo : EIATTR_PARAM_CBANK
	.align		4
        /*45d8*/ 	.byte	0x04, 0x0a
        /*45da*/ 	.short	(.L_64 - .L_63)
	.align		4
.L_63:
        /*45dc*/ 	.word	index@(.nv.constant0.matmul_kernel)
        /*45e0*/ 	.short	0x0380
        /*45e2*/ 	.short	0x0050


	//----- nvinfo : EIATTR_SW_WAR
	.align		4
.L_64:
        /*45e4*/ 	.byte	0x04, 0x36
        /*45e6*/ 	.short	(.L_66 - .L_65)
.L_65:
        /*45e8*/ 	.word	0x00000008
.L_66:


//--------------------- .nv.compat                --------------------------
	.section	.nv.compat,"",@"SHT_CUDA_COMPAT_INFO"
	.align	4
        /*0000*/ 	.byte	0x02, 0x02, 0x02, 0x00, 0x02, 0x05, 0x05, 0x00, 0x02, 0x03, 0x00, 0x00, 0x02, 0x06, 0x01, 0x00


//--------------------- .nv.callgraph             --------------------------
	.section	.nv.callgraph,"",@"SHT_CUDA_CALLGRAPH"
	.align	4
	.sectionentsize	8
	.align		4
        /*0000*/ 	.word	0x00000000
	.align		4
        /*0004*/ 	.word	0xffffffff
	.align		4
        /*0008*/ 	.word	0x00000000
	.align		4
        /*000c*/ 	.word	0xfffffffe
	.align		4
        /*0010*/ 	.word	0x00000000
	.align		4
        /*0014*/ 	.word	0xfffffffd
	.align		4
        /*0018*/ 	.word	0x00000000
	.align		4
        /*001c*/ 	.word	0xfffffffc


//--------------------- .text.matmul_kernel       --------------------------
	.section	.text.matmul_kernel,"ax",@progbits
	.align	128
        .global         matmul_kernel
        .type           matmul_kernel,@function
        .size           matmul_kernel,(.L_x_20 - matmul_kernel)
        .other          matmul_kernel,@"STO_CUDA_ENTRY STV_DEFAULT"
matmul_kernel:
.text.matmul_kernel:
[----:B------:R-:W1:Y:S01]  /*0000*/  LDC R1, c[0x0][0x37c] ;  /* 0x0000df00ff017b82 */ /* 0x000e620000000800 */
[----:B------:R-:W2:Y:S01]  /*0010*/  S2R R0, SR_TID.X ;  /* 0x0000000000007919 */ /* 0x000ea20000002100 */
[----:B-1----:R-:W-:Y:S01]  /*0020*/  VIADD R1, R1, 0xfffff4d8 ;  /* 0xfffff4d801017836 */ /* 0x002fe20000000000 */
[----:B--2---:R-:W-:-:S13]  /*0030*/  ISETP.GE.U32.AND P0, PT, R0, 0x20, PT ;  /* 0x000000200000780c */ /* 0x004fda0003f06070 */
[----:B------:R-:W-:Y:S02]  /*0040*/  VOTEU.ANY UP0, P0 ;  /* 0x0000000000ff7886 */ /* 0x000fe40000000100 */
[----:B------:R-:W-:Y:S05]  /*0050*/  BRA.U UP0, `(.L_x_0) ;  /* 0x0000000100b87547 */ /* 0x000fea000b800000 */
[----:B------:R-:W1:Y:S01]  /*0060*/  S2UR UR6, SR_CgaCtaId ;  /* 0x00000000000679c3 */ /* 0x000e620000008800 */
[----:B------:R-:W-:Y:S01]  /*0070*/  NOP ;  /* 0x0000000000007918 */ /* 0x000fe20000000000 */
[----:B------:R-:W-:Y:S02]  /*0080*/  UMOV UR4, 0x40 ;  /* 0x0000004000047882 */ /* 0x000fe40000000000 */
[----:B-1----:R-:W-:-:S09]  /*0090*/  ULEA UR4, UR6, UR4, 0x18 ;  /* 0x0000000406047291 */ /* 0x002fd2000f8ec0ff */
[----:B------:R-:W1:Y:S01]  /*00a0*/  LDS.U8 R0, [UR4] ;  /* 0x00000004ff007984 */ /* 0x000e620008000000 */
[----:B------:R-:W-:Y:S02]  /*00b0*/  UMOV UR4, 0x400 ;  /* 0x0000040000047882 */ /* 0x000fe40000000000 */
[----:B------:R-:W-:Y:S01]  /*00c0*/  ULEA UR4, UR6, UR4, 0x18 ;  /* 0x0000000406047291 */ /* 0x000fe2000f8ec0ff */
[----:B-1----:R-:W-:-:S13]  /*00d0*/  ISETP.NE.AND P0, PT, R0, RZ, PT ;  /* 0x000000ff0000720c */ /* 0x002fda0003f05270 */
[----:B------:R-:W-:Y:S05]  /*00e0*/  @P0 BRA `(.L_x_1) ;  /* 0x00000000007c0947 */ /* 0x000fea0003800000 */
[----:B------:R-:W-:-:S13]  /*00f0*/  ELECT P0, URZ, PT ;  /* 0x0000000000ff782f */ /* 0x000fda0003800000 */
[----:B------:R-:W-:Y:S05]  /*0100*/  @!P0 BRA `(.L_x_2) ;  /* 0x0000000000848947 */ /* 0x000fea0003800000 */
[----:B------:R-:W-:Y:S01]  /*0110*/  UMOV UR5, 0x8 ;  /* 0x0000000800057882 */ /* 0x000fe20000000000 */
[----:B------:R-:W-:Y:S02]  /*0120*/  IMAD.MOV.U32 R4, RZ, RZ, 0x1 ;  /* 0x00000001ff047424 */ /* 0x000fe400078e00ff */
[----:B------:R-:W-:Y:S02]  /*0130*/  IMAD.MOV.U32 R5, RZ, RZ, 0xff ;  /* 0x000000ffff057424 */ /* 0x000fe400078e00ff */
[----:B------:R-:W-:Y:S04]  /*0140*/  DEPBAR.LE SB1, 0x36 ;  /* 0x00009d800000791a */ /* 0x000fe80000000000 */
[----:B------:R-:W1:Y:S02]  /*0150*/  UTCATOMSWS.FIND_AND_SET.ALIGN UP1, UR5, UR5 ;  /* 0x00000005000575e3 */ /* 0x000e640008020800 */
[----:B-1----:R-:W-:-:S04]  /*0160*/  PLOP3.LUT P0, PT, PT, PT, UP1, 0x80, 0x8 ;  /* 0x000000000008781c */ /* 0x002fc80003f0f018 */
[----:B------:R-:W-:-:S04]  /*0170*/  SEL R0, RZ, 0xffffffff, !P0 ;  /* 0xffffffffff007807 */ /* 0x000fc80004000000 */
[----:B------:R-:W-:Y:S01]  /*0180*/  ISETP.NE.AND P0, PT, R0, RZ, PT ;  /* 0x000000ff0000720c */ /* 0x000fe20003f05270 */
[----:B------:R-:W-:-:S12]  /*0190*/  IMAD.U32 R0, RZ, RZ, UR5 ;  /* 0x00000005ff007e24 */ /* 0x000fd8000f8e00ff */
[----:B------:R-:W-:Y:S05]  /*01a0*/  @P0 BRA `(.L_x_3) ;  /* 0x0000000000240947 */ /* 0x000fea0003800000 */
.L_x_4:
[----:B------:R-:W-:Y:S05]  /*01b0*/  NANOSLEEP 0x64 ;  /* 0x000000640000795d */ /* 0x000fea0003800000 */
[----:B------:R-:W-:-:S05]  /*01c0*/  UMOV UR5, 0x8 ;  /* 0x0000000800057882 */ /* 0x000fca0000000000 */
[----:B------:R-:W-:Y:S04]  /*01d0*/  DEPBAR.LE SB1, 0x36 ;  /* 0x00009d800000791a */ /* 0x000fe80000000000 */
[----:B------:R-:W1:Y:S02]  /*01e0*/  UTCATOMSWS.FIND_AND_SET.ALIGN UP1, UR5, UR5 ;  /* 0x00000005000575e3 */ /* 0x000e640008020800 */
[----:B-1----:R-:W-:-:S04]  /*01f0*/  PLOP3.LUT P0, PT, PT, PT, UP1, 0x80, 0x8 ;  /* 0x000000000008781c */ /* 0x002fc80003f0f018 */
[----:B------:R-:W-:-:S04]  /*0200*/  SEL R0, RZ, 0xffffffff, !P0 ;  /* 0xffffffffff007807 */ /* 0x000fc80004000000 */
[----:B------:R-:W-:Y:S01]  /*0210*/  ISETP.NE.AND P0, PT, R0, RZ, PT ;  /* 0x000000ff0000720c */ /* 0x000fe20003f05270 */
[----:B------:R-:W-:-:S12]  /*0220*/  IMAD.U32 R0, RZ, RZ, UR5 ;  /* 0x00000005ff007e24 */ /* 0x000fd8000f8e00ff */
[----:B------:R-:W-:Y:S05]  /*0230*/  @!P0 BRA `(.L_x_4) ;  /* 0xfffffffc00dc8947 */ /* 0x000fea000383ffff */
.L_x_3:
[C---:B------:R-:W-:Y:S01]  /*0240*/  VIADD R3, R0.reuse, 0x10 ;  /* 0x0000001000037836 */ /* 0x040fe20000000000 */
[----:B------:R-:W-:Y:S01]  /*0250*/  UMOV UR5, 0x50 ;  /* 0x0000005000057882 */ /* 0x000fe20000000000 */
[----:B------:R-:W-:Y:S01]  /*0260*/  SHF.L.U32 R2, R5, R0, RZ ;  /* 0x0000000005027219 */ /* 0x000fe200000006ff */
[----:B------:R-:W-:Y:S01]  /*0270*/  ULEA UR5, UR6, UR5, 0x18 ;  /* 0x0000000506057291 */ /* 0x000fe2000f8ec0ff */
[----:B------:R-:W-:Y:S01]  /*0280*/  IMAD.SHL.U32 R0, R0, 0x20, RZ ;  /* 0x0000002000007824 */ /* 0x000fe200078e00ff */
[----:B------:R-:W-:-:S04]  /*0290*/  SHF.L.U32 R3, R4, R3, RZ ;  /* 0x0000000304037219 */ /* 0x000fc800000006ff */
[----:B------:R-:W-:-:S05]  /*02a0*/  LOP3.LUT R2, R3, R2, RZ, 0xfc, !PT ;  /* 0x0000000203027212 */ /* 0x000fca00078efcff */
[----:B------:R1:W-:Y:S04]  /*02b0*/  ATOMS.OR RZ, [UR5], R2 ;  /* 0x00000002ffff798c */ /* 0x0003e8000b000005 */
[----:B------:R1:W-:Y:S01]  /*02c0*/  STS [UR4], R0 ;  /* 0x00000000ff007988 */ /* 0x0003e20008000804 */
[----:B------:R-:W-:Y:S05]  /*02d0*/  BRA `(.L_x_2) ;  /* 0x0000000000107947 */ /* 0x000fea0003800000 */
.L_x_1:
[----:B------:R-:W-:Y:S01]  /*02e0*/  IMAD.MOV.U32 R0, RZ, RZ, -0x1 ;  /* 0xffffffffff007424 */ /* 0x000fe200078e00ff */
[----:B------:R-:W-:-:S04]  /*02f0*/  MOV R2, 0x320 ;  /* 0x0000032000027802 */ /* 0x000fc80000000f00 */
[----:B------:R1:W-:Y:S03]  /*0300*/  STS [UR4], R0 ;  /* 0x00000000ff007988 */ /* 0x0003e60008000804 */
[----:B-1----:R-:W-:Y:S05]  /*0310*/  CALL.REL.NOINC `($__internal_1_$__cuda_sm10x_tcgen05_guardrail_trap_phase_invalid_during_alloc) ;  /* 0x000002a000687944 */ /* 0x002fea0003c00000 */
.L_x_2:
[----:B------:R-:W-:Y:S05]  /*0320*/  WARPSYNC.ALL ;  /* 0x0000000000007948 */ /* 0x000fea0003800000 */
[----:B------:R-:W-:Y:S01]  /*0330*/  NOP ;  /* 0x0000000000007918 */ /* 0x000fe20000000000 */
.L_x_0:
[----:B------:R-:W2:Y:S01]  /*0340*/  LDC.64 R8, c[0x0][0x398] ;  /* 0x0000e600ff087b82 */ /* 0x000ea20000000a00 */
[----:B------:R-:W3:Y:S01]  /*0350*/  S2R R10, SR_CTAID.X ;  /* 0x00000000000a7919 */ /* 0x000ee20000002500 */
[----:B------:R-:W4:Y:S01]  /*0360*/  S2R R120, SR_TID.X ;  /* 0x0000000000787919 */ /* 0x000f220000002100 */
[----:B------:R5:W-:Y:S05]  /*0370*/  STL [R1+0x864], R4 ;  /* 0x0008640401007387 */ /* 0x000bea0000100800 */
[----:B------:R-:W1:Y:S01]  /*0380*/  S2UR UR5, SR_CgaCtaId ;  /* 0x00000000000579c3 */ /* 0x000e620000008800 */
[----:B------:R-:W-:Y:S01]  /*0390*/  UMOV UR10, 0x400 ;  /* 0x00000400000a7882 */ /* 0x000fe20000000000 */
[----:B------:R-:W1:Y:S01]  /*03a0*/  LDCU.128 UR12, c[0x0][0x380] ;  /* 0x00007000ff0c77ac */ /* 0x000e620008000c00 */
[----:B------:R-:W1:Y:S01]  /*03b0*/  LDCU UR4, c[0x0][0x3a0] ;  /* 0x00007400ff0477ac */ /* 0x000e620008000800 */
[----:B------:R-:W1:Y:S02]  /*03c0*/  LDCU UR6, c[0x0][0x3a0] ;  /* 0x00007400ff0677ac */ /* 0x000e640008000800 */
[----:B-12---:R-:W-:Y:S01]  /*03d0*/  VIADD R0, R9, 0xff ;  /* 0x000000ff09007836 */ /* 0x006fe20000000000 */
[----:B------:R1:W-:Y:S01]  /*03e0*/  STL [R1+0x868], R9 ;  /* 0x0008680901007387 */ /* 0x0003e20000100800 */
[----:B------:R-:W2:Y:S03]  /*03f0*/  LDCU UR7, c[0x0][0x3b0] ;  /* 0x00007600ff0777ac */ /* 0x000ea60008000800 */
[----:B------:R-:W-:-:S04]  /*0400*/  SHF.R.S32.HI R3, RZ, 0x1f, R0 ;  /* 0x0000001fff037819 */ /* 0x000fc80000011400 */
[----:B------:R-:W-:Y:S02]  /*0410*/  LEA.HI R3, R3, R0, RZ, 0x8 ;  /* 0x0000000003037211 */ /* 0x000fe400078f40ff */
[----:B---3--:R-:W-:Y:S02]  /*0420*/  IABS R12, R10 ;  /* 0x0000000a000c7213 */ /* 0x008fe40000000000 */
[----:B------:R-:W-:Y:S02]  /*0430*/  SHF.R.S32.HI R3, RZ, 0x8, R3 ;  /* 0x00000008ff037819 */ /* 0x000fe40000011403 */
[----:B----4-:R-:W-:-:S03]  /*0440*/  LOP3.LUT R154, R120, 0x3f, RZ, 0xc0, !PT ;  /* 0x0000003f789a7812 */ /* 0x010fc600078ec0ff */
[----:B------:R-:W-:-:S05]  /*0450*/  IMAD.SHL.U32 R5, R3, 0x8, RZ ;  /* 0x0000000803057824 */ /* 0x000fca00078e00ff */
[-C--:B------:R-:W-:Y:S02]  /*0460*/  IABS R7, R5.reuse ;  /* 0x0000000500077213 */ /* 0x080fe40000000000 */
[----:B------:R-:W-:Y:S02]  /*0470*/  IABS R13, R5 ;  /* 0x00000005000d7213 */ /* 0x000fe40000000000 */
[----:B------:R-:W3:Y:S08]  /*0480*/  I2F.RP R0, R7 ;  /* 0x0000000700007306 */ /* 0x000ef00000209400 */
[----:B---3--:R-:W3:Y:S02]  /*0490*/  MUFU.RCP R0, R0 ;  /* 0x0000000000007308 */ /* 0x008ee40000001000 */
[----:B---3--:R-:W-:-:S02]  /*04a0*/  VIADD R2, R0, 0xffffffe ;  /* 0x0ffffffe00027836 */ /* 0x008fc40000000000 */
[----:B------:R-:W-:-:S04]  /*04b0*/  IMAD.MOV R0, RZ, RZ, -R13 ;  /* 0x000000ffff007224 */ /* 0x000fc800078e0a0d */
[----:B------:R3:W4:Y:S02]  /*04c0*/  F2I.FTZ.U32.TRUNC.NTZ R3, R2 ;  /* 0x0000000200037305 */ /* 0x000724000021f000 */
[----:B---3--:R-:W-:Y:S02]  /*04d0*/  IMAD.MOV.U32 R2, RZ, RZ, RZ ;  /* 0x000000ffff027224 */ /* 0x008fe400078e00ff */
[----:B----4-:R-:W-:-:S04]  /*04e0*/  IMAD.MOV R6, RZ, RZ, -R3 ;  /* 0x000000ffff067224 */ /* 0x010fc800078e0a03 */
[----:B------:R-:W-:Y:S02]  /*04f0*/  IMAD R11, R6, R7, RZ ;  /* 0x00000007060b7224 */ /* 0x000fe400078e02ff */
[----:B------:R-:W-:Y:S02]  /*0500*/  IMAD.MOV.U32 R6, RZ, RZ, R12 ;  /* 0x000000ffff067224 */ /* 0x000fe400078e000c */
[----:B------:R-:W-:-:S06]  /*0510*/  IMAD.HI.U32 R3, R3, R11, R2 ;  /* 0x0000000b03037227 */ /* 0x000fcc00078e0002 */
[----:B------:R-:W-:-:S04]  /*0520*/  IMAD.HI.U32 R3, R3, R6, RZ ;  /* 0x0000000603037227 */ /* 0x000fc800078e00ff */
[----:B------:R-:W-:Y:S01]  /*0530*/  IMAD R0, R3, R0, R6 ;  /* 0x0000000003007224 */ /* 0x000fe200078e0206 */
[----:B------:R-:W-:Y:S01]  /*0540*/  IABS R6, R9 ;  /* 0x0000000900067213 */ /* 0x000fe20000000000 */
[----:B------:R-:W-:Y:S03]  /*0550*/  BAR.SYNC.DEFER_BLOCKING 0x0 ;  /* 0x0000000000007b1d */ /* 0x000fe60000010000 */
[----:B------:R-:W-:-:S13]  /*0560*/  ISETP.GT.U32.AND P1, PT, R7, R0, PT ;  /* 0x000000000700720c */ /* 0x000fda0003f24070 */
[----:B------:R-:W-:Y:S02]  /*0570*/  @!P1 IMAD.IADD R0, R0, 0x1, -R7 ;  /* 0x0000000100009824 */ /* 0x000fe400078e0a07 */
[----:B------:R-:W-:Y:S01]  /*0580*/  @!P1 VIADD R3, R3, 0x1 ;  /* 0x0000000103039836 */ /* 0x000fe20000000000 */
[----:B------:R-:W-:Y:S02]  /*0590*/  ISETP.NE.AND P1, PT, R5, RZ, PT ;  /* 0x000000ff0500720c */ /* 0x000fe40003f25270 */
[----:B------:R-:W-:Y:S02]  /*05a0*/  ISETP.GE.U32.AND P0, PT, R0, R7, PT ;  /* 0x000000070000720c */ /* 0x000fe40003f06070 */
[----:B------:R-:W-:Y:S01]  /*05b0*/  LOP3.LUT R0, R10, R5, RZ, 0x3c, !PT ;  /* 0x000000050a007212 */ /* 0x000fe200078e3cff */
[----:B------:R-:W3:Y:S03]  /*05c0*/  I2F.RP R7, R6 ;  /* 0x0000000600077306 */ /* 0x000ee60000209400 */
[----:B------:R-:W-:Y:S01]  /*05d0*/  ISETP.GE.AND P2, PT, R0, RZ, PT ;  /* 0x000000ff0000720c */ /* 0x000fe20003f46270 */
[----:B------:R-:W-:-:S06]  /*05e0*/  VIADD R0, R8, 0x3f ;  /* 0x0000003f08007836 */ /* 0x000fcc0000000000 */
[----:B------:R-:W-:-:S04]  /*05f0*/  @P0 VIADD R3, R3, 0x1 ;  /* 0x0000000103030836 */ /* 0x000fc80000000000 */
[----:B------:R-:W-:Y:S01]  /*0600*/  IMAD.MOV.U32 R2, RZ, RZ, R3 ;  /* 0x000000ffff027224 */ /* 0x000fe200078e0003 */
[----:B------:R-:W-:Y:S01]  /*0610*/  SHF.R.S32.HI R3, RZ, 0x1f, R0 ;  /* 0x0000001fff037819 */ /* 0x000fe20000011400 */
[----:B---3--:R-:W-:Y:S02]  /*0620*/  MUFU.RCP R7, R7 ;  /* 0x0000000700077308 */ /* 0x008fe40000001000 */
[----:B------:R-:W-:Y:S01]  /*0630*/  @!P2 IMAD.MOV R2, RZ, RZ, -R2 ;  /* 0x000000ffff02a224 */ /* 0x000fe200078e0a02 */
[----:B------:R-:W-:Y:S02]  /*0640*/  @!P1 LOP3.LUT R2, RZ, R5, RZ, 0x33, !PT ;  /* 0x00000005ff029212 */ /* 0x000fe400078e33ff */
[----:B------:R-:W-:-:S03]  /*0650*/  LEA.HI R3, R3, R0, RZ, 0x6 ;  /* 0x0000000003037211 */ /* 0x000fc600078f30ff */
[----:B------:R-:W-:Y:S02]  /*0660*/  IMAD.SHL.U32 R14, R2, 0x8, RZ ;  /* 0x00000008020e7824 */ /* 0x000fe400078e00ff */
[----:B------:R-:W-:-:S03]  /*0670*/  IMAD.MOV R2, RZ, RZ, -R2 ;  /* 0x000000ffff027224 */ /* 0x000fc600078e0a02 */
[----:B------:R-:W-:Y:S01]  /*0680*/  LEA.HI.SX32 R3, R3, -R14, 0x1a ;  /* 0x8000000e03037211 */ /* 0x000fe200078fd2ff */
[----:B------:R-:W-:Y:S01]  /*0690*/  IMAD R15, R5, R2, R10 ;  /* 0x00000002050f7224 */ /* 0x000fe200078e020a */
[----:B------:R-:W-:Y:S01]  /*06a0*/  IABS R10, R8 ;  /* 0x00000008000a7213 */ /* 0x000fe20000000000 */
[----:B------:R-:W-:Y:S01]  /*06b0*/  IMAD.MOV.U32 R2, RZ, RZ, RZ ;  /* 0x000000ffff027224 */ /* 0x000fe200078e00ff */
[----:B------:R-:W-:Y:S02]  /*06c0*/  VIMNMX R12, PT, PT, R3, 0x8, PT ;  /* 0x00000008030c7848 */ /* 0x000fe40003fe0100 */
[----:B------:R-:W-:Y:S02]  /*06d0*/  IABS R13, R15 ;  /* 0x0000000f000d7213 */ /* 0x000fe40000000000 */
[----:B------:R-:W-:-:S04]  /*06e0*/  IABS R11, R12 ;  /* 0x0000000c000b7213 */ /* 0x000fc80000000000 */
[----:B------:R-:W3:Y:S08]  /*06f0*/  I2F.RP R0, R11 ;  /* 0x0000000b00007306 */ /* 0x000ef00000209400 */
[----:B---3--:R-:W3:Y:S02]  /*0700*/  MUFU.RCP R0, R0 ;  /* 0x0000000000007308 */ /* 0x008ee40000001000 */
[----:B---3--:R-:W-:Y:S01]  /*0710*/  VIADD R3, R0, 0xffffffe ;  /* 0x0ffffffe00037836 */ /* 0x008fe20000000000 */
[----:B------:R-:W-:-:S05]  /*0720*/  IABS R0, R12 ;  /* 0x0000000c00007213 */ /* 0x000fca0000000000 */
[----:B------:R-:W3:Y:S01]  /*0730*/  F2I.FTZ.U32.TRUNC.NTZ R3, R3 ;  /* 0x0000000300037305 */ /* 0x000ee2000021f000 */
[----:B------:R-:W-:Y:S02]  /*0740*/  IMAD.MOV R0, RZ, RZ, -R0 ;  /* 0x000000ffff007224 */ /* 0x000fe400078e0a00 */
[----:B---3--:R-:W-:-:S04]  /*0750*/  IMAD.MOV R16, RZ, RZ, -R3 ;  /* 0x000000ffff107224 */ /* 0x008fc800078e0a03 */
[----:B------:R-:W-:-:S04]  /*0760*/  IMAD R5, R16, R11, RZ ;  /* 0x0000000b10057224 */ /* 0x000fc800078e02ff */
[----:B------:R-:W-:-:S04]  /*0770*/  IMAD.HI.U32 R2, R3, R5, R2 ;  /* 0x0000000503027227 */ /* 0x000fc800078e0002 */
[----:B------:R-:W-:Y:S02]  /*0780*/  IMAD.MOV.U32 R5, RZ, RZ, R10 ;  /* 0x000000ffff057224 */ /* 0x000fe400078e000a */
[----:B------:R-:W-:Y:S02]  /*0790*/  IMAD.HI.U32 R2, R2, R13, RZ ;  /* 0x0000000d02027227 */ /* 0x000fe400078e00ff */
[----:B------:R-:W3:Y:S02]  /*07a0*/  I2F.RP R3, R5 ;  /* 0x0000000500037306 */ /* 0x000ee40000209400 */
[----:B------:R-:W-:Y:S02]  /*07b0*/  IMAD R0, R2, R0, R13 ;  /* 0x0000000002007224 */ /* 0x000fe400078e020d */
[----:B------:R-:W-:-:S03]  /*07c0*/  VIADD R10, R7, 0xffffffe ;  /* 0x0ffffffe070a7836 */ /* 0x000fc60000000000 */
[----:B------:R-:W-:Y:S01]  /*07d0*/  ISETP.GT.U32.AND P1, PT, R11, R0, PT ;  /* 0x000000000b00720c */ /* 0x000fe20003f24070 */
[----:B---3--:R-:W3:-:S12]  /*07e0*/  MUFU.RCP R3, R3 ;  /* 0x0000000300037308 */ /* 0x008ed80000001000 */
[----:B------:R-:W-:Y:S02]  /*07f0*/  @!P1 IMAD.IADD R0, R0, 0x1, -R11 ;  /* 0x0000000100009824 */ /* 0x000fe400078e0a0b */
[----:B------:R-:W-:Y:S01]  /*0800*/  @!P1 VIADD R2, R2, 0x1 ;  /* 0x0000000102029836 */ /* 0x000fe20000000000 */
[----:B------:R-:W-:Y:S02]  /*0810*/  ISETP.NE.AND P1, PT, R12, RZ, PT ;  /* 0x000000ff0c00720c */ /* 0x000fe40003f25270 */
[----:B------:R-:W-:Y:S02]  /*0820*/  ISETP.GE.U32.AND P0, PT, R0, R11, PT ;  /* 0x0000000b0000720c */ /* 0x000fe40003f06070 */
[----:B------:R-:W-:Y:S01]  /*0830*/  LOP3.LUT R0, R15, R12, RZ, 0x3c, !PT ;  /* 0x0000000c0f007212 */ /* 0x000fe200078e3cff */
[----:B------:R4:W1:Y:S03]  /*0840*/  F2I.FTZ.U32.TRUNC.NTZ R11, R10 ;  /* 0x0000000a000b7305 */ /* 0x000866000021f000 */
[----:B------:R-:W-:Y:S01]  /*0850*/  ISETP.GE.AND P2, PT, R0, RZ, PT ;  /* 0x000000ff0000720c */ /* 0x000fe20003f46270 */
[----:B---3--:R-:W-:-:S04]  /*0860*/  VIADD R112, R3, 0xffffffe ;  /* 0x0ffffffe03707836 */ /* 0x008fc80000000000 */
[----:B------:R-:W3:Y:S01]  /*0870*/  F2I.FTZ.U32.TRUNC.NTZ R113, R112 ;  /* 0x0000007000717305 */ /* 0x000ee2000021f000 */
[----:B----4-:R-:W-:Y:S02]  /*0880*/  IMAD.MOV.U32 R10, RZ, RZ, RZ ;  /* 0x000000ffff0a7224 */ /* 0x010fe400078e00ff */
[----:B------:R-:W-:-:S04]  /*0890*/  @P0 VIADD R2, R2, 0x1 ;  /* 0x0000000102020836 */ /* 0x000fc80000000000 */
[----:B------:R-:W-:Y:S01]  /*08a0*/  IMAD.MOV.U32 R17, RZ, RZ, R2 ;  /* 0x000000ffff117224 */ /* 0x000fe200078e0002 */
[----:B------:R-:W-:Y:S01]  /*08b0*/  SHF.R.U32.HI R2, RZ, 0x6, R120 ;  /* 0x00000006ff027819 */ /* 0x000fe20000011678 */
[----:B-1----:R-:W-:Y:S02]  /*08c0*/  IMAD.MOV R7, RZ, RZ, -R11 ;  /* 0x000000ffff077224 */ /* 0x002fe400078e0a0b */
[----:B------:R-:W-:Y:S01]  /*08d0*/  @!P2 IMAD.MOV R17, RZ, RZ, -R17 ;  /* 0x000000ffff11a224 */ /* 0x000fe200078e0a11 */
[----:B------:R-:W-:Y:S01]  /*08e0*/  @!P1 LOP3.LUT R17, RZ, R12, RZ, 0x33, !PT ;  /* 0x0000000cff119212 */ /* 0x000fe200078e33ff */
[----:B------:R-:W-:Y:S01]  /*08f0*/  IMAD R7, R7, R6, RZ ;  /* 0x0000000607077224 */ /* 0x000fe200078e02ff */
[----:B------:R-:W-:Y:S01]  /*0900*/  SGXT.U32 R2, R2, 0x1 ;  /* 0x000000010202781a */ /* 0x000fe20000000000 */
[----:B---3--:R-:W-:Y:S02]  /*0910*/  IMAD.MOV R16, RZ, RZ, -R113 ;  /* 0x000000ffff107224 */ /* 0x008fe400078e0a71 */
[--C-:B------:R-:W-:Y:S01]  /*0920*/  IMAD.MOV R3, RZ, RZ, -R17.reuse ;  /* 0x000000ffff037224 */ /* 0x100fe200078e0a11 */
[----:B------:R-:W-:Y:S01]  /*0930*/  PRMT R0, R2, 0x6540, R17 ;  /* 0x0000654002007816 */ /* 0x000fe20000000011 */
[----:B------:R-:W-:-:S03]  /*0940*/  IMAD.HI.U32 R7, R11, R7, R10 ;  /* 0x000000070b077227 */ /* 0x000fc600078e000a */
[----:B------:R-:W-:Y:S01]  /*0950*/  LOP3.LUT R204, R0, 0xfe, RZ, 0xfc, !PT ;  /* 0x000000fe00cc7812 */ /* 0x000fe200078efcff */
[----:B------:R-:W-:Y:S01]  /*0960*/  IMAD R11, R12, R3, R15 ;  /* 0x000000030c0b7224 */ /* 0x000fe200078e020f */
[----:B------:R-:W-:Y:S01]  /*0970*/  IABS R111, R0 ;  /* 0x00000000006f7213 */ /* 0x000fe20000000000 */
[----:B------:R-:W-:Y:S01]  /*0980*/  IMAD.SHL.U32 R3, R17, 0x100, RZ ;  /* 0x0000010011037824 */ /* 0x000fe200078e00ff */
[----:B------:R-:W-:Y:S01]  /*0990*/  IABS R110, R204 ;  /* 0x000000cc006e7213 */ /* 0x000fe20000000000 */
[----:B------:R-:W-:Y:S01]  /*09a0*/  STL [R1+0x694], R204 ;  /* 0x000694cc01007387 */ /* 0x000fe20000100800 */
[----:B------:R-:W-:Y:S01]  /*09b0*/  IMAD R13, R16, R5, RZ ;  /* 0x00000005100d7224 */ /* 0x000fe200078e02ff */
[----:B------:R-:W-:Y:S01]  /*09c0*/  LOP3.LUT R239, R0, 0x42, RZ, 0xfc, !PT ;  /* 0x0000004200ef7812 */ /* 0x000fe200078efcff */
[----:B------:R-:W-:Y:S01]  /*09d0*/  IMAD.HI.U32 R10, R7, R111, RZ ;  /* 0x0000006f070a7227 */ /* 0x000fe200078e00ff */
[C-C-:B------:R-:W-:Y:S02]  /*09e0*/  LOP3.LUT R118, R3.reuse, 0x2, R2.reuse, 0xfe, !PT ;  /* 0x0000000203767812 */ /* 0x140fe400078efe02 */
[C-C-:B------:R-:W-:Y:S01]  /*09f0*/  LOP3.LUT R219, R3.reuse, 0x4, R2.reuse, 0xfe, !PT ;  /* 0x0000000403db7812 */ /* 0x140fe200078efe02 */
[----:B------:R-:W-:Y:S01]  /*0a00*/  IMAD.MOV.U32 R112, RZ, RZ, RZ ;  /* 0x000000ffff707224 */ /* 0x000fe200078e00ff */
[C-C-:B------:R-:W-:Y:S01]  /*0a10*/  LOP3.LUT R205, R3.reuse, 0x6, R2.reuse, 0xfe, !PT ;  /* 0x0000000603cd7812 */ /* 0x140fe200078efe02 */
[----:B------:R-:W-:Y:S01]  /*0a20*/  STL [R1+0x610], R118 ;  /* 0x0006107601007387 */ /* 0x000fe20000100800 */
[C---:B------:R-:W-:Y:S01]  /*0a30*/  LOP3.LUT R119, R3.reuse, 0x8, R2, 0xfe, !PT ;  /* 0x0000000803777812 */ /* 0x040fe200078efe02 */
[----:B------:R-:W-:Y:S01]  /*0a40*/  IMAD.MOV R12, RZ, RZ, -R10 ;  /* 0x000000ffff0c7224 */ /* 0x000fe200078e0a0a */
[C-C-:B------:R-:W-:Y:S01]  /*0a50*/  LOP3.LUT R218, R3.reuse, 0xa, R2.reuse, 0xfe, !PT ;  /* 0x0000000a03da7812 */ /* 0x140fe200078efe02 */
[----:B------:R-:W-:Y:S01]  /*0a60*/  STL [R1+0x60c], R219 ;  /* 0x00060cdb01007387 */ /* 0x000fe20000100800 */
[--C-:B------:R-:W-:Y:S01]  /*0a70*/  LOP3.LUT R116, R3, 0xc, R2.reuse, 0xfe, !PT ;  /* 0x0000000c03747812 */ /* 0x100fe200078efe02 */
[----:B------:R-:W-:Y:S01]  /*0a80*/  IMAD.HI.U32 R10, R7, R110, RZ ;  /* 0x0000006e070a7227 */ /* 0x000fe200078e00ff */
[C-C-:B------:R-:W-:Y:S01]  /*0a90*/  LOP3.LUT R19, R3.reuse, 0xe, R2.reuse, 0xfe, !PT ;  /* 0x0000000e03137812 */ /* 0x140fe200078efe02 */
[----:B------:R-:W-:Y:S01]  /*0aa0*/  STL [R1+0x608], R205 ;  /* 0x000608cd01007387 */ /* 0x000fe20000100800 */
[----:B------:R-:W-:Y:S01]  /*0ab0*/  LOP3.LUT R18, R3, 0x10, R2, 0xfe, !PT ;  /* 0x0000001003127812 */ /* 0x000fe200078efe02 */
[----:B------:R-:W-:Y:S01]  /*0ac0*/  IMAD.HI.U32 R112, R113, R13, R112 ;  /* 0x0000000d71707227 */ /* 0x000fe200078e0070 */
[C-C-:B-----5:R-:W-:Y:S01]  /*0ad0*/  LOP3.LUT R4, R3.reuse, 0x12, R2.reuse, 0xfe, !PT ;  /* 0x0000001203047812 */ /* 0x160fe200078efe02 */
[----:B------:R-:W-:Y:S01]  /*0ae0*/  STL [R1+0x5ac], R119 ;  /* 0x0005ac7701007387 */ /* 0x000fe20000100800 */
[----:B------:R-:W-:Y:S01]  /*0af0*/  LOP3.LUT R9, R3, 0x16, R2, 0xfe, !PT ;  /* 0x0000001603097812 */ /* 0x000fe200078efe02 */
[----:B------:R-:W-:Y:S01]  /*0b00*/  IMAD.MOV R13, RZ, RZ, -R10 ;  /* 0x000000ffff0d7224 */ /* 0x000fe200078e0a0a */
[----:B------:R-:W-:Y:S01]  /*0b10*/  IABS R98, R4 ;  /* 0x0000000400627213 */ /* 0x000fe20000000000 */
[----:B------:R-:W-:Y:S01]  /*0b20*/  STL [R1+0x5a8], R218 ;  /* 0x0005a8da01007387 */ /* 0x000fe20000100800 */
[----:B------:R-:W-:Y:S01]  /*0b30*/  IABS R95, R9 ;  /* 0x00000009005f7213 */ /* 0x000fe20000000000 */
[C---:B------:R-:W-:Y:S01]  /*0b40*/  IMAD R111, R6.reuse, R12, R111 ;  /* 0x0000000c066f7224 */ /* 0x040fe200078e026f */
[----:B------:R-:W-:Y:S01]  /*0b50*/  IABS R108, R118 ;  /* 0x00000076006c7213 */ /* 0x000fe20000000000 */
[----:B------:R-:W-:Y:S01]  /*0b60*/  STL [R1+0x5a4], R116 ;  /* 0x0005a47401007387 */ /* 0x000fe20000100800 */
[----:B------:R-:W-:Y:S01]  /*0b70*/  IABS R107, R219 ;  /* 0x000000db006b7213 */ /* 0x000fe20000000000 */
[----:B------:R-:W-:Y:S01]  /*0b80*/  IMAD R110, R6, R13, R110 ;  /* 0x0000000d066e7224 */ /* 0x000fe200078e026e */
[----:B------:R-:W-:Y:S01]  /*0b90*/  IABS R106, R205 ;  /* 0x000000cd006a7213 */ /* 0x000fe20000000000 */
[----:B------:R-:W-:Y:S01]  /*0ba0*/  STL [R1+0x5a0], R19 ;  /* 0x0005a01301007387 */ /* 0x000fe20000100800 */
[----:B------:R-:W-:Y:S01]  /*0bb0*/  IMAD.HI.U32 R10, R7, R108, RZ ;  /* 0x0000006c070a7227 */ /* 0x000fe200078e00ff */
[----:B------:R-:W-:-:S02]  /*0bc0*/  IABS R104, R119 ;  /* 0x0000007700687213 */ /* 0x000fc40000000000 */
[----:B------:R-:W-:Y:S01]  /*0bd0*/  STL [R1+0x59c], R18 ;  /* 0x00059c1201007387 */ /* 0x000fe20000100800 */
[C---:B------:R-:W-:Y:S01]  /*0be0*/  IMAD.HI.U32 R12, R7.reuse, R107, RZ ;  /* 0x0000006b070c7227 */ /* 0x040fe200078e00ff */
[----:B------:R-:W-:Y:S02]  /*0bf0*/  IABS R103, R218 ;  /* 0x000000da00677213 */ /* 0x000fe40000000000 */
[----:B------:R1:W-:Y:S01]  /*0c00*/  STL [R1+0x598], R4 ;  /* 0x0005980401007387 */ /* 0x0003e20000100800 */
[----:B------:R-:W-:Y:S01]  /*0c10*/  IMAD.MOV R13, RZ, RZ, -R10 ;  /* 0x000000ffff0d7224 */ /* 0x000fe200078e0a0a */
[----:B------:R-:W-:Y:S01]  /*0c20*/  IABS R102, R116 ;  /* 0x0000007400667213 */ /* 0x000fe20000000000 */
[----:B------:R-:W-:Y:S01]  /*0c30*/  IMAD.HI.U32 R10, R7, R106, RZ ;  /* 0x0000006a070a7227 */ /* 0x000fe200078e00ff */
[----:B------:R-:W-:Y:S02]  /*0c40*/  IABS R100, R19 ;  /* 0x0000001300647213 */ /* 0x000fe40000000000 */
[----:B------:R-:W-:Y:S01]  /*0c50*/  IABS R99, R18 ;  /* 0x0000001200637213 */ /* 0x000fe20000000000 */
[----:B------:R-:W-:Y:S01]  /*0c60*/  IMAD.IADD R11, R14, 0x1, R11 ;  /* 0x000000010e0b7824 */ /* 0x000fe200078e020b */
[C---:B------:R-:W-:Y:S01]  /*0c70*/  LOP3.LUT R252, R3.reuse, 0x28, R2, 0xfe, !PT ;  /* 0x0000002803fc7812 */ /* 0x040fe200078efe02 */
[----:B------:R-:W-:Y:S01]  /*0c80*/  IMAD.MOV R14, RZ, RZ, -R12 ;  /* 0x000000ffff0e7224 */ /* 0x000fe200078e0a0c */
[----:B-1----:R-:W-:Y:S01]  /*0c90*/  LOP3.LUT R4, R3, 0x14, R2, 0xfe, !PT ;  /* 0x0000001403047812 */ /* 0x002fe200078efe02 */
[C---:B------:R-:W-:Y:S01]  /*0ca0*/  IMAD R108, R6.reuse, R13, R108 ;  /* 0x0000000d066c7224 */ /* 0x040fe200078e026c */
[C---:B------:R-:W-:Y:S01]  /*0cb0*/  ISETP.GT.U32.AND P4, PT, R6.reuse, R110, PT ;  /* 0x0000006e0600720c */ /* 0x040fe20003f84070 */
[C---:B------:R-:W-:Y:S01]  /*0cc0*/  IMAD.HI.U32 R12, R7.reuse, R104, RZ ;  /* 0x00000068070c7227 */ /* 0x040fe200078e00ff */
[----:B------:R-:W-:Y:S01]  /*0cd0*/  IABS R96, R4 ;  /* 0x0000000400607213 */ /* 0x000fe20000000000 */
[----:B------:R1:W-:Y:S01]  /*0ce0*/  STL [R1+0x594], R4 ;  /* 0x0005940401007387 */ /* 0x0003e20000100800 */
[----:B------:R-:W-:Y:S01]  /*0cf0*/  ISETP.GT.U32.AND P5, PT, R6, R111, PT ;  /* 0x0000006f0600720c */ /* 0x000fe20003fa4070 */
[----:B------:R-:W-:Y:S01]  /*0d00*/  IMAD.MOV R13, RZ, RZ, -R10 ;  /* 0x000000ffff0d7224 */ /* 0x000fe200078e0a0a */
[----:B------:R-:W-:Y:S01]  /*0d10*/  IABS R83, R252 ;  /* 0x000000fc00537213 */ /* 0x000fe20000000000 */
[----:B------:R3:W-:Y:S01]  /*0d20*/  STL [R1+0x590], R9 ;  /* 0x0005900901007387 */ /* 0x0007e20000100800 */
[----:B------:R-:W-:Y:S01]  /*0d30*/  IMAD.HI.U32 R10, R7, R103, RZ ;  /* 0x00000067070a7227 */ /* 0x000fe200078e00ff */
[----:B------:R-:W-:-:S02]  /*0d40*/  LOP3.LUT R251, R3, 0x2a, R2, 0xfe, !PT ;  /* 0x0000002a03fb7812 */ /* 0x000fc400078efe02 */
[C---:B------:R-:W-:Y:S01]  /*0d50*/  LOP3.LUT R250, R3.reuse, 0x2c, R2, 0xfe, !PT ;  /* 0x0000002c03fa7812 */ /* 0x040fe200078efe02 */
[----:B------:R-:W-:Y:S01]  /*0d60*/  IMAD.MOV R15, RZ, RZ, -R12 ;  /* 0x000000ffff0f7224 */ /* 0x000fe200078e0a0c */
[----:B-1----:R-:W-:Y:S01]  /*0d70*/  LOP3.LUT R4, R3, 0x18, R2, 0xfe, !PT ;  /* 0x0000001803047812 */ /* 0x002fe200078efe02 */
[----:B------:R-:W-:Y:S01]  /*0d80*/  IMAD.MOV R12, RZ, RZ, -R10 ;  /* 0x000000ffff0c7224 */ /* 0x000fe200078e0a0a */
[C---:B------:R-:W-:Y:S01]  /*0d90*/  ISETP.GT.U32.AND P0, PT, R6.reuse, R108, PT ;  /* 0x0000006c0600720c */ /* 0x040fe20003f04070 */
[----:B------:R-:W-:Y:S01]  /*0da0*/  IMAD.HI.U32 R10, R7, R102, RZ ;  /* 0x00000066070a7227 */ /* 0x000fe200078e00ff */
[C---:B---3--:R-:W-:Y:S01]  /*0db0*/  LOP3.LUT R9, R3.reuse, 0x1a, R2, 0xfe, !PT ;  /* 0x0000001a03097812 */ /* 0x048fe200078efe02 */
[----:B------:R1:W-:Y:S01]  /*0dc0*/  STL [R1+0x604], R4 ;  /* 0x0006040401007387 */ /* 0x0003e20000100800 */
[----:B------:R-:W-:Y:S01]  /*0dd0*/  IABS R94, R4 ;  /* 0x00000004005e7213 */ /* 0x000fe20000000000 */
[C---:B------:R-:W-:Y:S01]  /*0de0*/  IMAD R103, R6.reuse, R12, R103 ;  /* 0x0000000c06677224 */ /* 0x040fe200078e0267 */
[----:B------:R-:W-:Y:S01]  /*0df0*/  IABS R92, R9 ;  /* 0x00000009005c7213 */ /* 0x000fe20000000000 */
[----:B------:R3:W-:Y:S01]  /*0e00*/  STL [R1+0x600], R9 ;  /* 0x0006000901007387 */ /* 0x0007e20000100800 */
[----:B------:R-:W-:Y:S01]  /*0e10*/  IMAD R106, R6, R13, R106 ;  /* 0x0000000d066a7224 */ /* 0x000fe200078e026a */
[----:B------:R-:W-:Y:S01]  /*0e20*/  IABS R82, R251 ;  /* 0x000000fb00527213 */ /* 0x000fe20000000000 */
[----:B------:R-:W-:Y:S01]  /*0e30*/  IMAD.MOV R13, RZ, RZ, -R10 ;  /* 0x000000ffff0d7224 */ /* 0x000fe200078e0a0a */
[--C-:B------:R-:W-:Y:S01]  /*0e40*/  LOP3.LUT R249, R3, 0x2e, R2.reuse, 0xfe, !PT ;  /* 0x0000002e03f97812 */ /* 0x100fe200078efe02 */
[----:B------:R-:W-:Y:S01]  /*0e50*/  IMAD.HI.U32 R12, R7, R100, RZ ;  /* 0x00000064070c7227 */ /* 0x000fe200078e00ff */
[----:B-1----:R-:W-:-:S02]  /*0e60*/  LOP3.LUT R4, R3, 0x1c, R2, 0xfe, !PT ;  /* 0x0000001c03047812 */ /* 0x002fc400078efe02 */
[----:B------:R-:W-:Y:S01]  /*0e70*/  IABS R80, R250 ;  /* 0x000000fa00507213 */ /* 0x000fe20000000000 */
[----:B------:R-:W-:Y:S01]  /*0e80*/  IMAD.HI.U32 R10, R7, R99, RZ ;  /* 0x00000063070a7227 */ /* 0x000fe200078e00ff */
[----:B------:R-:W-:Y:S01]  /*0e90*/  IABS R91, R4 ;  /* 0x00000004005b7213 */ /* 0x000fe20000000000 */
[----:B------:R1:W-:Y:S01]  /*0ea0*/  STL [R1+0x5f8], R4 ;  /* 0x0005f80401007387 */ /* 0x0003e20000100800 */
[C---:B---3--:R-:W-:Y:S01]  /*0eb0*/  LOP3.LUT R9, R3.reuse, 0x20, R2, 0xfe, !PT ;  /* 0x0000002003097812 */ /* 0x048fe200078efe02 */
[C---:B------:R-:W-:Y:S01]  /*0ec0*/  IMAD R104, R6.reuse, R15, R104 ;  /* 0x0000000f06687224 */ /* 0x040fe200078e0268 */
[C---:B------:R-:W-:Y:S01]  /*0ed0*/  ISETP.GT.U32.AND P3, PT, R6.reuse, R103, PT ;  /* 0x000000670600720c */ /* 0x040fe20003f64070 */
[C---:B------:R-:W-:Y:S01]  /*0ee0*/  IMAD R107, R6.reuse, R14, R107 ;  /* 0x0000000e066b7224 */ /* 0x040fe200078e026b */
[----:B------:R-:W-:Y:S01]  /*0ef0*/  IABS R88, R9 ;  /* 0x0000000900587213 */ /* 0x000fe20000000000 */
[----:B------:R-:W-:Y:S01]  /*0f00*/  IMAD.MOV R15, RZ, RZ, -R12 ;  /* 0x000000ffff0f7224 */ /* 0x000fe200078e0a0c */
[C---:B------:R-:W-:Y:S01]  /*0f10*/  LOP3.LUT R248, R3.reuse, 0x30, R2, 0xfe, !PT ;  /* 0x0000003003f87812 */ /* 0x040fe200078efe02 */
[C---:B------:R-:W-:Y:S01]  /*0f20*/  IMAD R102, R6.reuse, R13, R102 ;  /* 0x0000000d06667224 */ /* 0x040fe200078e0266 */
[C---:B------:R-:W-:Y:S01]  /*0f30*/  LOP3.LUT R247, R3.reuse, 0x32, R2, 0xfe, !PT ;  /* 0x0000003203f77812 */ /* 0x040fe200078efe02 */
[----:B------:R-:W-:Y:S01]  /*0f40*/  IMAD.MOV R10, RZ, RZ, -R10 ;  /* 0x000000ffff0a7224 */ /* 0x000fe200078e0a0a */
[C---:B-1----:R-:W-:Y:S01]  /*0f50*/  LOP3.LUT R4, R3.reuse, 0x1e, R2, 0xfe, !PT ;  /* 0x0000001e03047812 */ /* 0x042fe200078efe02 */
[C---:B------:R-:W-:Y:S01]  /*0f60*/  IMAD R100, R6.reuse, R15, R100 ;  /* 0x0000000f06647224 */ /* 0x040fe200078e0264 */
[C---:B------:R-:W-:Y:S01]  /*0f70*/  ISETP.GT.U32.AND P1, PT, R6.reuse, R107, PT ;  /* 0x0000006b0600720c */ /* 0x040fe20003f24070 */
[----:B------:R-:W-:Y:S01]  /*0f80*/  IMAD R99, R6, R10, R99 ;  /* 0x0000000a06637224 */ /* 0x000fe200078e0263 */
[----:B------:R-:W-:Y:S01]  /*0f90*/  IABS R90, R4 ;  /* 0x00000004005a7213 */ /* 0x000fe20000000000 */
[----:B------:R1:W-:Y:S01]  /*0fa0*/  STL [R1+0x5f4], R4 ;  /* 0x0005f40401007387 */ /* 0x0003e20000100800 */
[----:B------:R-:W-:Y:S01]  /*0fb0*/  @!P4 IMAD.IADD R110, R110, 0x1, -R6 ;  /* 0x000000016e6ec824 */ /* 0x000fe200078e0a06 */
[--C-:B------:R-:W-:Y:S01]  /*0fc0*/  LOP3.LUT R246, R3, 0x34, R2.reuse, 0xfe, !PT ;  /* 0x0000003403f67812 */ /* 0x100fe200078efe02 */
[----:B------:R-:W-:Y:S01]  /*0fd0*/  IMAD.HI.U32 R12, R7, R98, RZ ;  /* 0x00000062070c7227 */ /* 0x000fe200078e00ff */
[----:B------:R3:W-:Y:S01]  /*0fe0*/  STL [R1+0x5f0], R9 ;  /* 0x0005f00901007387 */ /* 0x0007e20000100800 */
[----:B------:R-:W-:-:S02]  /*0ff0*/  LOP3.LUT R244, R3, 0x38, R2, 0xfe, !PT ;  /* 0x0000003803f47812 */ /* 0x000fc400078efe02 */
[----:B------:R-:W-:Y:S01]  /*1000*/  @!P5 IMAD.IADD R111, R111, 0x1, -R6 ;  /* 0x000000016f6fd824 */ /* 0x000fe200078e0a06 */
[C---:B------:R-:W-:Y:S01]  /*1010*/  LOP3.LUT R242, R3.reuse, 0x3c, R2, 0xfe, !PT ;  /* 0x0000003c03f27812 */ /* 0x040fe200078efe02 */
[----:B------:R-:W-:Y:S01]  /*1020*/  @!P0 IMAD.IADD R108, R108, 0x1, -R6 ;  /* 0x000000016c6c8824 */ /* 0x000fe200078e0a06 */
[----:B-1----:R-:W-:Y:S01]  /*1030*/  LOP3.LUT R4, R3, 0x22, R2, 0xfe, !PT ;  /* 0x0000002203047812 */ /* 0x002fe200078efe02 */
[----:B------:R-:W-:Y:S01]  /*1040*/  @!P3 IMAD.IADD R103, R103, 0x1, -R6 ;  /* 0x000000016767b824 */ /* 0x000fe200078e0a06 */
[C---:B------:R-:W-:Y:S01]  /*1050*/  ISETP.GT.U32.AND P4, PT, R6.reuse, R102, PT ;  /* 0x000000660600720c */ /* 0x040fe20003f84070 */
[----:B------:R-:W-:Y:S01]  /*1060*/  IMAD.MOV R13, RZ, RZ, -R12 ;  /* 0x000000ffff0d7224 */ /* 0x000fe200078e0a0c */
[----:B---3--:R-:W-:Y:S01]  /*1070*/  LOP3.LUT R9, R3, 0x24, R2, 0xfe, !PT ;  /* 0x0000002403097812 */ /* 0x008fe200078efe02 */
[----:B------:R1:W-:Y:S01]  /*1080*/  STL [R1+0x5ec], R4 ;  /* 0x0005ec0401007387 */ /* 0x0003e20000100800 */
[C---:B------:R-:W-:Y:S01]  /*1090*/  ISETP.GT.U32.AND P5, PT, R6.reuse, R100, PT ;  /* 0x000000640600720c */ /* 0x040fe20003fa4070 */
[C---:B------:R-:W-:Y:S01]  /*10a0*/  IMAD.HI.U32 R10, R7.reuse, R96, RZ ;  /* 0x00000060070a7227 */ /* 0x040fe200078e00ff */
[----:B------:R-:W-:Y:S01]  /*10b0*/  IABS R86, R9 ;  /* 0x0000000900567213 */ /* 0x000fe20000000000 */
[----:B------:R-:W-:Y:S01]  /*10c0*/  STL [R1+0x5e8], R9 ;  /* 0x0005e80901007387 */ /* 0x000fe20000100800 */
[C---:B------:R-:W-:Y:S01]  /*10d0*/  ISETP.GT.U32.AND P0, PT, R6.reuse, R99, PT ;  /* 0x000000630600720c */ /* 0x040fe20003f04070 */
[C---:B------:R-:W-:Y:S01]  /*10e0*/  IMAD R98, R6.reuse, R13, R98 ;  /* 0x0000000d06627224 */ /* 0x040fe200078e0262 */
[C---:B------:R-:W-:Y:S01]  /*10f0*/  ISETP.GT.U32.AND P2, PT, R6.reuse, R106, PT ;  /* 0x0000006a0600720c */ /* 0x040fe20003f44070 */
[----:B------:R3:W-:Y:S01]  /*1100*/  STL [R1+0x86c], R9 ;  /* 0x00086c0901007387 */ /* 0x0007e20000100800 */
[----:B------:R-:W-:Y:S01]  /*1110*/  IMAD.MOV R13, RZ, RZ, -R10 ;  /* 0x000000ffff0d7224 */ /* 0x000fe200078e0a0a */
[----:B------:R-:W-:Y:S01]  /*1120*/  ISETP.GT.U32.AND P6, PT, R6, R104, PT ;  /* 0x000000680600720c */ /* 0x000fe20003fc4070 */
[----:B------:R-:W-:Y:S01]  /*1130*/  IMAD.HI.U32 R10, R7, R95, RZ ;  /* 0x0000005f070a7227 */ /* 0x000fe200078e00ff */
[----:B------:R-:W-:-:S02]  /*1140*/  IABS R87, R4 ;  /* 0x0000000400577213 */ /* 0x000fc40000000000 */
[----:B-1----:R-:W-:Y:S01]  /*1150*/  LOP3.LUT R4, R3, 0x26, R2, 0xfe, !PT ;  /* 0x0000002603047812 */ /* 0x002fe200078efe02 */
[--C-:B------:R-:W-:Y:S01]  /*1160*/  @!P1 IMAD.IADD R107, R107, 0x1, -R6.reuse ;  /* 0x000000016b6b9824 */ /* 0x100fe200078e0a06 */
[----:B------:R-:W-:Y:S01]  /*1170*/  IABS R79, R249 ;  /* 0x000000f9004f7213 */ /* 0x000fe20000000000 */
[----:B------:R-:W-:Y:S01]  /*1180*/  @!P4 IMAD.IADD R102, R102, 0x1, -R6 ;  /* 0x000000016666c824 */ /* 0x000fe200078e0a06 */
[----:B------:R-:W-:Y:S01]  /*1190*/  IABS R78, R248 ;  /* 0x000000f8004e7213 */ /* 0x000fe20000000000 */
[----:B---3--:R-:W-:Y:S01]  /*11a0*/  IMAD.MOV.U32 R9, RZ, RZ, R116 ;  /* 0x000000ffff097224 */ /* 0x008fe200078e0074 */
[----:B------:R-:W-:Y:S01]  /*11b0*/  IABS R84, R4 ;  /* 0x0000000400547213 */ /* 0x000fe20000000000 */
[----:B------:R-:W-:Y:S01]  /*11c0*/  IMAD R116, R11, 0x40, R154 ;  /* 0x000000400b747824 */ /* 0x000fe200078e029a */
[----:B------:R-:W-:Y:S01]  /*11d0*/  IABS R76, R247 ;  /* 0x000000f7004c7213 */ /* 0x000fe20000000000 */
[----:B------:R-:W-:Y:S01]  /*11e0*/  IMAD.HI.U32 R12, R7, R94, RZ ;  /* 0x0000005e070c7227 */ /* 0x000fe200078e00ff */
[----:B------:R-:W-:Y:S01]  /*11f0*/  IABS R75, R246 ;  /* 0x000000f6004b7213 */ /* 0x000fe20000000000 */
[----:B------:R-:W-:Y:S01]  /*1200*/  STL [R1+0x5e4], R4 ;  /* 0x0005e40401007387 */ /* 0x000fe20000100800 */
[----:B------:R-:W-:Y:S01]  /*1210*/  IABS R11, R116 ;  /* 0x00000074000b7213 */ /* 0x000fe20000000000 */
[C---:B------:R-:W-:Y:S01]  /*1220*/  IMAD R96, R6.reuse, R13, R96 ;  /* 0x0000000d06607224 */ /* 0x040fe200078e0260 */
[C---:B------:R-:W-:Y:S01]  /*1230*/  ISETP.GT.U32.AND P1, PT, R6.reuse, R98, PT ;  /* 0x000000620600720c */ /* 0x040fe20003f24070 */
[----:B------:R-:W-:Y:S01]  /*1240*/  IMAD.MOV R13, RZ, RZ, -R10 ;  /* 0x000000ffff0d7224 */ /* 0x000fe200078e0a0a */
[----:B------:R-:W-:Y:S01]  /*1250*/  ISETP.GT.U32.AND P4, PT, R6, R110, PT ;  /* 0x0000006e0600720c */ /* 0x000fe20003f84070 */
[----:B------:R-:W-:Y:S01]  /*1260*/  IMAD.HI.U32 R112, R112, R11, RZ ;  /* 0x0000000b70707227 */ /* 0x000fe200078e00ff */
[----:B------:R-:W-:Y:S01]  /*1270*/  IABS R72, R244 ;  /* 0x000000f400487213 */ /* 0x000fe20000000000 */
[----:B------:R-:W-:Y:S01]  /*1280*/  STL [R1+0x870], R4 ;  /* 0x0008700401007387 */ /* 0x000fe20000100800 */
[C---:B------:R-:W-:Y:S01]  /*1290*/  LOP3.LUT R245, R3.reuse, 0x36, R2, 0xfe, !PT ;  /* 0x0000003603f57812 */ /* 0x040fe200078efe02 */
[----:B------:R-:W-:Y:S01]  /*12a0*/  IMAD.MOV R112, RZ, RZ, -R112 ;  /* 0x000000ffff707224 */ /* 0x000fe200078e0a70 */
[----:B------:R-:W-:Y:S01]  /*12b0*/  IABS R70, R242 ;  /* 0x000000f200467213 */ /* 0x000fe20000000000 */
[----:B------:R-:W-:Y:S01]  /*12c0*/  @!P5 IMAD.IADD R100, R100, 0x1, -R6 ;  /* 0x000000016464d824 */ /* 0x000fe200078e0a06 */
[----:B------:R-:W-:Y:S01]  /*12d0*/  LOP3.LUT R241, R3, 0x3e, R2, 0xfe, !PT ;  /* 0x0000003e03f17812 */ /* 0x000fe200078efe02 */
[----:B------:R-:W-:Y:S01]  /*12e0*/  IMAD R11, R5, R112, R11 ;  /* 0x00000070050b7224 */ /* 0x000fe200078e020b */
[C---:B------:R-:W-:Y:S01]  /*12f0*/  ISETP.GT.U32.AND P5, PT, R6.reuse, R108, PT ;  /* 0x0000006c0600720c */ /* 0x040fe20003fa4070 */
[----:B------:R-:W-:Y:S01]  /*1300*/  @!P0 IMAD.IADD R99, R99, 0x1, -R6 ;  /* 0x0000000163638824 */ /* 0x000fe200078e0a06 */
[----:B------:R-:W-:Y:S01]  /*1310*/  IABS R74, R245 ;  /* 0x000000f5004a7213 */ /* 0x000fe20000000000 */
[----:B------:R-:W-:Y:S01]  /*1320*/  IMAD.HI.U32 R10, R7, R92, RZ ;  /* 0x0000005c070a7227 */ /* 0x000fe200078e00ff */
[----:B------:R-:W-:Y:S01]  /*1330*/  ISETP.GT.U32.AND P3, PT, R5, R11, PT ;  /* 0x0000000b0500720c */ /* 0x000fe20003f64070 */
[----:B------:R-:W-:Y:S01]  /*1340*/  STL [R1+0x5e0], R252 ;  /* 0x0005e0fc01007387 */ /* 0x000fe20000100800 */
[C---:B------:R-:W-:Y:S01]  /*1350*/  ISETP.GT.U32.AND P0, PT, R6.reuse, R107, PT ;  /* 0x0000006b0600720c */ /* 0x040fe20003f04070 */
[----:B------:R-:W-:Y:S01]  /*1360*/  IMAD.MOV R15, RZ, RZ, -R12 ;  /* 0x000000ffff0f7224 */ /* 0x000fe200078e0a0c */
[----:B------:R-:W-:Y:S01]  /*1370*/  LOP3.LUT R243, R3, 0x3a, R2, 0xfe, !PT ;  /* 0x0000003a03f37812 */ /* 0x000fe200078efe02 */
[----:B------:R-:W-:Y:S01]  /*1380*/  IMAD.HI.U32 R12, R7, R91, RZ ;  /* 0x0000005b070c7227 */ /* 0x000fe200078e00ff */
[----:B------:R-:W-:Y:S01]  /*1390*/  IABS R68, R241 ;  /* 0x000000f100447213 */ /* 0x000fe20000000000 */
[----:B------:R1:W-:Y:S01]  /*13a0*/  STL [R1+0x874], R252 ;  /* 0x000874fc01007387 */ /* 0x0003e20000100800 */
[----:B------:R-:W-:Y:S01]  /*13b0*/  IABS R71, R243 ;  /* 0x000000f300477213 */ /* 0x000fe20000000000 */
[----:B------:R-:W-:Y:S01]  /*13c0*/  IMAD R95, R6, R13, R95 ;  /* 0x0000000d065f7224 */ /* 0x000fe200078e025f */
[----:B------:R-:W-:Y:S01]  /*13d0*/  LOP3.LUT R240, R0, 0x40, RZ, 0xfc, !PT ;  /* 0x0000004000f07812 */ /* 0x000fe200078efcff */
[----:B------:R-:W-:Y:S01]  /*13e0*/  IMAD.MOV R13, RZ, RZ, -R10 ;  /* 0x000000ffff0d7224 */ /* 0x000fe200078e0a0a */
[----:B------:R-:W-:Y:S01]  /*13f0*/  IABS R66, R239 ;  /* 0x000000ef00427213 */ /* 0x000fe20000000000 */
[----:B------:R-:W-:Y:S01]  /*1400*/  @!P3 IMAD.IADD R11, R11, 0x1, -R5 ;  /* 0x000000010b0bb824 */ /* 0x000fe200078e0a05 */
[----:B------:R-:W-:Y:S01]  /*1410*/  ISETP.GT.U32.AND P3, PT, R6, R103, PT ;  /* 0x000000670600720c */ /* 0x000fe20003f64070 */
[----:B------:R-:W-:Y:S01]  /*1420*/  IMAD.MOV R12, RZ, RZ, -R12 ;  /* 0x000000ffff0c7224 */ /* 0x000fe200078e0a0c */
[----:B------:R-:W-:Y:S01]  /*1430*/  IABS R67, R240 ;  /* 0x000000f000437213 */ /* 0x000fe20000000000 */
[C---:B------:R-:W-:Y:S01]  /*1440*/  IMAD.HI.U32 R10, R7.reuse, R90, RZ ;  /* 0x0000005a070a7227 */ /* 0x040fe200078e00ff */
[C---:B------:R-:W-:Y:S01]  /*1450*/  LOP3.LUT R238, R0.reuse, 0x44, RZ, 0xfc, !PT ;  /* 0x0000004400ee7812 */ /* 0x040fe200078efcff */
[----:B------:R-:W-:Y:S01]  /*1460*/  STL [R1+0x5dc], R251 ;  /* 0x0005dcfb01007387 */ /* 0x000fe20000100800 */
[----:B------:R-:W-:Y:S01]  /*1470*/  LOP3.LUT R237, R0, 0x46, RZ, 0xfc, !PT ;  /* 0x0000004600ed7812 */ /* 0x000fe200078efcff */
[----:B------:R-:W-:Y:S01]  /*1480*/  @!P2 IMAD.IADD R106, R106, 0x1, -R6 ;  /* 0x000000016a6aa824 */ /* 0x000fe200078e0a06 */
[C---:B------:R-:W-:Y:S01]  /*1490*/  ISETP.GT.U32.AND P2, PT, R6.reuse, R96, PT ;  /* 0x000000600600720c */ /* 0x040fe20003f44070 */
[C---:B------:R-:W-:Y:S01]  /*14a0*/  IMAD R92, R6.reuse, R13, R92 ;  /* 0x0000000d065c7224 */ /* 0x040fe200078e025c */
[----:B------:R-:W-:Y:S01]  /*14b0*/  IABS R64, R238 ;  /* 0x000000ee00407213 */ /* 0x000fe20000000000 */
[C---:B------:R-:W-:Y:S01]  /*14c0*/  IMAD R94, R6.reuse, R15, R94 ;  /* 0x0000000f065e7224 */ /* 0x040fe200078e025e */
[----:B------:R-:W-:Y:S01]  /*14d0*/  IABS R63, R237 ;  /* 0x000000ed003f7213 */ /* 0x000fe20000000000 */
[----:B------:R-:W-:Y:S01]  /*14e0*/  IMAD R91, R6, R12, R91 ;  /* 0x0000000c065b7224 */ /* 0x000fe200078e025b */
[C---:B------:R-:W-:Y:S01]  /*14f0*/  LOP3.LUT R236, R0.reuse, 0x48, RZ, 0xfc, !PT ;  /* 0x0000004800ec7812 */ /* 0x040fe200078efcff */
[----:B------:R-:W-:Y:S01]  /*1500*/  IMAD.MOV R13, RZ, RZ, -R10 ;  /* 0x000000ffff0d7224 */ /* 0x000fe200078e0a0a */
[----:B------:R-:W-:Y:S01]  /*1510*/  LOP3.LUT R235, R0, 0x4a, RZ, 0xfc, !PT ;  /* 0x0000004a00eb7812 */ /* 0x000fe200078efcff */
[--C-:B------:R-:W-:Y:S01]  /*1520*/  @!P1 IMAD.IADD R98, R98, 0x1, -R6.reuse ;  /* 0x0000000162629824 */ /* 0x100fe200078e0a06 */
[----:B------:R-:W-:Y:S01]  /*1530*/  ISETP.GT.U32.AND P1, PT, R6, R106, PT ;  /* 0x0000006a0600720c */ /* 0x000fe20003f24070 */
[----:B------:R-:W-:Y:S01]  /*1540*/  @!P4 IMAD.IADD R110, R110, 0x1, -R6 ;  /* 0x000000016e6ec824 */ /* 0x000fe200078e0a06 */
[----:B------:R-:W-:Y:S01]  /*1550*/  ISETP.GT.U32.AND P4, PT, R6, R102, PT ;  /* 0x000000660600720c */ /* 0x000fe20003f84070 */
[C---:B------:R-:W-:Y:S01]  /*1560*/  IMAD.HI.U32 R10, R7.reuse, R88, RZ ;  /* 0x00000058070a7227 */ /* 0x040fe200078e00ff */
[----:B------:R-:W-:Y:S01]  /*1570*/  IABS R62, R236 ;  /* 0x000000ec003e7213 */ /* 0x000fe20000000000 */
[----:B------:R-:W-:Y:S01]  /*1580*/  STL [R1+0x5d8], R250 ;  /* 0x0005d8fa01007387 */ /* 0x000fe20000100800 */
[C---:B------:R-:W-:Y:S01]  /*1590*/  LOP3.LUT R234, R0.reuse, 0x4c, RZ, 0xfc, !PT ;  /* 0x0000004c00ea7812 */ /* 0x040fe200078efcff */
[----:B------:R-:W-:Y:S01]  /*15a0*/  IMAD.HI.U32 R12, R7, R87, RZ ;  /* 0x00000057070c7227 */ /* 0x000fe200078e00ff */
[----:B------:R-:W-:Y:S01]  /*15b0*/  IABS R60, R235 ;  /* 0x000000eb003c7213 */ /* 0x000fe20000000000 */
[----:B------:R-:W-:Y:S01]  /*15c0*/  STL [R1+0x5d4], R249 ;  /* 0x0005d4f901007387 */ /* 0x000fe20000100800 */
[----:B------:R-:W-:Y:S01]  /*15d0*/  LOP3.LUT R233, R0, 0x4e, RZ, 0xfc, !PT ;  /* 0x0000004e00e97812 */ /* 0x000fe200078efcff */
[----:B------:R-:W-:Y:S01]  /*15e0*/  IMAD R90, R6, R13, R90 ;  /* 0x0000000d065a7224 */ /* 0x000fe200078e025a */
[----:B------:R-:W-:Y:S01]  /*15f0*/  IABS R59, R234 ;  /* 0x000000ea003b7213 */ /* 0x000fe20000000000 */
[--C-:B------:R-:W-:Y:S01]  /*1600*/  @!P5 IMAD.IADD R108, R108, 0x1, -R6.reuse ;  /* 0x000000016c6cd824 */ /* 0x100fe200078e0a06 */
[C---:B------:R-:W-:Y:S01]  /*1610*/  ISETP.GT.U32.AND P5, PT, R6.reuse, R100, PT ;  /* 0x000000640600720c */ /* 0x040fe20003fa4070 */
[--C-:B------:R-:W-:Y:S01]  /*1620*/  @!P0 IMAD.IADD R107, R107, 0x1, -R6.reuse ;  /* 0x000000016b6b8824 */ /* 0x100fe200078e0a06 */
[C---:B------:R-:W-:Y:S01]  /*1630*/  ISETP.GT.U32.AND P0, PT, R6.reuse, R99, PT ;  /* 0x000000630600720c */ /* 0x040fe20003f04070 */
[----:B------:R-:W-:Y:S01]  /*1640*/  @!P3 IMAD.IADD R103, R103, 0x1, -R6 ;  /* 0x000000016767b824 */ /* 0x000fe200078e0a06 */
[----:B------:R-:W-:Y:S01]  /*1650*/  ISETP.GT.U32.AND P3, PT, R6, R94, PT ;  /* 0x0000005e0600720c */ /* 0x000fe20003f64070 */
[----:B------:R-:W-:Y:S01]  /*1660*/  IMAD.MOV R13, RZ, RZ, -R10 ;  /* 0x000000ffff0d7224 */ /* 0x000fe200078e0a0a */
[----:B------:R-:W-:Y:S01]  /*1670*/  IABS R58, R233 ;  /* 0x000000e9003a7213 */ /* 0x000fe20000000000 */
[----:B------:R-:W-:Y:S01]  /*1680*/  IMAD.MOV R14, RZ, RZ, -R12 ;  /* 0x000000ffff0e7224 */ /* 0x000fe200078e0a0c */
[C---:B------:R-:W-:Y:S01]  /*1690*/  LOP3.LUT R232, R0.reuse, 0x50, RZ, 0xfc, !PT ;  /* 0x0000005000e87812 */ /* 0x040fe200078efcff */
[C---:B------:R-:W-:Y:S01]  /*16a0*/  IMAD.HI.U32 R10, R7.reuse, R86, RZ ;  /* 0x00000056070a7227 */ /* 0x040fe200078e00ff */
[C---:B------:R-:W-:Y:S01]  /*16b0*/  LOP3.LUT R231, R0.reuse, 0x52, RZ, 0xfc, !PT ;  /* 0x0000005200e77812 */ /* 0x040fe200078efcff */
[----:B------:R-:W-:Y:S01]  /*16c0*/  STL [R1+0x5d0], R248 ;  /* 0x0005d0f801007387 */ /* 0x000fe20000100800 */
[----:B------:R-:W-:Y:S01]  /*16d0*/  IABS R56, R232 ;  /* 0x000000e800387213 */ /* 0x000fe20000000000 */
[C---:B------:R-:W-:Y:S01]  /*16e0*/  IMAD.HI.U32 R12, R7.reuse, R84, RZ ;  /* 0x00000054070c7227 */ /* 0x040fe200078e00ff */
[----:B------:R-:W-:Y:S01]  /*16f0*/  IABS R55, R231 ;  /* 0x000000e700377213 */ /* 0x000fe20000000000 */
[----:B------:R-:W-:Y:S01]  /*1700*/  STL [R1+0x5cc], R247 ;  /* 0x0005ccf701007387 */ /* 0x000fe20000100800 */
[----:B------:R-:W-:Y:S01]  /*1710*/  LOP3.LUT R229, R0, 0x56, RZ, 0xfc, !PT ;  /* 0x0000005600e57812 */ /* 0x000fe200078efcff */
[----:B------:R-:W-:Y:S01]  /*1720*/  @!P6 IMAD.IADD R104, R104, 0x1, -R6 ;  /* 0x000000016868e824 */ /* 0x000fe200078e0a06 */
[----:B------:R-:W-:Y:S01]  /*1730*/  LOP3.LUT R230, R0, 0x54, RZ, 0xfc, !PT ;  /* 0x0000005400e67812 */ /* 0x000fe200078efcff */
[C---:B------:R-:W-:Y:S01]  /*1740*/  IMAD R88, R6.reuse, R13, R88 ;  /* 0x0000000d06587224 */ /* 0x040fe200078e0258 */
[----:B------:R-:W-:Y:S01]  /*1750*/  ISETP.GT.U32.AND P6, PT, R6, R111, PT ;  /* 0x0000006f0600720c */ /* 0x000fe20003fc4070 */
[----:B------:R-:W-:Y:S01]  /*1760*/  IMAD.MOV R13, RZ, RZ, -R10 ;  /* 0x000000ffff0d7224 */ /* 0x000fe200078e0a0a */
[----:B------:R-:W-:Y:S01]  /*1770*/  IABS R52, R229 ;  /* 0x000000e500347213 */ /* 0x000fe20000000000 */
[----:B------:R-:W-:Y:S01]  /*1780*/  IMAD.MOV R15, RZ, RZ, -R12 ;  /* 0x000000ffff0f7224 */ /* 0x000fe200078e0a0c */
[----:B------:R-:W-:Y:S01]  /*1790*/  IABS R54, R230 ;  /* 0x000000e600367213 */ /* 0x000fe20000000000 */
[----:B------:R-:W-:Y:S01]  /*17a0*/  @!P2 IMAD.IADD R96, R96, 0x1, -R6 ;  /* 0x000000016060a824 */ /* 0x000fe200078e0a06 */
[----:B------:R-:W-:Y:S01]  /*17b0*/  ISETP.GT.U32.AND P2, PT, R6, R104, PT ;  /* 0x000000680600720c */ /* 0x000fe20003f44070 */
[C---:B------:R-:W-:Y:S01]  /*17c0*/  IMAD.HI.U32 R10, R7.reuse, R83, RZ ;  /* 0x00000053070a7227 */ /* 0x040fe200078e00ff */
[C---:B------:R-:W-:Y:S01]  /*17d0*/  LOP3.LUT R227, R0.reuse, 0x5a, RZ, 0xfc, !PT ;  /* 0x0000005a00e37812 */ /* 0x040fe200078efcff */
[----:B------:R-:W-:Y:S01]  /*17e0*/  STL [R1+0x5c8], R246 ;  /* 0x0005c8f601007387 */ /* 0x000fe20000100800 */
[----:B------:R-:W-:Y:S01]  /*17f0*/  LOP3.LUT R228, R0, 0x58, RZ, 0xfc, !PT ;  /* 0x0000005800e47812 */ /* 0x000fe200078efcff */
[----:B------:R-:W-:Y:S01]  /*1800*/  IMAD R84, R6, R15, R84 ;  /* 0x0000000f06547224 */ /* 0x000fe200078e0254 */
[----:B------:R-:W-:Y:S01]  /*1810*/  IABS R50, R227 ;  /* 0x000000e300327213 */ /* 0x000fe20000000000 */
[--C-:B------:R-:W-:Y:S01]  /*1820*/  @!P1 IMAD.IADD R106, R106, 0x1, -R6.reuse ;  /* 0x000000016a6a9824 */ /* 0x100fe200078e0a06 */
[----:B------:R-:W-:Y:S01]  /*1830*/  ISETP.GT.U32.AND P1, PT, R6, R98, PT ;  /* 0x000000620600720c */ /* 0x000fe20003f24070 */
[----:B------:R-:W-:Y:S01]  /*1840*/  @!P4 IMAD.IADD R102, R102, 0x1, -R6 ;  /* 0x000000016666c824 */ /* 0x000fe200078e0a06 */
[----:B------:R-:W-:Y:S01]  /*1850*/  ISETP.GT.U32.AND P4, PT, R6, R92, PT ;  /* 0x0000005c0600720c */ /* 0x000fe20003f84070 */
[----:B------:R-:W-:Y:S01]  /*1860*/  IMAD.MOV R12, RZ, RZ, -R10 ;  /* 0x000000ffff0c7224 */ /* 0x000fe200078e0a0a */
[----:B------:R-:W-:Y:S01]  /*1870*/  LOP3.LUT R226, R0, 0x5c, RZ, 0xfc, !PT ;  /* 0x0000005c00e27812 */ /* 0x000fe200078efcff */
[----:B------:R-:W-:Y:S01]  /*1880*/  IMAD.HI.U32 R10, R7, R82, RZ ;  /* 0x00000052070a7227 */ /* 0x000fe200078e00ff */
[----:B------:R-:W-:Y:S01]  /*1890*/  IABS R51, R228 ;  /* 0x000000e400337213 */ /* 0x000fe20000000000 */
[----:B------:R-:W-:Y:S01]  /*18a0*/  STL [R1+0x5c4], R245 ;  /* 0x0005c4f501007387 */ /* 0x000fe20000100800 */
[----:B------:R-:W-:Y:S01]  /*18b0*/  IABS R48, R226 ;  /* 0x000000e200307213 */ /* 0x000fe20000000000 */
[--C-:B------:R-:W-:Y:S01]  /*18c0*/  @!P5 IMAD.IADD R100, R100, 0x1, -R6.reuse ;  /* 0x000000016464d824 */ /* 0x100fe200078e0a06 */
[C---:B------:R-:W-:Y:S01]  /*18d0*/  ISETP.GT.U32.AND P5, PT, R6.reuse, R91, PT ;  /* 0x0000005b0600720c */ /* 0x040fe20003fa4070 */
[--C-:B------:R-:W-:Y:S01]  /*18e0*/  @!P0 IMAD.IADD R99, R99, 0x1, -R6.reuse ;  /* 0x0000000163638824 */ /* 0x100fe200078e0a06 */
[----:B------:R-:W-:Y:S01]  /*18f0*/  ISETP.GT.U32.AND P0, PT, R6, R90, PT ;  /* 0x0000005a0600720c */ /* 0x000fe20003f04070 */
[----:B------:R-:W-:Y:S01]  /*1900*/  @!P3 IMAD.IADD R94, R94, 0x1, -R6 ;  /* 0x000000015e5eb824 */ /* 0x000fe200078e0a06 */
[C---:B------:R-:W-:Y:S01]  /*1910*/  ISETP.GT.U32.AND P3, PT, R6.reuse, R84, PT ;  /* 0x000000540600720c */ /* 0x040fe20003f64070 */
[----:B------:R-:W-:Y:S01]  /*1920*/  IMAD R83, R6, R12, R83 ;  /* 0x0000000c06537224 */ /* 0x000fe200078e0253 */
[----:B------:R-:W-:Y:S01]  /*1930*/  LOP3.LUT R224, R0, 0x60, RZ, 0xfc, !PT ;  /* 0x0000006000e07812 */ /* 0x000fe200078efcff */
[----:B------:R-:W-:Y:S01]  /*1940*/  IMAD R86, R6, R13, R86 ;  /* 0x0000000d06567224 */ /* 0x000fe200078e0256 */
[C---:B------:R-:W-:Y:S01]  /*1950*/  LOP3.LUT R225, R0.reuse, 0x5e, RZ, 0xfc, !PT ;  /* 0x0000005e00e17812 */ /* 0x040fe200078efcff */
[C---:B------:R-:W-:Y:S01]  /*1960*/  IMAD.HI.U32 R12, R7.reuse, R80, RZ ;  /* 0x00000050070c7227 */ /* 0x040fe200078e00ff */
[----:B------:R-:W-:Y:S01]  /*1970*/  IABS R46, R224 ;  /* 0x000000e0002e7213 */ /* 0x000fe20000000000 */
[----:B------:R-:W-:Y:S01]  /*1980*/  STL [R1+0x5c0], R244 ;  /* 0x0005c0f401007387 */ /* 0x000fe20000100800 */
[----:B------:R-:W-:Y:S01]  /*1990*/  IABS R47, R225 ;  /* 0x000000e1002f7213 */ /* 0x000fe20000000000 */
[----:B------:R-:W-:Y:S01]  /*19a0*/  IMAD.MOV R13, RZ, RZ, -R10 ;  /* 0x000000ffff0d7224 */ /* 0x000fe200078e0a0a */
[C---:B------:R-:W-:Y:S01]  /*19b0*/  LOP3.LUT R223, R0.reuse, 0x62, RZ, 0xfc, !PT ;  /* 0x0000006200df7812 */ /* 0x040fe200078efcff */
[----:B------:R-:W-:Y:S01]  /*19c0*/  IMAD.HI.U32 R10, R7, R79, RZ ;  /* 0x0000004f070a7227 */ /* 0x000fe200078e00ff */
[----:B------:R-:W-:Y:S01]  /*19d0*/  LOP3.LUT R222, R0, 0x64, RZ, 0xfc, !PT ;  /* 0x0000006400de7812 */ /* 0x000fe200078efcff */
[----:B------:R-:W-:Y:S01]  /*19e0*/  STL [R1+0x5bc], R243 ;  /* 0x0005bcf301007387 */ /* 0x000fe20000100800 */
[----:B------:R-:W-:Y:S01]  /*19f0*/  IABS R44, R223 ;  /* 0x000000df002c7213 */ /* 0x000fe20000000000 */
[----:B------:R-:W-:Y:S01]  /*1a00*/  IMAD.MOV R15, RZ, RZ, -R12 ;  /* 0x000000ffff0f7224 */ /* 0x000fe200078e0a0c */
[----:B------:R-:W-:Y:S01]  /*1a10*/  IABS R43, R222 ;  /* 0x000000de002b7213 */ /* 0x000fe20000000000 */
[--C-:B------:R-:W-:Y:S01]  /*1a20*/  @!P6 IMAD.IADD R111, R111, 0x1, -R6.reuse ;  /* 0x000000016f6fe824 */ /* 0x100fe200078e0a06 */
[----:B------:R-:W-:Y:S01]  /*1a30*/  ISETP.GT.U32.AND P6, PT, R6, R96, PT ;  /* 0x000000600600720c */ /* 0x000fe20003fc4070 */
[----:B------:R-:W-:Y:S01]  /*1a40*/  @!P2 IMAD.IADD R104, R104, 0x1, -R6 ;  /* 0x000000016868a824 */ /* 0x000fe200078e0a06 */
[----:B------:R-:W-:Y:S01]  /*1a50*/  ISETP.GT.U32.AND P2, PT, R6, R95, PT ;  /* 0x0000005f0600720c */ /* 0x000fe20003f44070 */
[C---:B------:R-:W-:Y:S01]  /*1a60*/  IMAD.HI.U32 R12, R7.reuse, R78, RZ ;  /* 0x0000004e070c7227 */ /* 0x040fe200078e00ff */
[C---:B------:R-:W-:Y:S01]  /*1a70*/  LOP3.LUT R221, R0.reuse, 0x66, RZ, 0xfc, !PT ;  /* 0x0000006600dd7812 */ /* 0x040fe200078efcff */
[----:B------:R-:W-:Y:S01]  /*1a80*/  STL [R1+0x5b8], R242 ;  /* 0x0005b8f201007387 */ /* 0x000fe20000100800 */
[----:B------:R-:W-:Y:S01]  /*1a90*/  LOP3.LUT R220, R0, 0x68, RZ, 0xfc, !PT ;  /* 0x0000006800dc7812 */ /* 0x000fe200078efcff */
[----:B------:R-:W-:Y:S01]  /*1aa0*/  IMAD.MOV R10, RZ, RZ, -R10 ;  /* 0x000000ffff0a7224 */ /* 0x000fe200078e0a0a */
[----:B------:R-:W-:Y:S01]  /*1ab0*/  IABS R42, R221 ;  /* 0x000000dd002a7213 */ /* 0x000fe20000000000 */
[----:B------:R-:W-:Y:S01]  /*1ac0*/  IMAD R82, R6, R13, R82 ;  /* 0x0000000d06527224 */ /* 0x000fe200078e0252 */
        /* <DEDUP_REMOVED lines=9> */
[----:B------:R-:W-:Y:S01]  /*1b60*/  IMAD R79, R6, R10, R79 ;  /* 0x0000000a064f7224 */ /* 0x000fe200078e024f */
[----:B------:R-:W-:Y:S01]  /*1b70*/  IABS R39, R211 ;  /* 0x000000d300277213 */ /* 0x000fe20000000000 */
[----:B------:R-:W-:Y:S01]  /*1b80*/  IMAD.HI.U32 R10, R7, R76, RZ ;  /* 0x0000004c070a7227 */ /* 0x000fe200078e00ff */
[----:B------:R-:W-:Y:S01]  /*1b90*/  IABS R38, R210 ;  /* 0x000000d200267213 */ /* 0x000fe20000000000 */
[----:B------:R-:W-:Y:S01]  /*1ba0*/  STL [R1+0x5b4], R241 ;  /* 0x0005b4f101007387 */ /* 0x000fe20000100800 */
[----:B------:R-:W-:Y:S01]  /*1bb0*/  LOP3.LUT R209, R0, 0x6e, RZ, 0xfc, !PT ;  /* 0x0000006e00d17812 */ /* 0x000fe200078efcff */
[--C-:B------:R-:W-:Y:S01]  /*1bc0*/  @!P5 IMAD.IADD R91, R91, 0x1, -R6.reuse ;  /* 0x000000015b5bd824 */ /* 0x100fe200078e0a06 */
[----:B------:R-:W-:Y:S01]  /*1bd0*/  ISETP.GT.U32.AND P5, PT, R6, R82, PT ;  /* 0x000000520600720c */ /* 0x000fe20003fa4070 */
[--C-:B------:R-:W-:Y:S01]  /*1be0*/  @!P0 IMAD.IADD R90, R90, 0x1, -R6.reuse ;  /* 0x000000015a5a8824 */ /* 0x100fe200078e0a06 */
[----:B------:R-:W-:Y:S01]  /*1bf0*/  ISETP.GT.U32.AND P0, PT, R6, R80, PT ;  /* 0x000000500600720c */ /* 0x000fe20003f04070 */
[----:B------:R-:W-:Y:S01]  /*1c00*/  @!P3 IMAD.IADD R84, R84, 0x1, -R6 ;  /* 0x000000015454b824 */ /* 0x000fe200078e0a06 */
[C---:B------:R-:W-:Y:S01]  /*1c10*/  ISETP.GT.U32.AND P3, PT, R6.reuse, R92, PT ;  /* 0x0000005c0600720c */ /* 0x040fe20003f64070 */
[C---:B------:R-:W-:Y:S01]  /*1c20*/  IMAD R87, R6.reuse, R14, R87 ;  /* 0x0000000e06577224 */ /* 0x040fe200078e0257 */
[----:B------:R-:W-:Y:S01]  /*1c30*/  IABS R36, R209 ;  /* 0x000000d100247213 */ /* 0x000fe20000000000 */
[----:B------:R-:W-:Y:S01]  /*1c40*/  IMAD R78, R6, R13, R78 ;  /* 0x0000000d064e7224 */ /* 0x000fe200078e024e */
[C---:B------:R-:W-:Y:S01]  /*1c50*/  LOP3.LUT R208, R0.reuse, 0x70, RZ, 0xfc, !PT ;  /* 0x0000007000d07812 */ /* 0x040fe200078efcff */
[----:B------:R-:W-:Y:S01]  /*1c60*/  IMAD.MOV R13, RZ, RZ, -R10 ;  /* 0x000000ffff0d7224 */ /* 0x000fe200078e0a0a */
[C---:B------:R-:W-:Y:S01]  /*1c70*/  LOP3.LUT R206, R0.reuse, 0x74, RZ, 0xfc, !PT ;  /* 0x0000007400ce7812 */ /* 0x040fe200078efcff */
[----:B------:R-:W-:Y:S01]  /*1c80*/  IMAD.HI.U32 R10, R7, R75, RZ ;  /* 0x0000004b070a7227 */ /* 0x000fe200078e00ff */
[----:B------:R-:W-:Y:S01]  /*1c90*/  IABS R35, R208 ;  /* 0x000000d000237213 */ /* 0x000fe20000000000 */
[----:B------:R-:W-:Y:S01]  /*1ca0*/  STL [R1+0x5b0], R240 ;  /* 0x0005b0f001007387 */ /* 0x000fe20000100800 */
[----:B------:R-:W-:Y:S01]  /*1cb0*/  LOP3.LUT R207, R0, 0x72, RZ, 0xfc, !PT ;  /* 0x0000007200cf7812 */ /* 0x000fe200078efcff */
[--C-:B------:R-:W-:Y:S01]  /*1cc0*/  @!P6 IMAD.IADD R96, R96, 0x1, -R6.reuse ;  /* 0x000000016060e824 */ /* 0x100fe200078e0a06 */
[C---:B------:R-:W-:Y:S01]  /*1cd0*/  ISETP.GT.U32.AND P6, PT, R6.reuse, R87, PT ;  /* 0x000000570600720c */ /* 0x040fe20003fc4070 */
[----:B------:R-:W-:Y:S01]  /*1ce0*/  @!P2 IMAD.IADD R95, R95, 0x1, -R6 ;  /* 0x000000015f5fa824 */ /* 0x000fe200078e0a06 */
[C---:B------:R-:W-:Y:S01]  /*1cf0*/  ISETP.GT.U32.AND P2, PT, R6.reuse, R86, PT ;  /* 0x000000560600720c */ /* 0x040fe20003f44070 */
[----:B------:R-:W-:Y:S01]  /*1d00*/  IMAD R76, R6, R13, R76 ;  /* 0x0000000d064c7224 */ /* 0x000fe200078e024c */
[----:B------:R-:W-:Y:S01]  /*1d10*/  IABS R32, R206 ;  /* 0x000000ce00207213 */ /* 0x000fe20000000000 */
[----:B------:R-:W-:Y:S01]  /*1d20*/  IMAD.MOV R13, RZ, RZ, -R10 ;  /* 0x000000ffff0d7224 */ /* 0x000fe200078e0a0a */
[----:B------:R-:W-:Y:S01]  /*1d30*/  IABS R34, R207 ;  /* 0x000000cf00227213 */ /* 0x000fe20000000000 */
[----:B------:R-:W-:Y:S01]  /*1d40*/  IMAD.HI.U32 R10, R7, R72, RZ ;  /* 0x00000048070a7227 */ /* 0x000fe200078e00ff */
[C---:B------:R-:W-:Y:S01]  /*1d50*/  LOP3.LUT R202, R0.reuse, 0x78, RZ, 0xfc, !PT ;  /* 0x0000007800ca7812 */ /* 0x040fe200078efcff */
        /* <DEDUP_REMOVED lines=9> */
[----:B------:R-:W-:Y:S01]  /*1df0*/  LOP3.LUT R201, R0, 0x7a, RZ, 0xfc, !PT ;  /* 0x0000007a00c97812 */ /* 0x000fe200078efcff */
[C---:B------:R-:W-:Y:S01]  /*1e00*/  IMAD.HI.U32 R3, R7.reuse, R70, RZ ;  /* 0x0000004607037227 */ /* 0x040fe200078e00ff */
[----:B------:R-:W-:Y:S01]  /*1e10*/  IABS R31, R203 ;  /* 0x000000cb001f7213 */ /* 0x000fe20000000000 */
[----:B------:R-:W-:Y:S01]  /*1e20*/  STL [R1+0x798], R238 ;  /* 0x000798ee01007387 */ /* 0x000fe20000100800 */
[----:B------:R-:W-:Y:S01]  /*1e30*/  IABS R28, R201 ;  /* 0x000000c9001c7213 */ /* 0x000fe20000000000 */
[--C-:B------:R-:W-:Y:S01]  /*1e40*/  @!P5 IMAD.IADD R82, R82, 0x1, -R6.reuse ;  /* 0x000000015252d824 */ /* 0x100fe200078e0a06 */
[----:B------:R-:W-:Y:S01]  /*1e50*/  ISETP.GT.U32.AND P5, PT, R6, R90, PT ;  /* 0x0000005a0600720c */ /* 0x000fe20003fa4070 */
        /* <DEDUP_REMOVED lines=10> */
[----:B------:R-:W-:Y:S01]  /*1f00*/  IMAD.MOV R13, RZ, RZ, -R3 ;  /* 0x000000ffff0d7224 */ /* 0x000fe200078e0a03 */
[----:B------:R-:W-:Y:S01]  /*1f10*/  IABS R27, R200 ;  /* 0x000000c8001b7213 */ /* 0x000fe20000000000 */
[----:B------:R-:W-:Y:S01]  /*1f20*/  IMAD.HI.U32 R3, R7, R68, RZ ;  /* 0x0000004407037227 */ /* 0x000fe200078e00ff */
[C---:B------:R-:W-:Y:S01]  /*1f30*/  LOP3.LUT R198, R0.reuse, 0x80, RZ, 0xfc, !PT ;  /* 0x0000008000c67812 */ /* 0x040fe200078efcff */
[----:B------:R-:W-:Y:S01]  /*1f40*/  STL [R1+0x790], R236 ;  /* 0x000790ec01007387 */ /* 0x000fe20000100800 */
[C---:B------:R-:W-:Y:S01]  /*1f50*/  LOP3.LUT R197, R0.reuse, 0x82, RZ, 0xfc, !PT ;  /* 0x0000008200c57812 */ /* 0x040fe200078efcff */
[--C-:B------:R-:W-:Y:S01]  /*1f60*/  @!P6 IMAD.IADD R87, R87, 0x1, -R6.reuse ;  /* 0x000000015757e824 */ /* 0x100fe200078e0a06 */
[----:B------:R-:W-:Y:S01]  /*1f70*/  LOP3.LUT R196, R0, 0x84, RZ, 0xfc, !PT ;  /* 0x0000008400c47812 */ /* 0x000fe200078efcff */
[----:B------:R-:W-:Y:S01]  /*1f80*/  @!P2 IMAD.IADD R86, R86, 0x1, -R6 ;  /* 0x000000015656a824 */ /* 0x000fe200078e0a06 */
[----:B------:R-:W-:Y:S01]  /*1f90*/  ISETP.GT.U32.AND P2, PT, R6, R94, PT ;  /* 0x0000005e0600720c */ /* 0x000fe20003f44070 */
[----:B------:R-:W-:Y:S01]  /*1fa0*/  IMAD.MOV R15, RZ, RZ, -R12 ;  /* 0x000000ffff0f7224 */ /* 0x000fe200078e0a0c */
[----:B------:R-:W-:Y:S01]  /*1fb0*/  LOP3.LUT R195, R0, 0x86, RZ, 0xfc, !PT ;  /* 0x0000008600c37812 */ /* 0x000fe200078efcff */
[C---:B------:R-:W-:Y:S01]  /*1fc0*/  IMAD.HI.U32 R12, R7.reuse, R71, RZ ;  /* 0x00000047070c7227 */ /* 0x040fe200078e00ff */
[C---:B------:R-:W-:Y:S01]  /*1fd0*/  ISETP.GT.U32.AND P6, PT, R6.reuse, R95, PT ;  /* 0x0000005f0600720c */ /* 0x040fe20003fc4070 */
[----:B------:R-:W-:Y:S01]  /*1fe0*/  STL [R1+0x78c], R235 ;  /* 0x00078ceb01007387 */ /* 0x000fe20000100800 */
[----:B------:R-:W-:Y:S01]  /*1ff0*/  IABS R24, R198 ;  /* 0x000000c600187213 */ /* 0x000fe20000000000 */
[----:B------:R-:W-:Y:S01]  /*2000*/  IMAD R70, R6, R13, R70 ;  /* 0x0000000d06467224 */ /* 0x000fe200078e0246 */
[----:B------:R-:W-:Y:S01]  /*2010*/  IABS R23, R197 ;  /* 0x000000c500177213 */ /* 0x000fe20000000000 */
[----:B------:R-:W-:Y:S01]  /*2020*/  IMAD.MOV R13, RZ, RZ, -R3 ;  /* 0x000000ffff0d7224 */ /* 0x000fe200078e0a03 */
[----:B------:R-:W-:Y:S01]  /*2030*/  IABS R22, R196 ;  /* 0x000000c400167213 */ /* 0x000fe20000000000 */
[----:B------:R-:W-:Y:S01]  /*2040*/  IMAD.HI.U32 R3, R7, R66, RZ ;  /* 0x0000004207037227 */ /* 0x000fe200078e00ff */
[----:B------:R-:W-:Y:S01]  /*2050*/  LOP3.LUT R194, R0, 0x88, RZ, 0xfc, !PT ;  /* 0x0000008800c27812 */ /* 0x000fe200078efcff */
[----:B------:R-:W-:Y:S01]  /*2060*/  STL [R1+0x788], R234 ;  /* 0x000788ea01007387 */ /* 0x000fe20000100800 */
[----:B------:R-:W-:Y:S01]  /*2070*/  IABS R20, R195 ;  /* 0x000000c300147213 */ /* 0x000fe20000000000 */
[--C-:B------:R-:W-:Y:S01]  /*2080*/  @!P1 IMAD.IADD R79, R79, 0x1, -R6.reuse ;  /* 0x000000014f4f9824 */ /* 0x100fe200078e0a06 */
[C---:B------:R-:W-:Y:S01]  /*2090*/  ISETP.GT.U32.AND P1, PT, R6.reuse, R87, PT ;  /* 0x000000570600720c */ /* 0x040fe20003f24070 */
[----:B------:R-:W-:Y:S01]  /*20a0*/  @!P4 IMAD.IADD R91, R91, 0x1, -R6 ;  /* 0x000000015b5bc824 */ /* 0x000fe200078e0a06 */
[----:B------:R-:W-:Y:S01]  /*20b0*/  ISETP.GT.U32.AND P4, PT, R6, R83, PT ;  /* 0x000000530600720c */ /* 0x000fe20003f84070 */
[----:B------:R-:W-:Y:S01]  /*20c0*/  IMAD.MOV R12, RZ, RZ, -R12 ;  /* 0x000000ffff0c7224 */ /* 0x000fe200078e0a0c */
[C---:B------:R-:W-:Y:S01]  /*20d0*/  LOP3.LUT R193, R0.reuse, 0x8a, RZ, 0xfc, !PT ;  /* 0x0000008a00c17812 */ /* 0x040fe200078efcff */
[C---:B------:R-:W-:Y:S01]  /*20e0*/  IMAD.HI.U32 R10, R7.reuse, R67, RZ ;  /* 0x00000043070a7227 */ /* 0x040fe200078e00ff */
[----:B------:R-:W-:Y:S01]  /*20f0*/  IABS R19, R194 ;  /* 0x000000c200137213 */ /* 0x000fe20000000000 */
[----:B------:R-:W-:Y:S01]  /*2100*/  STL [R1+0x784], R233 ;  /* 0x000784e901007387 */ /* 0x000fe20000100800 */
[----:B------:R-:W-:Y:S01]  /*2110*/  IABS R18, R193 ;  /* 0x000000c100127213 */ /* 0x000fe20000000000 */
[----:B------:R-:W-:Y:S01]  /*2120*/  IMAD.MOV R3, RZ, RZ, -R3 ;  /* 0x000000ffff037224 */ /* 0x000fe200078e0a03 */
[----:B------:R-:W-:Y:S01]  /*2130*/  LOP3.LUT R192, R0, 0x8c, RZ, 0xfc, !PT ;  /* 0x0000008c00c07812 */ /* 0x000fe200078efcff */
[--C-:B------:R-:W-:Y:S01]  /*2140*/  @!P5 IMAD.IADD R90, R90, 0x1, -R6.reuse ;  /* 0x000000015a5ad824 */ /* 0x100fe200078e0a06 */
[----:B------:R-:W-:Y:S01]  /*2150*/  ISETP.GT.U32.AND P5, PT, R6, R82, PT ;  /* 0x000000520600720c */ /* 0x000fe20003fa4070 */
[--C-:B------:R-:W-:Y:S01]  /*2160*/  @!P0 IMAD.IADD R88, R88, 0x1, -R6.reuse ;  /* 0x0000000158588824 */ /* 0x100fe200078e0a06 */
[----:B------:R-:W-:Y:S01]  /*2170*/  ISETP.GT.U32.AND P0, PT, R6, R80, PT ;  /* 0x000000500600720c */ /* 0x000fe20003f04070 */
[----:B------:R-:W-:Y:S01]  /*2180*/  @!P3 IMAD.IADD R84, R84, 0x1, -R6 ;  /* 0x000000015454b824 */ /* 0x000fe200078e0a06 */
[C---:B------:R-:W-:Y:S01]  /*2190*/  ISETP.GT.U32.AND P3, PT, R6.reuse, R75, PT ;  /* 0x0000004b0600720c */ /* 0x040fe20003f64070 */
[----:B------:R-:W-:Y:S01]  /*21a0*/  IMAD R71, R6, R12, R71 ;  /* 0x0000000c06477224 */ /* 0x000fe200078e0247 */
[----:B------:R-:W-:Y:S01]  /*21b0*/  IABS R16, R192 ;  /* 0x000000c000107213 */ /* 0x000fe20000000000 */
[----:B------:R-:W-:Y:S01]  /*21c0*/  IMAD.MOV R12, RZ, RZ, -R10 ;  /* 0x000000ffff0c7224 */ /* 0x000fe200078e0a0a */
[C---:B------:R-:W-:Y:S01]  /*21d0*/  LOP3.LUT R191, R0.reuse, 0x8e, RZ, 0xfc, !PT ;  /* 0x0000008e00bf7812 */ /* 0x040fe200078efcff */
[C---:B------:R-:W-:Y:S01]  /*21e0*/  IMAD.HI.U32 R10, R7.reuse, R64, RZ ;  /* 0x00000040070a7227 */ /* 0x040fe200078e00ff */
[C---:B------:R-:W-:Y:S01]  /*21f0*/  LOP3.LUT R190, R0.reuse, 0x90, RZ, 0xfc, !PT ;  /* 0x0000009000be7812 */ /* 0x040fe200078efcff */
[----:B------:R-:W-:Y:S01]  /*2200*/  STL [R1+0x780], R232 ;  /* 0x000780e801007387 */ /* 0x000fe20000100800 */
[----:B------:R-:W-:Y:S01]  /*2210*/  LOP3.LUT R189, R0, 0x92, RZ, 0xfc, !PT ;  /* 0x0000009200bd7812 */ /* 0x000fe200078efcff */
[----:B------:R-:W-:Y:S01]  /*2220*/  IMAD R66, R6, R3, R66 ;  /* 0x0000000306427224 */ /* 0x000fe200078e0242 */
[----:B------:R-:W-:Y:S01]  /*2230*/  IABS R14, R190 ;  /* 0x000000be000e7213 */ /* 0x000fe20000000000 */
[C---:B------:R-:W-:Y:S01]  /*2240*/  IMAD.HI.U32 R3, R7.reuse, R63, RZ ;  /* 0x0000003f07037227 */ /* 0x040fe200078e00ff */
[----:B------:R-:W-:Y:S01]  /*2250*/  IABS R17, R189 ;  /* 0x000000bd00117213 */ /* 0x000fe20000000000 */
[----:B------:R-:W-:Y:S01]  /*2260*/  STL [R1+0x77c], R231 ;  /* 0x00077ce701007387 */ /* 0x000fe20000100800 */
[----:B------:R-:W-:Y:S01]  /*2270*/  LOP3.LUT R188, R0, 0x94, RZ, 0xfc, !PT ;  /* 0x0000009400bc7812 */ /* 0x000fe200078efcff */
[----:B------:R-:W-:Y:S01]  /*2280*/  IMAD R74, R6, R15, R74 ;  /* 0x0000000f064a7224 */ /* 0x000fe200078e024a */
[----:B------:R-:W-:Y:S01]  /*2290*/  LOP3.LUT R187, R0, 0x96, RZ, 0xfc, !PT ;  /* 0x0000009600bb7812 */ /* 0x000fe200078efcff */
[----:B------:R-:W-:Y:S01]  /*22a0*/  @!P2 IMAD.IADD R94, R94, 0x1, -R6 ;  /* 0x000000015e5ea824 */ /* 0x000fe200078e0a06 */
[C---:B------:R-:W-:Y:S01]  /*22b0*/  ISETP.GT.U32.AND P2, PT, R6.reuse, R86, PT ;  /* 0x000000560600720c */ /* 0x040fe20003f44070 */
[----:B------:R-:W-:Y:S01]  /*22c0*/  IMAD R68, R6, R13, R68 ;  /* 0x0000000d06447224 */ /* 0x000fe200078e0244 */
[----:B------:R-:W-:Y:S01]  /*22d0*/  IABS R21, R188 ;  /* 0x000000bc00157213 */ /* 0x000fe20000000000 */
[----:B------:R-:W-:Y:S01]  /*22e0*/  IMAD.MOV R13, RZ, RZ, -R10 ;  /* 0x000000ffff0d7224 */ /* 0x000fe200078e0a0a */
[C---:B------:R-:W-:Y:S01]  /*22f0*/  LOP3.LUT R186, R0.reuse, 0x98, RZ, 0xfc, !PT ;  /* 0x0000009800ba7812 */ /* 0x040fe200078efcff */
        /* <DEDUP_REMOVED lines=8> */
[--C-:B------:R-:W-:Y:S01]  /*2380*/  @!P1 IMAD.IADD R87, R87, 0x1, -R6.reuse ;  /* 0x0000000157579824 */ /* 0x100fe200078e0a06 */
[C---:B------:R-:W-:Y:S01]  /*2390*/  ISETP.GT.U32.AND P1, PT, R6.reuse, R78, PT ;  /* 0x0000004e0600720c */ /* 0x040fe20003f24070 */
[----:B------:R-:W-:Y:S01]  /*23a0*/  @!P4 IMAD.IADD R83, R83, 0x1, -R6 ;  /* 0x000000015353c824 */ /* 0x000fe200078e0a06 */
[C---:B------:R-:W-:Y:S01]  /*23b0*/  ISETP.GT.U32.AND P4, PT, R6.reuse, R74, PT ;  /* 0x0000004a0600720c */ /* 0x040fe20003f84070 */
[C---:B------:R-:W-:Y:S01]  /*23c0*/  IMAD R64, R6.reuse, R13, R64 ;  /* 0x0000000d06407224 */ /* 0x040fe200078e0240 */
[----:B------:R-:W-:Y:S01]  /*23d0*/  IABS R29, R185 ;  /* 0x000000b9001d7213 */ /* 0x000fe20000000000 */
[----:B------:R-:W-:Y:S01]  /*23e0*/  IMAD R63, R6, R10, R63 ;  /* 0x0000000a063f7224 */ /* 0x000fe200078e023f */
[----:B------:R-:W-:Y:S01]  /*23f0*/  IABS R37, R184 ;  /* 0x000000b800257213 */ /* 0x000fe20000000000 */
[----:B------:R-:W-:Y:S01]  /*2400*/  IMAD.HI.U32 R10, R7, R60, RZ ;  /* 0x0000003c070a7227 */ /* 0x000fe200078e00ff */
[C---:B------:R-:W-:Y:S01]  /*2410*/  LOP3.LUT R183, R0.reuse, 0x9e, RZ, 0xfc, !PT ;  /* 0x0000009e00b77812 */ /* 0x040fe200078efcff */
[----:B------:R-:W-:Y:S01]  /*2420*/  STL [R1+0x774], R229 ;  /* 0x000774e501007387 */ /* 0x000fe20000100800 */
[----:B------:R-:W-:Y:S01]  /*2430*/  LOP3.LUT R182, R0, 0xa0, RZ, 0xfc, !PT ;  /* 0x000000a000b67812 */ /* 0x000fe200078efcff */
[----:B------:R-:W-:Y:S01]  /*2440*/  IMAD.MOV R13, RZ, RZ, -R3 ;  /* 0x000000ffff0d7224 */ /* 0x000fe200078e0a03 */
[----:B------:R-:W-:Y:S01]  /*2450*/  IABS R41, R183 ;  /* 0x000000b700297213 */ /* 0x000fe20000000000 */
[--C-:B------:R-:W-:Y:S01]  /*2460*/  @!P5 IMAD.IADD R82, R82, 0x1, -R6.reuse ;  /* 0x000000015252d824 */ /* 0x100fe200078e0a06 */
[----:B------:R-:W-:Y:S01]  /*2470*/  ISETP.GT.U32.AND P5, PT, R6, R72, PT ;  /* 0x000000480600720c */ /* 0x000fe20003fa4070 */
[--C-:B------:R-:W-:Y:S01]  /*2480*/  @!P0 IMAD.IADD R80, R80, 0x1, -R6.reuse ;  /* 0x0000000150508824 */ /* 0x100fe200078e0a06 */
[C---:B------:R-:W-:Y:S01]  /*2490*/  ISETP.GT.U32.AND P0, PT, R6.reuse, R71, PT ;  /* 0x000000470600720c */ /* 0x040fe20003f04070 */
[----:B------:R-:W-:Y:S01]  /*24a0*/  @!P3 IMAD.IADD R75, R75, 0x1, -R6 ;  /* 0x000000014b4bb824 */ /* 0x000fe200078e0a06 */
[----:B------:R-:W-:Y:S01]  /*24b0*/  ISETP.GT.U32.AND P3, PT, R6, R66, PT ;  /* 0x000000420600720c */ /* 0x000fe20003f64070 */
[C---:B------:R-:W-:Y:S01]  /*24c0*/  IMAD.HI.U32 R3, R7.reuse, R59, RZ ;  /* 0x0000003b07037227 */ /* 0x040fe200078e00ff */
[C---:B------:R-:W-:Y:S01]  /*24d0*/  LOP3.LUT R181, R0.reuse, 0xa2, RZ, 0xfc, !PT ;  /* 0x000000a200b57812 */ /* 0x040fe200078efcff */
[----:B------:R-:W-:Y:S01]  /*24e0*/  STL [R1+0x770], R228 ;  /* 0x000770e401007387 */ /* 0x000fe20000100800 */
[----:B------:R-:W-:Y:S01]  /*24f0*/  IABS R45, R182 ;  /* 0x000000b6002d7213 */ /* 0x000fe20000000000 */
[----:B------:R-:W-:Y:S01]  /*2500*/  IMAD.MOV R15, RZ, RZ, -R10 ;  /* 0x000000ffff0f7224 */ /* 0x000fe200078e0a0a */
[C---:B------:R-:W-:Y:S01]  /*2510*/  LOP3.LUT R179, R0.reuse, 0xa4, RZ, 0xfc, !PT ;  /* 0x000000a400b37812 */ /* 0x040fe200078efcff */
[C---:B------:R-:W-:Y:S01]  /*2520*/  IMAD.HI.U32 R10, R7.reuse, R58, RZ ;  /* 0x0000003a070a7227 */ /* 0x040fe200078e00ff */
[----:B------:R-:W-:Y:S01]  /*2530*/  LOP3.LUT R178, R0, 0xa6, RZ, 0xfc, !PT ;  /* 0x000000a600b27812 */ /* 0x000fe200078efcff */
[----:B------:R-:W-:Y:S01]  /*2540*/  STL [R1+0x76c], R227 ;  /* 0x00076ce301007387 */ /* 0x000fe20000100800 */
[----:B------:R-:W-:Y:S01]  /*2550*/  IABS R49, R179 ;  /* 0x000000b300317213 */ /* 0x000fe20000000000 */
[----:B------:R-:W-:Y:S01]  /*2560*/  IMAD.MOV R3, RZ, RZ, -R3 ;  /* 0x000000ffff037224 */ /* 0x000fe200078e0a03 */
[----:B------:R-:W-:Y:S01]  /*2570*/  IABS R57, R178 ;  /* 0x000000b200397213 */ /* 0x000fe20000000000 */
[----:B------:R-:W-:Y:S01]  /*2580*/  @!P2 IMAD.IADD R86, R86, 0x1, -R6 ;  /* 0x000000015656a824 */ /* 0x000fe200078e0a06 */
[C---:B------:R-:W-:Y:S01]  /*2590*/  ISETP.GT.U32.AND P2, PT, R6.reuse, R76, PT ;  /* 0x0000004c0600720c */ /* 0x040fe20003f44070 */
[----:B------:R-:W-:Y:S01]  /*25a0*/  IMAD R62, R6, R13, R62 ;  /* 0x0000000d063e7224 */ /* 0x000fe200078e023e */
[C---:B------:R-:W-:Y:S01]  /*25b0*/  LOP3.LUT R175, R0.reuse, 0xa8, RZ, 0xfc, !PT ;  /* 0x000000a800af7812 */ /* 0x040fe200078efcff */
[----:B------:R-:W-:Y:S01]  /*25c0*/  IMAD.MOV R13, RZ, RZ, -R10 ;  /* 0x000000ffff0d7224 */ /* 0x000fe200078e0a0a */
[----:B------:R-:W-:Y:S01]  /*25d0*/  LOP3.LUT R174, R0, 0xaa, RZ, 0xfc, !PT ;  /* 0x000000aa00ae7812 */ /* 0x000fe200078efcff */
[----:B------:R-:W-:Y:S01]  /*25e0*/  IMAD R59, R6, R3, R59 ;  /* 0x00000003063b7224 */ /* 0x000fe200078e023b */
[----:B------:R-:W-:Y:S01]  /*25f0*/  IABS R61, R175 ;  /* 0x000000af003d7213 */ /* 0x000fe20000000000 */
[----:B------:R-:W-:Y:S01]  /*2600*/  IMAD.HI.U32 R3, R7, R56, RZ ;  /* 0x0000003807037227 */ /* 0x000fe200078e00ff */
[----:B------:R-:W-:Y:S01]  /*2610*/  LOP3.LUT R172, R0, 0xac, RZ, 0xfc, !PT ;  /* 0x000000ac00ac7812 */ /* 0x000fe200078efcff */
[----:B------:R-:W-:Y:S01]  /*2620*/  STL [R1+0x768], R226 ;  /* 0x000768e201007387 */ /* 0x000fe20000100800 */
[----:B------:R-:W-:Y:S01]  /*2630*/  IABS R65, R174 ;  /* 0x000000ae00417213 */ /* 0x000fe20000000000 */
[--C-:B------:R-:W-:Y:S01]  /*2640*/  @!P6 IMAD.IADD R79, R79, 0x1, -R6.reuse ;  /* 0x000000014f4fe824 */ /* 0x100fe200078e0a06 */
[----:B------:R-:W-:Y:S01]  /*2650*/  ISETP.GT.U32.AND P6, PT, R6, R70, PT ;  /* 0x000000460600720c */ /* 0x000fe20003fc4070 */
[--C-:B------:R-:W-:Y:S01]  /*2660*/  @!P1 IMAD.IADD R78, R78, 0x1, -R6.reuse ;  /* 0x000000014e4e9824 */ /* 0x100fe200078e0a06 */
[----:B------:R-:W-:Y:S01]  /*2670*/  ISETP.GT.U32.AND P1, PT, R6, R68, PT ;  /* 0x000000440600720c */ /* 0x000fe20003f24070 */
[----:B------:R-:W-:Y:S01]  /*2680*/  @!P4 IMAD.IADD R74, R74, 0x1, -R6 ;  /* 0x000000014a4ac824 */ /* 0x000fe200078e0a06 */
[C---:B------:R-:W-:Y:S01]  /*2690*/  ISETP.GT.U32.AND P4, PT, R6.reuse, R64, PT ;  /* 0x000000400600720c */ /* 0x040fe20003f84070 */
[----:B------:R-:W-:Y:S01]  /*26a0*/  IMAD R58, R6, R13, R58 ;  /* 0x0000000d063a7224 */ /* 0x000fe200078e023a */
[C---:B------:R-:W-:Y:S01]  /*26b0*/  LOP3.LUT R171, R0.reuse, 0xae, RZ, 0xfc, !PT ;  /* 0x000000ae00ab7812 */ /* 0x040fe200078efcff */
[----:B------:R-:W-:Y:S01]  /*26c0*/  IMAD.MOV R13, RZ, RZ, -R3 ;  /* 0x000000ffff0d7224 */ /* 0x000fe200078e0a03 */
[----:B------:R-:W-:Y:S01]  /*26d0*/  LOP3.LUT R170, R0, 0xb0, RZ, 0xfc, !PT ;  /* 0x000000b000aa7812 */ /* 0x000fe200078efcff */
[--C-:B------:R-:W-:Y:S01]  /*26e0*/  @!P5 IMAD.IADD R72, R72, 0x1, -R6.reuse ;  /* 0x000000014848d824 */ /* 0x100fe200078e0a06 */
[C---:B------:R-:W-:Y:S01]  /*26f0*/  ISETP.GT.U32.AND P5, PT, R6.reuse, R63, PT ;  /* 0x0000003f0600720c */ /* 0x040fe20003fa4070 */
[--C-:B------:R-:W-:Y:S01]  /*2700*/  @!P0 IMAD.IADD R71, R71, 0x1, -R6.reuse ;  /* 0x0000000147478824 */ /* 0x100fe200078e0a06 */
[----:B------:R-:W-:Y:S01]  /*2710*/  ISETP.GT.U32.AND P0, PT, R6, R62, PT ;  /* 0x0000003e0600720c */ /* 0x000fe20003f04070 */
[--C-:B------:R-:W-:Y:S01]  /*2720*/  @!P3 IMAD.IADD R66, R66, 0x1, -R6.reuse ;  /* 0x000000014242b824 */ /* 0x100fe200078e0a06 */
[C---:B------:R-:W-:Y:S01]  /*2730*/  ISETP.GT.U32.AND P3, PT, R6.reuse, R74, PT ;  /* 0x0000004a0600720c */ /* 0x040fe20003f64070 */
[C---:B------:R-:W-:Y:S01]  /*2740*/  IMAD.HI.U32 R3, R7.reuse, R55, RZ ;  /* 0x0000003707037227 */ /* 0x040fe200078e00ff */
[----:B------:R-:W-:Y:S01]  /*2750*/  IABS R69, R171 ;  /* 0x000000ab00457213 */ /* 0x000fe20000000000 */
[----:B------:R-:W-:Y:S01]  /*2760*/  STL [R1+0x764], R225 ;  /* 0x000764e101007387 */ /* 0x000fe20000100800 */
[----:B------:R-:W-:Y:S01]  /*2770*/  IABS R77, R170 ;  /* 0x000000aa004d7213 */ /* 0x000fe20000000000 */
[----:B------:R-:W-:Y:S01]  /*2780*/  IMAD R67, R6, R12, R67 ;  /* 0x0000000c06437224 */ /* 0x000fe200078e0243 */
[C---:B------:R-:W-:Y:S01]  /*2790*/  LOP3.LUT R168, R0.reuse, 0xb2, RZ, 0xfc, !PT ;  /* 0x000000b200a87812 */ /* 0x040fe200078efcff */
[----:B------:R-:W-:Y:S01]  /*27a0*/  IMAD.MOV R12, RZ, RZ, -R3 ;  /* 0x000000ffff0c7224 */ /* 0x000fe200078e0a03 */
[C---:B------:R-:W-:Y:S01]  /*27b0*/  LOP3.LUT R167, R0.reuse, 0xb4, RZ, 0xfc, !PT ;  /* 0x000000b400a77812 */ /* 0x040fe200078efcff */
[C---:B------:R-:W-:Y:S01]  /*27c0*/  IMAD.HI.U32 R3, R7.reuse, R52, RZ ;  /* 0x0000003407037227 */ /* 0x040fe200078e00ff */
[----:B------:R-:W-:Y:S01]  /*27d0*/  IABS R81, R168 ;  /* 0x000000a800517213 */ /* 0x000fe20000000000 */
[----:B------:R-:W-:Y:S01]  /*27e0*/  STL [R1+0x760], R224 ;  /* 0x000760e001007387 */ /* 0x000fe20000100800 */
[----:B------:R-:W-:Y:S01]  /*27f0*/  LOP3.LUT R166, R0, 0xb6, RZ, 0xfc, !PT ;  /* 0x000000b600a67812 */ /* 0x000fe200078efcff */
[--C-:B------:R-:W-:Y:S01]  /*2800*/  @!P2 IMAD.IADD R76, R76, 0x1, -R6.reuse ;  /* 0x000000014c4ca824 */ /* 0x100fe200078e0a06 */
[----:B------:R-:W-:Y:S01]  /*2810*/  ISETP.GT.U32.AND P2, PT, R6, R67, PT ;  /* 0x000000430600720c */ /* 0x000fe20003f44070 */
[----:B------:R-:W-:Y:S01]  /*2820*/  IMAD.HI.U32 R10, R7, R54, RZ ;  /* 0x00000036070a7227 */ /* 0x000fe200078e00ff */
[----:B------:R-:W-:Y:S01]  /*2830*/  IABS R85, R167 ;  /* 0x000000a700557213 */ /* 0x000fe20000000000 */
[----:B------:R-:W-:Y:S01]  /*2840*/  STL [R1+0x75c], R223 ;  /* 0x00075cdf01007387 */ /* 0x000fe20000100800 */
[C---:B------:R-:W-:Y:S01]  /*2850*/  LOP3.LUT R164, R0.reuse, 0xb8, RZ, 0xfc, !PT ;  /* 0x000000b800a47812 */ /* 0x040fe200078efcff */
[----:B------:R-:W-:Y:S01]  /*2860*/  IMAD.MOV R3, RZ, RZ, -R3 ;  /* 0x000000ffff037224 */ /* 0x000fe200078e0a03 */
[----:B------:R-:W-:Y:S01]  /*2870*/  LOP3.LUT R163, R0, 0xba, RZ, 0xfc, !PT ;  /* 0x000000ba00a37812 */ /* 0x000fe200078efcff */
[--C-:B------:R-:W-:Y:S01]  /*2880*/  @!P6 IMAD.IADD R70, R70, 0x1, -R6.reuse ;  /* 0x000000014646e824 */ /* 0x100fe200078e0a06 */
[----:B------:R-:W-:Y:S01]  /*2890*/  IABS R89, R164 ;  /* 0x000000a400597213 */ /* 0x000fe20000000000 */
[--C-:B------:R-:W-:Y:S01]  /*28a0*/  @!P1 IMAD.IADD R68, R68, 0x1, -R6.reuse ;  /* 0x0000000144449824 */ /* 0x100fe200078e0a06 */
[----:B------:R-:W-:Y:S01]  /*28b0*/  ISETP.GT.U32.AND P1, PT, R6, R76, PT ;  /* 0x0000004c0600720c */ /* 0x000fe20003f24070 */
[----:B------:R-:W-:Y:S01]  /*28c0*/  @!P4 IMAD.IADD R64, R64, 0x1, -R6 ;  /* 0x000000014040c824 */ /* 0x000fe200078e0a06 */
[C---:B------:R-:W-:Y:S01]  /*28d0*/  ISETP.GT.U32.AND P4, PT, R6.reuse, R72, PT ;  /* 0x000000480600720c */ /* 0x040fe20003f84070 */
[----:B------:R-:W-:Y:S01]  /*28e0*/  IMAD R56, R6, R13, R56 ;  /* 0x0000000d06387224 */ /* 0x000fe200078e0238 */
[----:B------:R-:W-:Y:S01]  /*28f0*/  IABS R97, R163 ;  /* 0x000000a300617213 */ /* 0x000fe20000000000 */
[----:B------:R-:W-:Y:S01]  /*2900*/  IMAD.MOV R13, RZ, RZ, -R10 ;  /* 0x000000ffff0d7224 */ /* 0x000fe200078e0a0a */
[----:B------:R-:W-:Y:S01]  /*2910*/  LOP3.LUT R162, R0, 0xbc, RZ, 0xfc, !PT ;  /* 0x000000bc00a27812 */ /* 0x000fe200078efcff */
[----:B------:R-:W-:Y:S01]  /*2920*/  IMAD R52, R6, R3, R52 ;  /* 0x0000000306347224 */ /* 0x000fe200078e0234 */
[----:B------:R-:W-:Y:S01]  /*2930*/  LOP3.LUT R160, R0, 0xbe, RZ, 0xfc, !PT ;  /* 0x000000be00a07812 */ /* 0x000fe200078efcff */
        /* <DEDUP_REMOVED lines=11> */
[C---:B------:R-:W-:Y:S01]  /*29f0*/  LOP3.LUT R156, R0.reuse, 0xc4, RZ, 0xfc, !PT ;  /* 0x000000c4009c7812 */ /* 0x040fe200078efcff */
[C---:B------:R-:W-:Y:S01]  /*2a00*/  IMAD.HI.U32 R10, R7.reuse, R51, RZ ;  /* 0x00000033070a7227 */ /* 0x040fe200078e00ff */
[C---:B------:R-:W-:Y:S01]  /*2a10*/  LOP3.LUT R155, R0.reuse, 0xc6, RZ, 0xfc, !PT ;  /* 0x000000c6009b7812 */ /* 0x040fe200078efcff */
[----:B------:R-:W-:Y:S01]  /*2a20*/  STL [R1+0x750], R221 ;  /* 0x000750dd01007387 */ /* 0x000fe20000100800 */
[C---:B------:R-:W-:Y:S01]  /*2a30*/  LOP3.LUT R152, R0.reuse, 0xc8, RZ, 0xfc, !PT ;  /* 0x000000c800987812 */ /* 0x040fe200078efcff */
[----:B------:R-:W-:Y:S01]  /*2a40*/  IMAD.MOV R13, RZ, RZ, -R3 ;  /* 0x000000ffff0d7224 */ /* 0x000fe200078e0a03 */
[C---:B------:R-:W-:Y:S01]  /*2a50*/  LOP3.LUT R151, R0.reuse, 0xca, RZ, 0xfc, !PT ;  /* 0x000000ca00977812 */ /* 0x040fe200078efcff */
[----:B------:R-:W-:Y:S01]  /*2a60*/  IMAD.HI.U32 R3, R7, R48, RZ ;  /* 0x0000003007037227 */ /* 0x000fe200078e00ff */
[C---:B------:R-:W-:Y:S01]  /*2a70*/  LOP3.LUT R150, R0.reuse, 0xcc, RZ, 0xfc, !PT ;  /* 0x000000cc00967812 */ /* 0x040fe200078efcff */
[----:B------:R-:W-:Y:S01]  /*2a80*/  STL [R1+0x74c], R220 ;  /* 0x00074cdc01007387 */ /* 0x000fe20000100800 */
[----:B------:R-:W-:Y:S01]  /*2a90*/  LOP3.LUT R148, R0, 0xce, RZ, 0xfc, !PT ;  /* 0x000000ce00947812 */ /* 0x000fe200078efcff */
[----:B------:R-:W-:Y:S01]  /*2aa0*/  @!P2 IMAD.IADD R67, R67, 0x1, -R6 ;  /* 0x000000014343a824 */ /* 0x000fe200078e0a06 */
[C---:B------:R-:W-:Y:S01]  /*2ab0*/  ISETP.GT.U32.AND P2, PT, R6.reuse, R75, PT ;  /* 0x0000004b0600720c */ /* 0x040fe20003f44070 */
[----:B------:R-:W-:Y:S01]  /*2ac0*/  IMAD.MOV R10, RZ, RZ, -R10 ;  /* 0x000000ffff0a7224 */ /* 0x000fe200078e0a0a */
[C---:B------:R-:W-:Y:S01]  /*2ad0*/  ISETP.GT.U32.AND P6, PT, R6.reuse, R78, PT ;  /* 0x0000004e0600720c */ /* 0x040fe20003fc4070 */
[C---:B------:R-:W-:Y:S01]  /*2ae0*/  IMAD R50, R6.reuse, R13, R50 ;  /* 0x0000000d06327224 */ /* 0x040fe200078e0232 */
[----:B------:R-:W-:Y:S01]  /*2af0*/  IABS R101, R162 ;  /* 0x000000a200657213 */ /* 0x000fe20000000000 */
[----:B------:R-:W-:Y:S01]  /*2b00*/  IMAD R60, R6, R15, R60 ;  /* 0x0000000f063c7224 */ /* 0x000fe200078e023c */
[----:B------:R-:W-:Y:S01]  /*2b10*/  IABS R105, R160 ;  /* 0x000000a000697213 */ /* 0x000fe20000000000 */
[----:B------:R-:W-:Y:S01]  /*2b20*/  IMAD.MOV R13, RZ, RZ, -R3 ;  /* 0x000000ffff0d7224 */ /* 0x000fe200078e0a03 */
[----:B------:R-:W-:Y:S01]  /*2b30*/  IABS R109, R158 ;  /* 0x0000009e006d7213 */ /* 0x000fe20000000000 */
        /* <DEDUP_REMOVED lines=8> */
[C---:B------:R-:W-:Y:S01]  /*2bc0*/  IMAD R51, R6.reuse, R10, R51 ;  /* 0x0000000a06337224 */ /* 0x040fe200078e0233 */
[----:B------:R-:W-:Y:S01]  /*2bd0*/  IABS R117, R152 ;  /* 0x0000009800757213 */ /* 0x000fe20000000000 */
[----:B------:R-:W-:Y:S01]  /*2be0*/  IMAD.HI.U32 R10, R7, R47, RZ ;  /* 0x0000002f070a7227 */ /* 0x000fe200078e00ff */
        /* <DEDUP_REMOVED lines=13> */
[----:B------:R-:W-:Y:S01]  /*2cc0*/  IMAD.MOV R12, RZ, RZ, -R10 ;  /* 0x000000ffff0c7224 */ /* 0x000fe200078e0a0a */
[----:B------:R-:W-:Y:S01]  /*2cd0*/  IABS R133, R147 ;  /* 0x0000009300857213 */ /* 0x000fe20000000000 */
[C---:B------:R-:W-:Y:S01]  /*2ce0*/  IMAD.HI.U32 R10, R7.reuse, R44, RZ ;  /* 0x0000002c070a7227 */ /* 0x040fe200078e00ff */
[C---:B------:R-:W-:Y:S01]  /*2cf0*/  LOP3.LUT R146, R0.reuse, 0xd2, RZ, 0xfc, !PT ;  /* 0x000000d200927812 */ /* 0x040fe200078efcff */
[----:B------:R-:W-:Y:S01]  /*2d00*/  STL [R1+0x740], R209 ;  /* 0x000740d101007387 */ /* 0x000fe20000100800 */
[----:B------:R-:W-:Y:S01]  /*2d10*/  LOP3.LUT R144, R0, 0xd4, RZ, 0xfc, !PT ;  /* 0x000000d400907812 */ /* 0x000fe200078efcff */
[----:B------:R-:W-:Y:S01]  /*2d20*/  IMAD R46, R6, R3, R46 ;  /* 0x00000003062e7224 */ /* 0x000fe200078e022e */
[----:B------:R-:W-:Y:S01]  /*2d30*/  IABS R137, R146 ;  /* 0x0000009200897213 */ /* 0x000fe20000000000 */
[----:B------:R-:W-:Y:S01]  /*2d40*/  IMAD.HI.U32 R3, R7, R43, RZ ;  /* 0x0000002b07037227 */ /* 0x000fe200078e00ff */
[----:B------:R-:W-:Y:S01]  /*2d50*/  LOP3.LUT R143, R0, 0xd6, RZ, 0xfc, !PT ;  /* 0x000000d6008f7812 */ /* 0x000fe200078efcff */
[----:B------:R-:W-:Y:S01]  /*2d60*/  STL [R1+0x73c], R208 ;  /* 0x00073cd001007387 */ /* 0x000fe20000100800 */
[----:B------:R-:W-:Y:S01]  /*2d70*/  IABS R141, R144 ;  /* 0x00000090008d7213 */ /* 0x000fe20000000000 */
[----:B------:R-:W-:Y:S01]  /*2d80*/  @!P2 IMAD.IADD R75, R75, 0x1, -R6 ;  /* 0x000000014b4ba824 */ /* 0x000fe200078e0a06 */
[C---:B------:R-:W-:Y:S01]  /*2d90*/  ISETP.GT.U32.AND P2, PT, R6.reuse, R67, PT ;  /* 0x000000430600720c */ /* 0x040fe20003f44070 */
[----:B------:R-:W-:Y:S01]  /*2da0*/  IMAD R48, R6, R13, R48 ;  /* 0x0000000d06307224 */ /* 0x000fe200078e0230 */
[----:B------:R-:W-:Y:S01]  /*2db0*/  LOP3.LUT R142, R0, 0xd8, RZ, 0xfc, !PT ;  /* 0x000000d8008e7812 */ /* 0x000fe200078efcff */
[----:B------:R-:W-:Y:S01]  /*2dc0*/  IMAD.MOV R13, RZ, RZ, -R10 ;  /* 0x000000ffff0d7224 */ /* 0x000fe200078e0a0a */
[----:B------:R-:W-:Y:S01]  /*2dd0*/  IABS R145, R143 ;  /* 0x0000008f00917213 */ /* 0x000fe20000000000 */
[----:B------:R-:W-:Y:S01]  /*2de0*/  IMAD R47, R6, R12, R47 ;  /* 0x0000000c062f7224 */ /* 0x000fe200078e022f */
[----:B------:R-:W-:Y:S01]  /*2df0*/  LOP3.LUT R140, R0, 0xda, RZ, 0xfc, !PT ;  /* 0x000000da008c7812 */ /* 0x000fe200078efcff */
[----:B------:R-:W-:Y:S01]  /*2e00*/  IMAD.MOV R10, RZ, RZ, -R3 ;  /* 0x000000ffff0a7224 */ /* 0x000fe200078e0a03 */
[----:B------:R-:W-:Y:S01]  /*2e10*/  IABS R149, R142 ;  /* 0x0000008e00957213 */ /* 0x000fe20000000000 */
[--C-:B------:R-:W-:Y:S01]  /*2e20*/  @!P6 IMAD.IADD R78, R78, 0x1, -R6.reuse ;  /* 0x000000014e4ee824 */ /* 0x100fe200078e0a06 */
[----:B------:R-:W-:Y:S01]  /*2e30*/  ISETP.GT.U32.AND P6, PT, R6, R62, PT ;  /* 0x0000003e0600720c */ /* 0x000fe20003fc4070 */
[--C-:B------:R-:W-:Y:S01]  /*2e40*/  @!P1 IMAD.IADD R68, R68, 0x1, -R6.reuse ;  /* 0x0000000144449824 */ /* 0x100fe200078e0a06 */
[----:B------:R-:W-:Y:S01]  /*2e50*/  ISETP.GT.U32.AND P1, PT, R6, R59, PT ;  /* 0x0000003b0600720c */ /* 0x000fe20003f24070 */
[----:B------:R-:W-:Y:S01]  /*2e60*/  @!P4 IMAD.IADD R64, R64, 0x1, -R6 ;  /* 0x000000014040c824 */ /* 0x000fe200078e0a06 */
[----:B------:R-:W-:Y:S01]  /*2e70*/  ISETP.GT.U32.AND P4, PT, R6, R55, PT ;  /* 0x000000370600720c */ /* 0x000fe20003f84070 */
[----:B------:R-:W-:Y:S01]  /*2e80*/  IMAD.HI.U32 R3, R7, R42, RZ ;  /* 0x0000002a07037227 */ /* 0x000fe200078e00ff */
[----:B------:R-:W-:Y:S01]  /*2e90*/  IABS R153, R140 ;  /* 0x0000008c00997213 */ /* 0x000fe20000000000 */
[----:B------:R-:W-:Y:S01]  /*2ea0*/  STL [R1+0x738], R207 ;  /* 0x000738cf01007387 */ /* 0x000fe20000100800 */
[----:B------:R-:W-:Y:S01]  /*2eb0*/  LOP3.LUT R139, R0, 0xdc, RZ, 0xfc, !PT ;  /* 0x000000dc008b7812 */ /* 0x000fe200078efcff */
[----:B------:R-:W-:Y:S01]  /*2ec0*/  IMAD R44, R6, R13, R44 ;  /* 0x0000000d062c7224 */ /* 0x000fe200078e022c */
[----:B------:R-:W-:Y:S01]  /*2ed0*/  LOP3.LUT R138, R0, 0xde, RZ, 0xfc, !PT ;  /* 0x000000de008a7812 */ /* 0x000fe200078efcff */
[C---:B------:R-:W-:Y:S01]  /*2ee0*/  IMAD R43, R6.reuse, R10, R43 ;  /* 0x0000000a062b7224 */ /* 0x040fe200078e022b */
        /* <DEDUP_REMOVED lines=10> */
[----:B------:R-:W-:Y:S01]  /*2f90*/  IABS R161, R138 ;  /* 0x0000008a00a17213 */ /* 0x000fe20000000000 */
[----:B------:R-:W-:Y:S01]  /*2fa0*/  IMAD.MOV R13, RZ, RZ, -R3 ;  /* 0x000000ffff0d7224 */ /* 0x000fe200078e0a03 */
[----:B------:R-:W-:Y:S01]  /*2fb0*/  IABS R165, R136 ;  /* 0x0000008800a57213 */ /* 0x000fe20000000000 */
[C---:B------:R-:W-:Y:S01]  /*2fc0*/  IMAD.HI.U32 R3, R7.reuse, R39, RZ ;  /* 0x0000002707037227 */ /* 0x040fe200078e00ff */
[C---:B------:R-:W-:Y:S01]  /*2fd0*/  LOP3.LUT R134, R0.reuse, 0xe4, RZ, 0xfc, !PT ;  /* 0x000000e400867812 */ /* 0x040fe200078efcff */
[----:B------:R-:W-:Y:S01]  /*2fe0*/  STL [R1+0x808], R203 ;  /* 0x000808cb01007387 */ /* 0x000fe20000100800 */
[C---:B------:R-:W-:Y:S01]  /*2ff0*/  LOP3.LUT R131, R0.reuse, 0xe8, RZ, 0xfc, !PT ;  /* 0x000000e800837812 */ /* 0x040fe200078efcff */
[----:B------:R-:W-:Y:S01]  /*3000*/  IMAD.MOV R15, RZ, RZ, -R10 ;  /* 0x000000ffff0f7224 */ /* 0x000fe200078e0a0a */
[----:B------:R-:W-:Y:S01]  /*3010*/  IABS R173, R134 ;  /* 0x0000008600ad7213 */ /* 0x000fe20000000000 */
[----:B------:R-:W-:Y:S01]  /*3020*/  IMAD.HI.U32 R10, R7, R38, RZ ;  /* 0x00000026070a7227 */ /* 0x000fe200078e00ff */
[C---:B------:R-:W-:Y:S01]  /*3030*/  LOP3.LUT R132, R0.reuse, 0xe6, RZ, 0xfc, !PT ;  /* 0x000000e600847812 */ /* 0x040fe200078efcff */
[----:B------:R-:W-:Y:S01]  /*3040*/  STL [R1+0x804], R202 ;  /* 0x000804ca01007387 */ /* 0x000fe20000100800 */
[----:B------:R-:W-:Y:S01]  /*3050*/  IABS R176, R131 ;  /* 0x0000008300b07213 */ /* 0x000fe20000000000 */
[----:B------:R-:W-:Y:S01]  /*3060*/  IMAD.MOV R3, RZ, RZ, -R3 ;  /* 0x000000ffff037224 */ /* 0x000fe200078e0a03 */
[----:B------:R-:W-:Y:S01]  /*3070*/  LOP3.LUT R135, R0, 0xe2, RZ, 0xfc, !PT ;  /* 0x000000e200877812 */ /* 0x000fe200078efcff */
[----:B------:R-:W-:Y:S01]  /*3080*/  @!P2 IMAD.IADD R67, R67, 0x1, -R6 ;  /* 0x000000014343a824 */ /* 0x000fe200078e0a06 */
[C---:B------:R-:W-:Y:S01]  /*3090*/  ISETP.GT.U32.AND P2, PT, R6.reuse, R58, PT ;  /* 0x0000003a0600720c */ /* 0x040fe20003f44070 */
[C---:B------:R-:W-:Y:S01]  /*30a0*/  IMAD R42, R6.reuse, R13, R42 ;  /* 0x0000000d062a7224 */ /* 0x040fe200078e022a */
[----:B------:R-:W-:Y:S01]  /*30b0*/  IABS R177, R132 ;  /* 0x0000008400b17213 */ /* 0x000fe20000000000 */
[----:B------:R-:W-:Y:S01]  /*30c0*/  IMAD.MOV R13, RZ, RZ, -R10 ;  /* 0x000000ffff0d7224 */ /* 0x000fe200078e0a0a */
[----:B------:R-:W-:Y:S01]  /*30d0*/  IABS R169, R135 ;  /* 0x0000008700a97213 */ /* 0x000fe20000000000 */
[----:B------:R-:W-:Y:S01]  /*30e0*/  IMAD R39, R6, R3, R39 ;  /* 0x0000000306277224 */ /* 0x000fe200078e0227 */
[----:B------:R-:W-:Y:S01]  /*30f0*/  LOP3.LUT R127, R0, 0xee, RZ, 0xfc, !PT ;  /* 0x000000ee007f7812 */ /* 0x000fe200078efcff */
[--C-:B------:R-:W-:Y:S01]  /*3100*/  @!P6 IMAD.IADD R62, R62, 0x1, -R6.reuse ;  /* 0x000000013e3ee824 */ /* 0x100fe200078e0a06 */
[C---:B------:R-:W-:Y:S01]  /*3110*/  ISETP.GT.U32.AND P6, PT, R6.reuse, R52, PT ;  /* 0x000000340600720c */ /* 0x040fe20003fc4070 */
[--C-:B------:R-:W-:Y:S01]  /*3120*/  @!P1 IMAD.IADD R59, R59, 0x1, -R6.reuse ;  /* 0x000000013b3b9824 */ /* 0x100fe200078e0a06 */
[C---:B------:R-:W-:Y:S01]  /*3130*/  ISETP.GT.U32.AND P1, PT, R6.reuse, R50, PT ;  /* 0x000000320600720c */ /* 0x040fe20003f24070 */
[----:B------:R-:W-:Y:S01]  /*3140*/  @!P4 IMAD.IADD R55, R55, 0x1, -R6 ;  /* 0x000000013737c824 */ /* 0x000fe200078e0a06 */
[----:B------:R-:W-:Y:S01]  /*3150*/  ISETP.GT.U32.AND P4, PT, R6, R46, PT ;  /* 0x0000002e0600720c */ /* 0x000fe20003f84070 */
[----:B------:R-:W-:Y:S01]  /*3160*/  IMAD.HI.U32 R3, R7, R36, RZ ;  /* 0x0000002407037227 */ /* 0x000fe200078e00ff */
[----:B------:R-:W-:Y:S01]  /*3170*/  LOP3.LUT R128, R0, 0xec, RZ, 0xfc, !PT ;  /* 0x000000ec00807812 */ /* 0x000fe200078efcff */
[----:B------:R-:W-:Y:S01]  /*3180*/  STL [R1+0x800], R201 ;  /* 0x000800c901007387 */ /* 0x000fe20000100800 */
[----:B------:R-:W-:Y:S01]  /*3190*/  IABS R212, R127 ;  /* 0x0000007f00d47213 */ /* 0x000fe20000000000 */
[----:B------:R-:W-:Y:S01]  /*31a0*/  IMAD R38, R6, R13, R38 ;  /* 0x0000000d06267224 */ /* 0x000fe200078e0226 */
[----:B------:R-:W-:Y:S01]  /*31b0*/  IABS R180, R128 ;  /* 0x0000008000b47213 */ /* 0x000fe20000000000 */
[--C-:B------:R-:W-:Y:S01]  /*31c0*/  @!P5 IMAD.IADD R54, R54, 0x1, -R6.reuse ;  /* 0x000000013636d824 */ /* 0x100fe200078e0a06 */
[C---:B------:R-:W-:Y:S01]  /*31d0*/  ISETP.GT.U32.AND P5, PT, R6.reuse, R44, PT ;  /* 0x0000002c0600720c */ /* 0x040fe20003fa4070 */
[--C-:B------:R-:W-:Y:S01]  /*31e0*/  @!P0 IMAD.IADD R51, R51, 0x1, -R6.reuse ;  /* 0x0000000133338824 */ /* 0x100fe200078e0a06 */
[C---:B------:R-:W-:Y:S01]  /*31f0*/  ISETP.GT.U32.AND P0, PT, R6.reuse, R59, PT ;  /* 0x0000003b0600720c */ /* 0x040fe20003f04070 */
[--C-:B------:R-:W-:Y:S01]  /*3200*/  @!P3 IMAD.IADD R47, R47, 0x1, -R6.reuse ;  /* 0x000000012f2fb824 */ /* 0x100fe200078e0a06 */
[----:B------:R-:W-:Y:S01]  /*3210*/  ISETP.GT.U32.AND P3, PT, R6, R55, PT ;  /* 0x000000370600720c */ /* 0x000fe20003f64070 */
        /* <DEDUP_REMOVED lines=8> */
[--C-:B------:R-:W-:Y:S01]  /*32a0*/  @!P2 IMAD.IADD R58, R58, 0x1, -R6.reuse ;  /* 0x000000013a3aa824 */ /* 0x100fe200078e0a06 */
[----:B------:R-:W-:Y:S01]  /*32b0*/  ISETP.GT.U32.AND P2, PT, R6, R48, PT ;  /* 0x000000300600720c */ /* 0x000fe20003f44070 */
[C---:B------:R-:W-:Y:S01]  /*32c0*/  IMAD.HI.U32 R3, R7.reuse, R32, RZ ;  /* 0x0000002007037227 */ /* 0x040fe200078e00ff */
[C---:B------:R-:W-:Y:S01]  /*32d0*/  LOP3.LUT R122, R0.reuse, 0xf6, RZ, 0xfc, !PT ;  /* 0x000000f6007a7812 */ /* 0x040fe200078efcff */
[----:B------:R-:W-:Y:S01]  /*32e0*/  STL [R1+0x7f8], R199 ;  /* 0x0007f8c701007387 */ /* 0x000fe20000100800 */
[----:B------:R-:W-:Y:S01]  /*32f0*/  LOP3.LUT R123, R0, 0xf4, RZ, 0xfc, !PT ;  /* 0x000000f4007b7812 */ /* 0x000fe200078efcff */
[--C-:B------:R-:W-:Y:S01]  /*3300*/  @!P6 IMAD.IADD R52, R52, 0x1, -R6.reuse ;  /* 0x000000013434e824 */ /* 0x100fe200078e0a06 */
[----:B------:R-:W-:Y:S01]  /*3310*/  LOP3.LUT R120, R0, 0xf8, RZ, 0xfc, !PT ;  /* 0x000000f800787812 */ /* 0x000fe200078efcff */
[--C-:B------:R-:W-:Y:S01]  /*3320*/  @!P1 IMAD.IADD R50, R50, 0x1, -R6.reuse ;  /* 0x0000000132329824 */ /* 0x100fe200078e0a06 */
[----:B------:R-:W-:Y:S01]  /*3330*/  ISETP.GT.U32.AND P1, PT, R6, R58, PT ;  /* 0x0000003a0600720c */ /* 0x000fe20003f24070 */
[----:B------:R-:W-:Y:S01]  /*3340*/  @!P4 IMAD.IADD R46, R46, 0x1, -R6 ;  /* 0x000000012e2ec824 */ /* 0x000fe200078e0a06 */
[----:B------:R-:W-:Y:S01]  /*3350*/  ISETP.GT.U32.AND P4, PT, R6, R54, PT ;  /* 0x000000360600720c */ /* 0x000fe20003f84070 */
[----:B------:R-:W-:Y:S01]  /*3360*/  IMAD.HI.U32 R10, R7, R34, RZ ;  /* 0x00000022070a7227 */ /* 0x000fe200078e00ff */
[----:B------:R-:W-:Y:S01]  /*3370*/  LOP3.LUT R130, R0, 0xea, RZ, 0xfc, !PT ;  /* 0x000000ea00827812 */ /* 0x000fe200078efcff */
[----:B------:R-:W-:Y:S02]  /*3380*/  STL [R1+0x7f4], R198 ;  /* 0x0007f4c601007387 */ /* 0x000fe40000100800 */
[----:B------:R-:W-:-:S02]  /*3390*/  IMAD.MOV R3, RZ, RZ, -R3 ;  /* 0x000000ffff037224 */ /* 0x000fc400078e0a03 */
[----:B------:R-:W-:Y:S02]  /*33a0*/  IMAD R36, R6, R13, R36 ;  /* 0x0000000d06247224 */ /* 0x000fe400078e0224 */
[--C-:B------:R-:W-:Y:S01]  /*33b0*/  @!P5 IMAD.IADD R44, R44, 0x1, -R6.reuse ;  /* 0x000000012c2cd824 */ /* 0x100fe200078e0a06 */
[C---:B------:R-:W-:Y:S01]  /*33c0*/  ISETP.GT.U32.AND P5, PT, R6.reuse, R52, PT ;  /* 0x000000340600720c */ /* 0x040fe20003fa4070 */
[--C-:B------:R-:W-:Y:S01]  /*33d0*/  @!P0 IMAD.IADD R59, R59, 0x1, -R6.reuse ;  /* 0x000000013b3b8824 */ /* 0x100fe200078e0a06 */
[C---:B------:R-:W-:Y:S01]  /*33e0*/  ISETP.GT.U32.AND P0, PT, R6.reuse, R51, PT ;  /* 0x000000330600720c */ /* 0x040fe20003f04070 */
[----:B------:R-:W-:Y:S01]  /*33f0*/  @!P3 IMAD.IADD R55, R55, 0x1, -R6 ;  /* 0x000000013737b824 */ /* 0x000fe200078e0a06 */
[C---:B------:R-:W-:Y:S01]  /*3400*/  ISETP.GT.U32.AND P3, PT, R6.reuse, R47, PT ;  /* 0x0000002f0600720c */ /* 0x040fe20003f64070 */
[----:B------:R-:W-:Y:S01]  /*3410*/  IMAD.MOV R13, RZ, RZ, -R10 ;  /* 0x000000ffff0d7224 */ /* 0x000fe200078e0a0a */
[C---:B------:R-:W-:Y:S01]  /*3420*/  ISETP.GT.U32.AND P6, PT, R6.reuse, R60, PT ;  /* 0x0000003c0600720c */ /* 0x040fe20003fc4070 */
[----:B------:R-:W-:-:S02]  /*3430*/  IMAD R32, R6, R3, R32 ;  /* 0x0000000306207224 */ /* 0x000fc400078e0220 */
[----:B------:R-:W-:Y:S02]  /*3440*/  @!P2 IMAD.IADD R48, R48, 0x1, -R6 ;  /* 0x000000013030a824 */ /* 0x000fe400078e0a06 */
[C---:B------:R-:W-:Y:S02]  /*3450*/  IMAD R35, R6.reuse, R12, R35 ;  /* 0x0000000c06237224 */ /* 0x040fe400078e0223 */
[C---:B------:R-:W-:Y:S01]  /*3460*/  IMAD R40, R6.reuse, R15, R40 ;  /* 0x0000000f06287224 */ /* 0x040fe200078e0228 */
[----:B------:R-:W-:Y:S01]  /*3470*/  IABS R216, R122 ;  /* 0x0000007a00d87213 */ /* 0x000fe20000000000 */
[----:B------:R-:W-:Y:S01]  /*3480*/  IMAD.HI.U32 R3, R7, R30, RZ ;  /* 0x0000001e07037227 */ /* 0x000fe200078e00ff */
[C---:B------:R-:W-:Y:S01]  /*3490*/  ISETP.GT.U32.AND P2, PT, R6.reuse, R56, PT ;  /* 0x000000380600720c */ /* 0x040fe20003f44070 */
[----:B------:R-:W-:Y:S02]  /*34a0*/  STL [R1+0x7f0], R197 ;  /* 0x0007f0c501007387 */ /* 0x000fe40000100800 */
[----:B------:R-:W-:-:S02]  /*34b0*/  IMAD R34, R6, R13, R34 ;  /* 0x0000000d06227224 */ /* 0x000fc400078e0222 */
[C---:B------:R-:W-:Y:S01]  /*34c0*/  IMAD.HI.U32 R10, R7.reuse, R31, RZ ;  /* 0x0000001f070a7227 */ /* 0x040fe200078e00ff */
[----:B------:R-:W-:Y:S01]  /*34d0*/  IABS R215, R123 ;  /* 0x0000007b00d77213 */ /* 0x000fe20000000000 */
[----:B------:R-:W-:Y:S02]  /*34e0*/  STL [R1+0x7ec], R196 ;  /* 0x0007ecc401007387 */ /* 0x000fe40000100800 */
[----:B------:R-:W-:Y:S02]  /*34f0*/  IMAD.MOV R13, RZ, RZ, -R3 ;  /* 0x000000ffff0d7224 */ /* 0x000fe400078e0a03 */
[----:B------:R-:W-:Y:S01]  /*3500*/  IMAD.HI.U32 R3, R7, R28, RZ ;  /* 0x0000001c07037227 */ /* 0x000fe200078e00ff */
[----:B------:R-:W-:Y:S03]  /*3510*/  STL [R1+0x7e8], R195 ;  /* 0x0007e8c301007387 */ /* 0x000fe60000100800 */
[----:B------:R-:W-:Y:S01]  /*3520*/  IMAD.MOV R10, RZ, RZ, -R10 ;  /* 0x000000ffff0a7224 */ /* 0x000fe200078e0a0a */
[----:B------:R-:W-:Y:S01]  /*3530*/  STL [R1+0x7e4], R194 ;  /* 0x0007e4c201007387 */ /* 0x000fe20000100800 */
[----:B------:R-:W-:-:S02]  /*3540*/  IMAD R30, R6, R13, R30 ;  /* 0x0000000d061e7224 */ /* 0x000fc400078e021e */
[--C-:B------:R-:W-:Y:S01]  /*3550*/  @!P1 IMAD.IADD R58, R58, 0x1, -R6.reuse ;  /* 0x000000013a3a9824 */ /* 0x100fe200078e0a06 */
[----:B------:R-:W-:Y:S01]  /*3560*/  ISETP.GT.U32.AND P1, PT, R6, R50, PT ;  /* 0x000000320600720c */ /* 0x000fe20003f24070 */
[----:B------:R-:W-:Y:S01]  /*3570*/  @!P4 IMAD.IADD R54, R54, 0x1, -R6 ;  /* 0x000000013636c824 */ /* 0x000fe200078e0a06 */
[C---:B------:R-:W-:Y:S01]  /*3580*/  ISETP.GT.U32.AND P4, PT, R6.reuse, R46, PT ;  /* 0x0000002e0600720c */ /* 0x040fe20003f84070 */
[----:B------:R-:W-:Y:S01]  /*3590*/  IMAD.MOV R13, RZ, RZ, -R3 ;  /* 0x000000ffff0d7224 */ /* 0x000fe200078e0a03 */
[----:B------:R-:W-:Y:S01]  /*35a0*/  STL [R1+0x7e0], R193 ;  /* 0x0007e0c101007387 */ /* 0x000fe20000100800 */
[----:B------:R-:W-:Y:S01]  /*35b0*/  IMAD.HI.U32 R3, R7, R26, RZ ;  /* 0x0000001a07037227 */ /* 0x000fe200078e00ff */
[----:B------:R-:W-:Y:S02]  /*35c0*/  IABS R217, R120 ;  /* 0x0000007800d97213 */ /* 0x000fe40000000000 */
[----:B------:R-:W-:Y:S01]  /*35d0*/  STL [R1+0x7dc], R192 ;  /* 0x0007dcc001007387 */ /* 0x000fe20000100800 */
[----:B------:R-:W-:-:S02]  /*35e0*/  IMAD R31, R6, R10, R31 ;  /* 0x0000000a061f7224 */ /* 0x000fc400078e021f */
[--C-:B------:R-:W-:Y:S01]  /*35f0*/  @!P5 IMAD.IADD R52, R52, 0x1, -R6.reuse ;  /* 0x000000013434d824 */ /* 0x100fe200078e0a06 */
[C---:B------:R-:W-:Y:S01]  /*3600*/  ISETP.GT.U32.AND P5, PT, R6.reuse, R43, PT ;  /* 0x0000002b0600720c */ /* 0x040fe20003fa4070 */
[--C-:B------:R-:W-:Y:S01]  /*3610*/  @!P0 IMAD.IADD R51, R51, 0x1, -R6.reuse ;  /* 0x0000000133338824 */ /* 0x100fe200078e0a06 */
[C---:B------:R-:W-:Y:S01]  /*3620*/  ISETP.GT.U32.AND P0, PT, R6.reuse, R42, PT ;  /* 0x0000002a0600720c */ /* 0x040fe20003f04070 */
[----:B------:R-:W-:Y:S01]  /*3630*/  @!P3 IMAD.IADD R47, R47, 0x1, -R6 ;  /* 0x000000012f2fb824 */ /* 0x000fe200078e0a06 */
[----:B------:R-:W-:Y:S01]  /*3640*/  ISETP.GT.U32.AND P3, PT, R6, R38, PT ;  /* 0x000000260600720c */ /* 0x000fe20003f64070 */
[----:B------:R-:W-:Y:S01]  /*3650*/  IMAD.HI.U32 R10, R7, R27, RZ ;  /* 0x0000001b070a7227 */ /* 0x000fe200078e00ff */
[----:B------:R-:W-:Y:S03]  /*3660*/  STL [R1+0x7d8], R191 ;  /* 0x0007d8bf01007387 */ /* 0x000fe60000100800 */
[----:B------:R-:W-:Y:S01]  /*3670*/  IMAD.MOV R3, RZ, RZ, -R3 ;  /* 0x000000ffff037224 */ /* 0x000fe200078e0a03 */
[----:B------:R-:W-:Y:S01]  /*3680*/  STL [R1+0x7d4], R190 ;  /* 0x0007d4be01007387 */ /* 0x000fe20000100800 */
[----:B------:R-:W-:-:S02]  /*3690*/  IMAD.MOV R12, RZ, RZ, -R10 ;  /* 0x000000ffff0c7224 */ /* 0x000fc400078e0a0a */
[C---:B------:R-:W-:Y:S01]  /*36a0*/  IMAD.HI.U32 R10, R7.reuse, R24, RZ ;  /* 0x00000018070a7227 */ /* 0x040fe200078e00ff */
[----:B------:R-:W-:Y:S03]  /*36b0*/  STL [R1+0x7d0], R189 ;  /* 0x0007d0bd01007387 */ /* 0x000fe60000100800 */
[----:B------:R-:W-:Y:S01]  /*36c0*/  IMAD R26, R6, R3, R26 ;  /* 0x00000003061a7224 */ /* 0x000fe200078e021a */
[----:B------:R-:W-:Y:S01]  /*36d0*/  STL [R1+0x7cc], R188 ;  /* 0x0007ccbc01007387 */ /* 0x000fe20000100800 */
[--C-:B------:R-:W-:Y:S01]  /*36e0*/  @!P6 IMAD.IADD R60, R60, 0x1, -R6.reuse ;  /* 0x000000013c3ce824 */ /* 0x100fe200078e0a06 */
[----:B------:R-:W-:Y:S01]  /*36f0*/  ISETP.GT.U32.AND P6, PT, R6, R44, PT ;  /* 0x0000002c0600720c */ /* 0x000fe20003fc4070 */
[----:B------:R-:W-:Y:S01]  /*3700*/  @!P2 IMAD.IADD R56, R56, 0x1, -R6 ;  /* 0x000000013838a824 */ /* 0x000fe200078e0a06 */
[C---:B------:R-:W-:Y:S01]  /*3710*/  ISETP.GT.U32.AND P2, PT, R6.reuse, R48, PT ;  /* 0x000000300600720c */ /* 0x040fe20003f44070 */
[----:B------:R-:W-:Y:S01]  /*3720*/  IMAD.HI.U32 R3, R7, R23, RZ ;  /* 0x0000001707037227 */ /* 0x000fe200078e00ff */
[----:B------:R-:W-:Y:S03]  /*3730*/  STL [R1+0x7c8], R187 ;  /* 0x0007c8bb01007387 */ /* 0x000fe60000100800 */
[----:B------:R-:W-:Y:S01]  /*3740*/  IMAD R28, R6, R13, R28 ;  /* 0x0000000d061c7224 */ /* 0x000fe200078e021c */
[----:B------:R-:W-:Y:S01]  /*3750*/  STL [R1+0x7c4], R186 ;  /* 0x0007c4ba01007387 */ /* 0x000fe20000100800 */
[----:B------:R-:W-:-:S02]  /*3760*/  IMAD.MOV R13, RZ, RZ, -R10 ;  /* 0x000000ffff0d7224 */ /* 0x000fc400078e0a0a */
[--C-:B------:R-:W-:Y:S01]  /*3770*/  @!P1 IMAD.IADD R50, R50, 0x1, -R6.reuse ;  /* 0x0000000132329824 */ /* 0x100fe200078e0a06 */
[----:B------:R-:W-:Y:S01]  /*3780*/  ISETP.GT.U32.AND P1, PT, R6, R40, PT ;  /* 0x000000280600720c */ /* 0x000fe20003f24070 */
[----:B------:R-:W-:Y:S01]  /*3790*/  @!P4 IMAD.IADD R46, R46, 0x1, -R6 ;  /* 0x000000012e2ec824 */ /* 0x000fe200078e0a06 */
[----:B------:R-:W-:Y:S01]  /*37a0*/  ISETP.GT.U32.AND P4, PT, R6, R36, PT ;  /* 0x000000240600720c */ /* 0x000fe20003f84070 */
[----:B------:R-:W-:Y:S01]  /*37b0*/  IMAD.MOV R10, RZ, RZ, -R3 ;  /* 0x000000ffff0a7224 */ /* 0x000fe200078e0a03 */
[----:B------:R-:W-:Y:S01]  /*37c0*/  STL [R1+0x7c0], R185 ;  /* 0x0007c0b901007387 */ /* 0x000fe20000100800 */
[----:B------:R-:W-:-:S03]  /*37d0*/  IMAD.HI.U32 R3, R7, R22, RZ ;  /* 0x0000001607037227 */ /* 0x000fc600078e00ff */
[----:B------:R-:W-:Y:S01]  /*37e0*/  STL [R1+0x7bc], R184 ;  /* 0x0007bcb801007387 */ /* 0x000fe20000100800 */
[--C-:B------:R-:W-:Y:S01]  /*37f0*/  @!P5 IMAD.IADD R43, R43, 0x1, -R6.reuse ;  /* 0x000000012b2bd824 */ /* 0x100fe200078e0a06 */
[----:B------:R-:W-:Y:S01]  /*3800*/  ISETP.GT.U32.AND P5, PT, R6, R34, PT ;  /* 0x000000220600720c */ /* 0x000fe20003fa4070 */
[--C-:B------:R-:W-:Y:S01]  /*3810*/  @!P0 IMAD.IADD R42, R42, 0x1, -R6.reuse ;  /* 0x000000012a2a8824 */ /* 0x100fe200078e0a06 */
[----:B------:R-:W-:Y:S01]  /*3820*/  ISETP.GT.U32.AND P0, PT, R6, R32, PT ;  /* 0x000000200600720c */ /* 0x000fe20003f04070 */
[----:B------:R-:W-:Y:S01]  /*3830*/  @!P3 IMAD.IADD R38, R38, 0x1, -R6 ;  /* 0x000000012626b824 */ /* 0x000fe200078e0a06 */
[C---:B------:R-:W-:Y:S01]  /*3840*/  ISETP.GT.U32.AND P3, PT, R6.reuse, R28, PT ;  /* 0x0000001c0600720c */ /* 0x040fe20003f64070 */
[C---:B------:R-:W-:Y:S01]  /*3850*/  IMAD R24, R6.reuse, R13, R24 ;  /* 0x0000000d06187224 */ /* 0x040fe200078e0218 */
[----:B------:R-:W-:Y:S01]  /*3860*/  STL [R1+0x7b8], R183 ;  /* 0x0007b8b701007387 */ /* 0x000fe20000100800 */
[----:B------:R-:W-:Y:S02]  /*3870*/  IMAD R23, R6, R10, R23 ;  /* 0x0000000a06177224 */ /* 0x000fe400078e0217 */
[C---:B------:R-:W-:Y:S01]  /*3880*/  IMAD.HI.U32 R10, R7.reuse, R20, RZ ;  /* 0x00000014070a7227 */ /* 0x040fe200078e00ff */
[----:B------:R-:W-:Y:S03]  /*3890*/  STL [R1+0x7b4], R182 ;  /* 0x0007b4b601007387 */ /* 0x000fe60000100800 */
[----:B------:R-:W-:Y:S01]  /*38a0*/  IMAD.MOV R13, RZ, RZ, -R3 ;  /* 0x000000ffff0d7224 */ /* 0x000fe200078e0a03 */
[----:B------:R-:W-:Y:S01]  /*38b0*/  STL [R1+0x7b0], R181 ;  /* 0x0007b0b501007387 */ /* 0x000fe20000100800 */
[----:B------:R-:W-:-:S03]  /*38c0*/  IMAD.HI.U32 R3, R7, R19, RZ ;  /* 0x0000001307037227 */ /* 0x000fc600078e00ff */
[----:B------:R-:W-:Y:S01]  /*38d0*/  STL [R1+0x7ac], R179 ;  /* 0x0007acb301007387 */ /* 0x000fe20000100800 */
[----:B------:R-:W-:Y:S02]  /*38e0*/  IMAD R27, R6, R12, R27 ;  /* 0x0000000c061b7224 */ /* 0x000fe400078e021b */
[----:B------:R-:W-:Y:S01]  /*38f0*/  IMAD.MOV R15, RZ, RZ, -R10 ;  /* 0x000000ffff0f7224 */ /* 0x000fe200078e0a0a */
[----:B------:R-:W-:Y:S01]  /*3900*/  STL [R1+0x7a8], R178 ;  /* 0x0007a8b201007387 */ /* 0x000fe20000100800 */
[--C-:B------:R-:W-:Y:S01]  /*3910*/  @!P2 IMAD.IADD R48, R48, 0x1, -R6.reuse ;  /* 0x000000013030a824 */ /* 0x100fe200078e0a06 */
[----:B------:R-:W-:Y:S01]  /*3920*/  ISETP.GT.U32.AND P2, PT, R6, R39, PT ;  /* 0x000000270600720c */ /* 0x000fe20003f44070 */
[----:B------:R-:W-:Y:S01]  /*3930*/  @!P6 IMAD.IADD R44, R44, 0x1, -R6 ;  /* 0x000000012c2ce824 */ /* 0x000fe200078e0a06 */
[C---:B------:R-:W-:Y:S01]  /*3940*/  ISETP.GT.U32.AND P6, PT, R6.reuse, R35, PT ;  /* 0x000000230600720c */ /* 0x040fe20003fc4070 */
        /* <DEDUP_REMOVED lines=9> */
[C---:B------:R-:W-:Y:S01]  /*39e0*/  IMAD R20, R6.reuse, R15, R20 ;  /* 0x0000000f06147224 */ /* 0x040fe200078e0214 */
[----:B------:R-:W-:Y:S01]  /*39f0*/  IABS R15, R191 ;  /* 0x000000bf000f7213 */ /* 0x000fe20000000000 */
[----:B------:R-:W-:Y:S01]  /*3a00*/  IMAD.MOV R13, RZ, RZ, -R10 ;  /* 0x000000ffff0d7224 */ /* 0x000fe200078e0a0a */
[----:B------:R-:W-:Y:S01]  /*3a10*/  STL [R1+0x79c], R172 ;  /* 0x00079cac01007387 */ /* 0x000fe20000100800 */
[----:B------:R-:W-:Y:S02]  /*3a20*/  IMAD R19, R6, R3, R19 ;  /* 0x0000000306137224 */ /* 0x000fe400078e0213 */
[----:B------:R-:W-:Y:S01]  /*3a30*/  IMAD.HI.U32 R3, R7, R16, RZ ;  /* 0x0000001007037227 */ /* 0x000fe200078e00ff */
[----:B------:R-:W-:Y:S03]  /*3a40*/  STL [R1+0x734], R171 ;  /* 0x000734ab01007387 */ /* 0x000fe60000100800 */
[--C-:B------:R-:W-:Y:S01]  /*3a50*/  @!P5 IMAD.IADD R34, R34, 0x1, -R6.reuse ;  /* 0x000000012222d824 */ /* 0x100fe200078e0a06 */
[----:B------:R-:W-:Y:S01]  /*3a60*/  ISETP.GT.U32.AND P5, PT, R6, R42, PT ;  /* 0x0000002a0600720c */ /* 0x000fe20003fa4070 */
[--C-:B------:R-:W-:Y:S01]  /*3a70*/  @!P0 IMAD.IADD R32, R32, 0x1, -R6.reuse ;  /* 0x0000000120208824 */ /* 0x100fe200078e0a06 */
[----:B------:R-:W-:Y:S01]  /*3a80*/  ISETP.GT.U32.AND P0, PT, R6, R40, PT ;  /* 0x000000280600720c */ /* 0x000fe20003f04070 */
[----:B------:R-:W-:Y:S01]  /*3a90*/  @!P3 IMAD.IADD R28, R28, 0x1, -R6 ;  /* 0x000000011c1cb824 */ /* 0x000fe200078e0a06 */
[C---:B------:R-:W-:Y:S01]  /*3aa0*/  ISETP.GT.U32.AND P3, PT, R6.reuse, R36, PT ;  /* 0x000000240600720c */ /* 0x040fe20003f64070 */
[----:B------:R-:W-:Y:S01]  /*3ab0*/  IMAD R18, R6, R13, R18 ;  /* 0x0000000d06127224 */ /* 0x000fe200078e0212 */
[----:B------:R-:W-:Y:S01]  /*3ac0*/  STL [R1+0x730], R170 ;  /* 0x000730aa01007387 */ /* 0x000fe20000100800 */
[----:B------:R-:W-:-:S02]  /*3ad0*/  IMAD.MOV R13, RZ, RZ, -R3 ;  /* 0x000000ffff0d7224 */ /* 0x000fc400078e0a03 */
[----:B------:R-:W-:Y:S01]  /*3ae0*/  IMAD.HI.U32 R3, R7, R15, RZ ;  /* 0x0000000f07037227 */ /* 0x000fe200078e00ff */
[----:B------:R-:W-:Y:S03]  /*3af0*/  STL [R1+0x72c], R168 ;  /* 0x00072ca801007387 */ /* 0x000fe60000100800 */
[--C-:B------:R-:W-:Y:S01]  /*3b00*/  @!P2 IMAD.IADD R39, R39, 0x1, -R6.reuse ;  /* 0x000000012727a824 */ /* 0x100fe200078e0a06 */
[C---:B------:R-:W-:Y:S01]  /*3b10*/  ISETP.GT.U32.AND P2, PT, R6.reuse, R30, PT ;  /* 0x0000001e0600720c */ /* 0x040fe20003f44070 */
[----:B------:R-:W-:Y:S02]  /*3b20*/  @!P6 IMAD.IADD R35, R35, 0x1, -R6 ;  /* 0x000000012323e824 */ /* 0x000fe400078e0a06 */
[----:B------:R-:W-:Y:S01]  /*3b30*/  IMAD.MOV R12, RZ, RZ, -R3 ;  /* 0x000000ffff0c7224 */ /* 0x000fe200078e0a03 */
[----:B------:R-:W-:Y:S01]  /*3b40*/  STL [R1+0x728], R167 ;  /* 0x000728a701007387 */ /* 0x000fe20000100800 */
[----:B------:R-:W-:Y:S01]  /*3b50*/  IMAD.HI.U32 R10, R7, R14, RZ ;  /* 0x0000000e070a7227 */ /* 0x000fe200078e00ff */
[----:B------:R-:W-:-:S02]  /*3b60*/  ISETP.GT.U32.AND P6, PT, R6, R43, PT ;  /* 0x0000002b0600720c */ /* 0x000fc40003fc4070 */
[----:B------:R-:W-:Y:S01]  /*3b70*/  STL [R1+0x724], R166 ;  /* 0x000724a601007387 */ /* 0x000fe20000100800 */
[----:B------:R-:W-:-:S03]  /*3b80*/  IMAD.HI.U32 R3, R7, R17, RZ ;  /* 0x0000001107037227 */ /* 0x000fc600078e00ff */
[----:B------:R-:W-:Y:S01]  /*3b90*/  STL [R1+0x720], R164 ;  /* 0x000720a401007387 */ /* 0x000fe20000100800 */
[--C-:B------:R-:W-:Y:S01]  /*3ba0*/  @!P1 IMAD.IADD R31, R31, 0x1, -R6.reuse ;  /* 0x000000011f1f9824 */ /* 0x100fe200078e0a06 */
[C---:B------:R-:W-:Y:S01]  /*3bb0*/  ISETP.GT.U32.AND P1, PT, R6.reuse, R39, PT ;  /* 0x000000270600720c */ /* 0x040fe20003f24070 */
[----:B------:R-:W-:Y:S01]  /*3bc0*/  @!P4 IMAD.IADD R27, R27, 0x1, -R6 ;  /* 0x000000011b1bc824 */ /* 0x000fe200078e0a06 */
[C---:B------:R-:W-:Y:S01]  /*3bd0*/  ISETP.GT.U32.AND P4, PT, R6.reuse, R35, PT ;  /* 0x000000230600720c */ /* 0x040fe20003f84070 */
[----:B------:R-:W-:Y:S01]  /*3be0*/  IMAD R16, R6, R13, R16 ;  /* 0x0000000d06107224 */ /* 0x000fe200078e0210 */
[----:B------:R-:W-:Y:S01]  /*3bf0*/  STL [R1+0x71c], R163 ;  /* 0x00071ca301007387 */ /* 0x000fe20000100800 */
[----:B------:R-:W-:Y:S02]  /*3c00*/  IMAD.MOV R13, RZ, RZ, -R10 ;  /* 0x000000ffff0d7224 */ /* 0x000fe400078e0a0a */
        /* <DEDUP_REMOVED lines=12> */
[C---:B------:R-:W-:Y:S01]  /*3cd0*/  IMAD R12, R6.reuse, R3, R17 ;  /* 0x00000003060c7224 */ /* 0x040fe200078e0211 */
[----:B------:R-:W-:Y:S01]  /*3ce0*/  IABS R17, R186 ;  /* 0x000000ba00117213 */ /* 0x000fe20000000000 */
[----:B------:R-:W-:Y:S01]  /*3cf0*/  IMAD.MOV R10, RZ, RZ, -R10 ;  /* 0x000000ffff0a7224 */ /* 0x000fe200078e0a0a */
[----:B------:R-:W-:Y:S01]  /*3d00*/  STL [R1+0x70c], R158 ;  /* 0x00070c9e01007387 */ /* 0x000fe20000100800 */
[----:B------:R-:W-:-:S02]  /*3d10*/  IMAD R14, R6, R13, R14 ;  /* 0x0000000d060e7224 */ /* 0x000fc400078e020e */
[--C-:B------:R-:W-:Y:S01]  /*3d20*/  @!P2 IMAD.IADD R30, R30, 0x1, -R6.reuse ;  /* 0x000000011e1ea824 */ /* 0x100fe200078e0a06 */
[C---:B------:R-:W-:Y:S01]  /*3d30*/  ISETP.GT.U32.AND P2, PT, R6.reuse, R38, PT ;  /* 0x000000260600720c */ /* 0x040fe20003f44070 */
[----:B------:R-:W-:Y:S01]  /*3d40*/  IMAD.HI.U32 R3, R7, R25, RZ ;  /* 0x0000001907037227 */ /* 0x000fe200078e00ff */
[----:B------:R-:W-:Y:S03]  /*3d50*/  STL [R1+0x708], R156 ;  /* 0x0007089c01007387 */ /* 0x000fe60000100800 */
[C---:B------:R-:W-:Y:S01]  /*3d60*/  IMAD R13, R6.reuse, R10, R21 ;  /* 0x0000000a060d7224 */ /* 0x040fe200078e0215 */
[----:B------:R-:W-:Y:S01]  /*3d70*/  STL [R1+0x704], R155 ;  /* 0x0007049b01007387 */ /* 0x000fe20000100800 */
[----:B------:R-:W-:Y:S02]  /*3d80*/  IMAD.MOV.U32 R21, RZ, RZ, R17 ;  /* 0x000000ffff157224 */ /* 0x000fe400078e0011 */
[--C-:B------:R-:W-:Y:S01]  /*3d90*/  @!P6 IMAD.IADD R43, R43, 0x1, -R6.reuse ;  /* 0x000000012b2be824 */ /* 0x100fe200078e0a06 */
[C---:B------:R-:W-:Y:S01]  /*3da0*/  ISETP.GT.U32.AND P6, PT, R6.reuse, R27, PT ;  /* 0x0000001b0600720c */ /* 0x040fe20003fc4070 */
[--C-:B------:R-:W-:Y:S01]  /*3db0*/  @!P1 IMAD.IADD R39, R39, 0x1, -R6.reuse ;  /* 0x0000000127279824 */ /* 0x100fe200078e0a06 */
[C---:B------:R-:W-:Y:S01]  /*3dc0*/  ISETP.GT.U32.AND P1, PT, R6.reuse, R31, PT ;  /* 0x0000001f0600720c */ /* 0x040fe20003f24070 */
        /* <DEDUP_REMOVED lines=14> */
[----:B------:R-:W-:-:S03]  /*3eb0*/  IMAD.HI.U32 R10, R7, R29, RZ ;  /* 0x0000001d070a7227 */ /* 0x000fc600078e00ff */
[----:B------:R-:W-:Y:S01]  /*3ec0*/  STL [R1+0x6f4], R148 ;  /* 0x0006f49401007387 */ /* 0x000fe20000100800 */
[----:B------:R-:W-:Y:S02]  /*3ed0*/  IMAD.MOV R25, RZ, RZ, -R3 ;  /* 0x000000ffff197224 */ /* 0x000fe400078e0a03 */
[C---:B------:R-:W-:Y:S01]  /*3ee0*/  IMAD.HI.U32 R3, R7.reuse, R37, RZ ;  /* 0x0000002507037227 */ /* 0x040fe200078e00ff */
[----:B------:R-:W-:Y:S03]  /*3ef0*/  STL [R1+0x6f0], R147 ;  /* 0x0006f09301007387 */ /* 0x000fe60000100800 */
[----:B------:R-:W-:Y:S01]  /*3f00*/  IMAD.MOV R33, RZ, RZ, -R10 ;  /* 0x000000ffff217224 */ /* 0x000fe200078e0a0a */
[----:B------:R-:W-:Y:S01]  /*3f10*/  STL [R1+0x6ec], R146 ;  /* 0x0006ec9201007387 */ /* 0x000fe20000100800 */
[----:B------:R-:W-:Y:S01]  /*3f20*/  @!P2 IMAD.IADD R38, R38, 0x1, -R6 ;  /* 0x000000012626a824 */ /* 0x000fe200078e0a06 */
[----:B------:R-:W-:Y:S01]  /*3f30*/  ISETP.GT.U32.AND P2, PT, R6, R30, PT ;  /* 0x0000001e0600720c */ /* 0x000fe20003f44070 */
[----:B------:R-:W-:Y:S01]  /*3f40*/  IMAD.MOV R3, RZ, RZ, -R3 ;  /* 0x000000ffff037224 */ /* 0x000fe200078e0a03 */
[----:B------:R-:W-:Y:S01]  /*3f50*/  STL [R1+0x6e8], R144 ;  /* 0x0006e89001007387 */ /* 0x000fe20000100800 */
[----:B------:R-:W-:-:S03]  /*3f60*/  IMAD.HI.U32 R10, R7, R41, RZ ;  /* 0x00000029070a7227 */ /* 0x000fc600078e00ff */
[----:B------:R-:W-:Y:S01]  /*3f70*/  STL [R1+0x6e4], R143 ;  /* 0x0006e48f01007387 */ /* 0x000fe20000100800 */
[C---:B------:R-:W-:Y:S02]  /*3f80*/  IMAD R21, R6.reuse, R25, R21 ;  /* 0x0000001906157224 */ /* 0x040fe400078e0215 */
[C---:B------:R-:W-:Y:S01]  /*3f90*/  IMAD R25, R6.reuse, R33, R29 ;  /* 0x0000002106197224 */ /* 0x040fe200078e021d */
[----:B------:R-:W-:Y:S01]  /*3fa0*/  STL [R1+0x6e0], R142 ;  /* 0x0006e08e01007387 */ /* 0x000fe20000100800 */
[--C-:B------:R-:W-:Y:S01]  /*3fb0*/  @!P1 IMAD.IADD R31, R31, 0x1, -R6.reuse ;  /* 0x000000011f1f9824 */ /* 0x100fe200078e0a06 */
[C---:B------:R-:W-:Y:S01]  /*3fc0*/  ISETP.GT.U32.AND P1, PT, R6.reuse, R22, PT ;  /* 0x000000160600720c */ /* 0x040fe20003f24070 */
[--C-:B------:R-:W-:Y:S01]  /*3fd0*/  @!P6 IMAD.IADD R27, R27, 0x1, -R6.reuse ;  /* 0x000000011b1be824 */ /* 0x100fe200078e0a06 */
[----:B------:R-:W-:Y:S01]  /*3fe0*/  ISETP.GT.U32.AND P6, PT, R6, R18, PT ;  /* 0x000000120600720c */ /* 0x000fe20003fc4070 */
[----:B------:R-:W-:Y:S01]  /*3ff0*/  @!P4 IMAD.IADD R26, R26, 0x1, -R6 ;  /* 0x000000011a1ac824 */ /* 0x000fe200078e0a06 */
[C---:B------:R-:W-:Y:S01]  /*4000*/  ISETP.GT.U32.AND P4, PT, R6.reuse, R16, PT ;  /* 0x000000100600720c */ /* 0x040fe20003f84070 */
[----:B------:R-:W-:Y:S01]  /*4010*/  IMAD R29, R6, R3, R37 ;  /* 0x00000003061d7224 */ /* 0x000fe200078e0225 */
[----:B------:R-:W-:Y:S01]  /*4020*/  IABS R37, R181 ;  /* 0x000000b500257213 */ /* 0x000fe20000000000 */
[----:B------:R-:W-:Y:S01]  /*4030*/  IMAD.MOV R10, RZ, RZ, -R10 ;  /* 0x000000ffff0a7224 */ /* 0x000fe200078e0a0a */
[----:B------:R-:W-:Y:S01]  /*4040*/  STL [R1+0x6dc], R140 ;  /* 0x0006dc8c01007387 */ /* 0x000fe20000100800 */
[--C-:B------:R-:W-:Y:S01]  /*4050*/  @!P5 IMAD.IADD R24, R24, 0x1, -R6.reuse ;  /* 0x000000011818d824 */ /* 0x100fe200078e0a06 */
[C---:B------:R-:W-:Y:S01]  /*4060*/  ISETP.GT.U32.AND P5, PT, R6.reuse, R15, PT ;  /* 0x0000000f0600720c */ /* 0x040fe20003fa4070 */
[--C-:B------:R-:W-:Y:S01]  /*4070*/  @!P0 IMAD.IADD R23, R23, 0x1, -R6.reuse ;  /* 0x0000000117178824 */ /* 0x100fe200078e0a06 */
[C---:B------:R-:W-:Y:S01]  /*4080*/  ISETP.GT.U32.AND P0, PT, R6.reuse, R14, PT ;  /* 0x0000000e0600720c */ /* 0x040fe20003f04070 */
[----:B------:R-:W-:Y:S01]  /*4090*/  @!P3 IMAD.IADD R19, R19, 0x1, -R6 ;  /* 0x000000011313b824 */ /* 0x000fe200078e0a06 */
[C---:B------:R-:W-:Y:S01]  /*40a0*/  ISETP.GT.U32.AND P3, PT, R6.reuse, R17, PT ;  /* 0x000000110600720c */ /* 0x040fe20003f64070 */
[----:B------:R-:W-:Y:S01]  /*40b0*/  IMAD.HI.U32 R3, R7, R45, RZ ;  /* 0x0000002d07037227 */ /* 0x000fe200078e00ff */
[----:B------:R-:W-:Y:S03]  /*40c0*/  STL [R1+0x6d8], R139 ;  /* 0x0006d88b01007387 */ /* 0x000fe60000100800 */
[----:B------:R-:W-:Y:S01]  /*40d0*/  IMAD R33, R6, R10, R41 ;  /* 0x0000000a06217224 */ /* 0x000fe200078e0229 */
[----:B------:R-:W-:Y:S01]  /*40e0*/  STL [R1+0x6d4], R138 ;  /* 0x0006d48a01007387 */ /* 0x000fe20000100800 */
[----:B------:R-:W-:-:S02]  /*40f0*/  IMAD.MOV.U32 R41, RZ, RZ, R37 ;  /* 0x000000ffff297224 */ /* 0x000fc400078e0025 */
[----:B------:R-:W-:Y:S01]  /*4100*/  IMAD.MOV R37, RZ, RZ, -R3 ;  /* 0x000000ffff257224 */ /* 0x000fe200078e0a03 */
[----:B------:R-:W-:Y:S01]  /*4110*/  STL [R1+0x6d0], R136 ;  /* 0x0006d08801007387 */ /* 0x000fe20000100800 */
[--C-:B------:R-:W-:Y:S01]  /*4120*/  @!P2 IMAD.IADD R30, R30, 0x1, -R6.reuse ;  /* 0x000000011e1ea824 */ /* 0x100fe200078e0a06 */
[C---:B------:R-:W-:Y:S01]  /*4130*/  ISETP.GT.U32.AND P2, PT, R6.reuse, R20, PT ;  /* 0x000000140600720c */ /* 0x040fe20003f44070 */
[----:B------:R-:W-:Y:S01]  /*4140*/  IMAD.HI.U32 R3, R7, R41, RZ ;  /* 0x0000002907037227 */ /* 0x000fe200078e00ff */
[----:B------:R-:W-:Y:S03]  /*4150*/  STL [R1+0x6cc], R135 ;  /* 0x0006cc8701007387 */ /* 0x000fe60000100800 */
[----:B------:R-:W-:Y:S01]  /*4160*/  IMAD R37, R6, R37, R45 ;  /* 0x0000002506257224 */ /* 0x000fe200078e022d */
[----:B------:R-:W-:Y:S01]  /*4170*/  STL [R1+0x6c8], R134 ;  /* 0x0006c88601007387 */ /* 0x000fe20000100800 */
[--C-:B------:R-:W-:Y:S01]  /*4180*/  @!P1 IMAD.IADD R22, R22, 0x1, -R6.reuse ;  /* 0x0000000116169824 */ /* 0x100fe200078e0a06 */
[----:B------:R-:W-:Y:S01]  /*4190*/  ISETP.GT.U32.AND P1, PT, R6, R12, PT ;  /* 0x0000000c0600720c */ /* 0x000fe20003f24070 */
[----:B------:R-:W-:-:S02]  /*41a0*/  @!P6 IMAD.IADD R18, R18, 0x1, -R6 ;  /* 0x000000011212e824 */ /* 0x000fc400078e0a06 */
[--C-:B------:R-:W-:Y:S01]  /*41b0*/  @!P4 IMAD.IADD R16, R16, 0x1, -R6.reuse ;  /* 0x000000011010c824 */ /* 0x100fe200078e0a06 */
[----:B------:R-:W-:Y:S01]  /*41c0*/  ISETP.GT.U32.AND P4, PT, R6, R24, PT ;  /* 0x000000180600720c */ /* 0x000fe20003f84070 */
[----:B------:R-:W-:Y:S01]  /*41d0*/  IMAD.HI.U32 R10, R7, R49, RZ ;  /* 0x00000031070a7227 */ /* 0x000fe200078e00ff */
[----:B------:R-:W-:Y:S03]  /*41e0*/  STL [R1+0x6c4], R132 ;  /* 0x0006c48401007387 */ /* 0x000fe60000100800 */
[----:B------:R-:W-:Y:S02]  /*41f0*/  IMAD.MOV R45, RZ, RZ, -R3 ;  /* 0x000000ffff2d7224 */ /* 0x000fe400078e0a03 */
[--C-:B------:R-:W-:Y:S02]  /*4200*/  @!P5 IMAD.IADD R15, R15, 0x1, -R6.reuse ;  /* 0x000000010f0fd824 */ /* 0x100fe400078e0a06 */
[----:B------:R-:W-:-:S02]  /*4210*/  @!P0 IMAD.IADD R14, R14, 0x1, -R6 ;  /* 0x000000010e0e8824 */ /* 0x000fc400078e0a06 */
[--C-:B------:R-:W-:Y:S02]  /*4220*/  @!P3 IMAD.IADD R17, R17, 0x1, -R6.reuse ;  /* 0x000000011111b824 */ /* 0x100fe400078e0a06 */
[--C-:B------:R-:W-:Y:S02]  /*4230*/  @!P2 IMAD.IADD R20, R20, 0x1, -R6.reuse ;  /* 0x000000011414a824 */ /* 0x100fe400078e0a06 */
[----:B------:R-:W-:Y:S01]  /*4240*/  @!P1 IMAD.IADD R12, R12, 0x1, -R6 ;  /* 0x000000010c0c9824 */ /* 0x000fe200078e0a06 */
[C---:B------:R-:W-:Y:S01]  /*4250*/  ISETP.GT.U32.AND P6, PT, R6.reuse, R26, PT ;  /* 0x0000001a0600720c */ /* 0x040fe20003fc4070 */
[----:B------:R-:W-:Y:S01]  /*4260*/  IMAD.HI.U32 R3, R7, R57, RZ ;  /* 0x0000003907037227 */ /* 0x000fe200078e00ff */
[C---:B------:R-:W-:Y:S01]  /*4270*/  ISETP.GT.U32.AND P5, PT, R6.reuse, R23, PT ;  /* 0x000000170600720c */ /* 0x040fe20003fa4070 */
[----:B------:R-:W-:Y:S01]  /*4280*/  STL [R1+0x6c0], R131 ;  /* 0x0006c08301007387 */ /* 0x000fe20000100800 */
[C---:B------:R-:W-:Y:S01]  /*4290*/  ISETP.GT.U32.AND P0, PT, R6.reuse, R22, PT ;  /* 0x000000160600720c */ /* 0x040fe20003f04070 */
[----:B------:R-:W-:Y:S01]  /*42a0*/  IMAD.MOV R53, RZ, RZ, -R10 ;  /* 0x000000ffff357224 */ /* 0x000fe200078e0a0a */
[----:B------:R-:W-:Y:S01]  /*42b0*/  ISETP.GT.U32.AND P3, PT, R6, R18, PT ;  /* 0x000000120600720c */ /* 0x000fe20003f64070 */
[----:B------:R-:W-:-:S02]  /*42c0*/  IMAD.MOV R3, RZ, RZ, -R3 ;  /* 0x000000ffff037224 */ /* 0x000fc400078e0a03 */
[C---:B------:R-:W-:Y:S01]  /*42d0*/  IMAD R41, R6.reuse, R45, R41 ;  /* 0x0000002d06297224 */ /* 0x040fe200078e0229 */
[----:B------:R-:W-:Y:S01]  /*42e0*/  ISETP.GT.U32.AND P1, PT, R6, R20, PT ;  /* 0x000000140600720c */ /* 0x000fe20003f24070 */
[----:B------:R-:W-:-:S04]  /*42f0*/  IMAD.HI.U32 R10, R7, R61, RZ ;  /* 0x0000003d070a7227 */ /* 0x000fc800078e00ff */
[----:B------:R-:W-:Y:S01]  /*4300*/  @!P4 IMAD.IADD R24, R24, 0x1, -R6 ;  /* 0x000000011818c824 */ /* 0x000fe200078e0a06 */
[C---:B------:R-:W-:Y:S01]  /*4310*/  ISETP.GT.U32.AND P2, PT, R6.reuse, R13, PT ;  /* 0x0000000d0600720c */ /* 0x040fe20003f44070 */
[C---:B------:R-:W-:Y:S01]  /*4320*/  IMAD R45, R6.reuse, R53, R49 ;  /* 0x00000035062d7224 */ /* 0x040fe200078e0231 */
[----:B------:R-:W-:Y:S01]  /*4330*/  STL [R1+0x6bc], R130 ;  /* 0x0006bc8201007387 */ /* 0x000fe20000100800 */
[C---:B------:R-:W-:Y:S01]  /*4340*/  IMAD R49, R6.reuse, R3, R57 ;  /* 0x0000000306317224 */ /* 0x040fe200078e0239 */
[----:B------:R-:W-:Y:S01]  /*4350*/  IABS R57, R172 ;  /* 0x000000ac00397213 */ /* 0x000fe20000000000 */
[----:B------:R-:W-:Y:S01]  /*4360*/  IMAD.MOV R10, RZ, RZ, -R10 ;  /* 0x000000ffff0a7224 */ /* 0x000fe200078e0a0a */
[C---:B------:R-:W-:Y:S01]  /*4370*/  ISETP.GT.U32.AND P4, PT, R6.reuse, R16, PT ;  /* 0x000000100600720c */ /* 0x040fe20003f84070 */
[----:B------:R-:W-:Y:S01]  /*4380*/  IMAD.HI.U32 R3, R7, R65, RZ ;  /* 0x0000004107037227 */ /* 0x000fe200078e00ff */
[----:B------:R-:W-:Y:S03]  /*4390*/  STL [R1+0x6b8], R128 ;  /* 0x0006b88001007387 */ /* 0x000fe60000100800 */
[----:B------:R-:W-:Y:S01]  /*43a0*/  IMAD R53, R6, R10, R61 ;  /* 0x0000000a06357224 */ /* 0x000fe200078e023d */
[----:B------:R-:W-:Y:S01]  /*43b0*/  STL [R1+0x6b4], R127 ;  /* 0x0006b47f01007387 */ /* 0x000fe20000100800 */
[----:B------:R-:W-:-:S02]  /*43c0*/  IMAD.MOV.U32 R61, RZ, RZ, R57 ;  /* 0x000000ffff3d7224 */ /* 0x000fc400078e0039 */
[--C-:B------:R-:W-:Y:S01]  /*43d0*/  @!P5 IMAD.IADD R23, R23, 0x1, -R6.reuse ;  /* 0x000000011717d824 */ /* 0x100fe200078e0a06 */
[----:B------:R-:W-:Y:S01]  /*43e0*/  ISETP.GT.U32.AND P5, PT, R6, R15, PT ;  /* 0x0000000f0600720c */ /* 0x000fe20003fa4070 */
        /* <DEDUP_REMOVED lines=8> */
[----:B------:R-:W-:Y:S02]  /*4470*/  IMAD R57, R6, R57, R65 ;  /* 0x0000003906397224 */ /* 0x000fe400078e0241 */
[C---:B------:R-:W-:Y:S01]  /*4480*/  IMAD.HI.U32 R10, R7.reuse, R69, RZ ;  /* 0x00000045070a7227 */ /* 0x040fe200078e00ff */
[----:B------:R-:W-:Y:S03]  /*4490*/  STL [R1+0x6a8], R123 ;  /* 0x0006a87b01007387 */ /* 0x000fe60000100800 */
[----:B------:R-:W-:Y:S01]  /*44a0*/  IMAD.MOV R65, RZ, RZ, -R3 ;  /* 0x000000ffff417224 */ /* 0x000fe200078e0a03 */
[----:B-1----:R-:W3:Y:S01]  /*44b0*/  LDL R252, [R1+0x5a0] ;  /* 0x0005a00001fc7983 */ /* 0x002ee20000100800 */
[----:B------:R-:W-:-:S04]  /*44c0*/  IMAD.HI.U32 R3, R7, R77, RZ ;  /* 0x0000004d07037227 */ /* 0x000fc800078e00ff */
[----:B------:R-:W-:Y:S02]  /*44d0*/  IMAD.MOV R73, RZ, RZ, -R10 ;  /* 0x000000ffff497224 */ /* 0x000fe400078e0a0a */
[--C-:B------:R-:W-:Y:S01]  /*44e0*/  @!P1 IMAD.IADD R20, R20, 0x1, -R6.reuse ;  /* 0x0000000114149824 */ /* 0x100fe200078e0a06 */
[----:B------:R-:W-:Y:S01]  /*44f0*/  ISETP.GT.U32.AND P1, PT, R6, R12, PT ;  /* 0x0000000c0600720c */ /* 0x000fe20003f24070 */
[----:B------:R-:W-:Y:S01]  /*4500*/  @!P4 IMAD.IADD R16, R16, 0x1, -R6 ;  /* 0x000000011010c824 */ /* 0x000fe200078e0a06 */
[----:B------:R-:W-:Y:S01]  /*4510*/  ISETP.GT.U32.AND P4, PT, R6, R25, PT ;  /* 0x000000190600720c */ /* 0x000fe20003f84070 */
[----:B------:R-:W-:Y:S02]  /*4520*/  IMAD.MOV R3, RZ, RZ, -R3 ;  /* 0x000000ffff037224 */ /* 0x000fe400078e0a03 */
[----:B------:R-:W-:-:S04]  /*4530*/  IMAD.HI.U32 R10, R7, R81, RZ ;  /* 0x00000051070a7227 */ /* 0x000fc800078e00ff */
[C---:B------:R-:W-:Y:S02]  /*4540*/  IMAD R61, R6.reuse, R65, R61 ;  /* 0x00000041063d7224 */ /* 0x040fe400078e023d */
[C---:B------:R-:W-:Y:S02]  /*4550*/  IMAD R65, R6.reuse, R73, R69 ;  /* 0x0000004906417224 */ /* 0x040fe400078e0245 */
[--C-:B------:R-:W-:Y:S01]  /*4560*/  @!P2 IMAD.IADD R13, R13, 0x1, -R6.reuse ;  /* 0x000000010d0da824 */ /* 0x100fe200078e0a06 */
[C---:B------:R-:W-:Y:S01]  /*4570*/  ISETP.GT.U32.AND P2, PT, R6.reuse, R19, PT ;  /* 0x000000130600720c */ /* 0x040fe20003f44070 */
[--C-:B------:R-:W-:Y:S01]  /*4580*/  @!P5 IMAD.IADD R15, R15, 0x1, -R6.reuse ;  /* 0x000000010f0fd824 */ /* 0x100fe200078e0a06 */
[----:B------:R-:W-:Y:S01]  /*4590*/  ISETP.GT.U32.AND P5, PT, R6, R29, PT ;  /* 0x0000001d0600720c */ /* 0x000fe20003fa4070 */
[--C-:B------:R-:W-:Y:S01]  /*45a0*/  @!P0 IMAD.IADD R14, R14, 0x1, -R6.reuse ;  /* 0x000000010e0e8824 */ /* 0x100fe200078e0a06 */
[C---:B------:R-:W-:Y:S01]  /*45b0*/  ISETP.GT.U32.AND P0, PT, R6.reuse, R33, PT ;  /* 0x000000210600720c */ /* 0x040fe20003f04070 */
[----:B------:R-:W-:Y:S01]  /*45c0*/  @!P3 IMAD.IADD R21, R21, 0x1, -R6 ;  /* 0x000000011515b824 */ /* 0x000fe200078e0a06 */
[C---:B------:R-:W-:Y:S01]  /*45d0*/  ISETP.GT.U32.AND P3, PT, R6.reuse, R49, PT ;  /* 0x000000310600720c */ /* 0x040fe20003f64070 */
[----:B------:R-:W-:Y:S01]  /*45e0*/  IMAD R69, R6, R3, R77 ;  /* 0x0000000306457224 */ /* 0x000fe200078e024d */
[----:B------:R-:W-:Y:S01]  /*45f0*/  IABS R77, R166 ;  /* 0x000000a6004d7213 */ /* 0x000fe20000000000 */
[----:B------:R-:W-:-:S02]  /*4600*/  IMAD.MOV R10, RZ, RZ, -R10 ;  /* 0x000000ffff0a7224 */ /* 0x000fc400078e0a0a */
[----:B------:R-:W-:-:S04]  /*4610*/  IMAD.HI.U32 R3, R7, R85, RZ ;  /* 0x0000005507037227 */ /* 0x000fc800078e00ff */
[----:B------:R-:W-:Y:S02]  /*4620*/  IMAD R73, R6, R10, R81 ;  /* 0x0000000a06497224 */ /* 0x000fe400078e0251 */
[--C-:B------:R-:W-:Y:S01]  /*4630*/  @!P6 IMAD.IADD R26, R26, 0x1, -R6.reuse ;  /* 0x000000011a1ae824 */ /* 0x100fe200078e0a06 */
[----:B------:R-:W-:Y:S01]  /*4640*/  ISETP.GT.U32.AND P6, PT, R6, R13, PT ;  /* 0x0000000d0600720c */ /* 0x000fe20003fc4070 */
[----:B------:R-:W-:Y:S02]  /*4650*/  IMAD.MOV.U32 R81, RZ, RZ, R77 ;  /* 0x000000ffff517224 */ /* 0x000fe400078e004d */
[----:B------:R-:W-:Y:S02]  /*4660*/  IMAD.MOV R77, RZ, RZ, -R3 ;  /* 0x000000ffff4d7224 */ /* 0x000fe400078e0a03 */
[--C-:B------:R-:W-:Y:S01]  /*4670*/  @!P1 IMAD.IADD R12, R12, 0x1, -R6.reuse ;  /* 0x000000010c0c9824 */ /* 0x100fe200078e0a06 */
[C---:B------:R-:W-:Y:S01]  /*4680*/  ISETP.GT.U32.AND P1, PT, R6.reuse, R37, PT ;  /* 0x000000250600720c */ /* 0x040fe20003f24070 */
[----:B------:R-:W-:Y:S01]  /*4690*/  @!P4 IMAD.IADD R25, R25, 0x1, -R6 ;  /* 0x000000011919c824 */ /* 0x000fe200078e0a06 */
[----:B------:R-:W-:Y:S01]  /*46a0*/  ISETP.GT.U32.AND P4, PT, R6, R53, PT ;  /* 0x000000350600720c */ /* 0x000fe20003f84070 */
[----:B------:R-:W-:-:S04]  /*46b0*/  IMAD.HI.U32 R3, R7, R81, RZ ;  /* 0x0000005107037227 */ /* 0x000fc800078e00ff */
[C---:B------:R-:W-:Y:S02]  /*46c0*/  IMAD R77, R6.reuse, R77, R85 ;  /* 0x0000004d064d7224 */ /* 0x040fe400078e0255 */
[--C-:B------:R-:W-:Y:S01]  /*46d0*/  @!P2 IMAD.IADD R19, R19, 0x1, -R6.reuse ;  /* 0x000000011313a824 */ /* 0x100fe200078e0a06 */
[C---:B------:R-:W-:Y:S01]  /*46e0*/  ISETP.GT.U32.AND P2, PT, R6.reuse, R17, PT ;  /* 0x000000110600720c */ /* 0x040fe20003f44070 */
[--C-:B------:R-:W-:Y:S01]  /*46f0*/  @!P5 IMAD.IADD R29, R29, 0x1, -R6.reuse ;  /* 0x000000011d1dd824 */ /* 0x100fe200078e0a06 */
[C---:B------:R-:W-:Y:S01]  /*4700*/  ISETP.GT.U32.AND P5, PT, R6.reuse, R57, PT ;  /* 0x000000390600720c */ /* 0x040fe20003fa4070 */
[--C-:B------:R-:W-:Y:S01]  /*4710*/  @!P0 IMAD.IADD R33, R33, 0x1, -R6.reuse ;  /* 0x0000000121218824 */ /* 0x100fe200078e0a06 */
[C---:B------:R-:W-:Y:S01]  /*4720*/  ISETP.GT.U32.AND P0, PT, R6.reuse, R61, PT ;  /* 0x0000003d0600720c */ /* 0x040fe20003f04070 */
[----:B------:R-:W-:Y:S01]  /*4730*/  @!P3 IMAD.IADD R49, R49, 0x1, -R6 ;  /* 0x000000013131b824 */ /* 0x000fe200078e0a06 */
[----:B------:R-:W-:Y:S01]  /*4740*/  ISETP.GT.U32.AND P3, PT, R6, R25, PT ;  /* 0x000000190600720c */ /* 0x000fe20003f64070 */
[----:B------:R-:W-:-:S04]  /*4750*/  IMAD.HI.U32 R10, R7, R89, RZ ;  /* 0x00000059070a7227 */ /* 0x000fc800078e00ff */
[----:B------:R-:W-:Y:S02]  /*4760*/  IMAD.MOV R85, RZ, RZ, -R3 ;  /* 0x000000ffff557224 */ /* 0x000fe400078e0a03 */
[----:B------:R-:W-:-:S04]  /*4770*/  IMAD.HI.U32 R3, R7, R97, RZ ;  /* 0x0000006107037227 */ /* 0x000fc800078e00ff */
[----:B------:R-:W-:Y:S02]  /*4780*/  IMAD.MOV R93, RZ, RZ, -R10 ;  /* 0x000000ffff5d7224 */ /* 0x000fe400078e0a0a */
[----:B------:R-:W-:Y:S02]  /*4790*/  IMAD.MOV R3, RZ, RZ, -R3 ;  /* 0x000000ffff037224 */ /* 0x000fe400078e0a03 */
[----:B------:R-:W-:Y:S01]  /*47a0*/  @!P6 IMAD.IADD R13, R13, 0x1, -R6 ;  /* 0x000000010d0de824 */ /* 0x000fe200078e0a06 */
[----:B------:R-:W-:Y:S01]  /*47b0*/  ISETP.GT.U32.AND P6, PT, R6, R41, PT ;  /* 0x000000290600720c */ /* 0x000fe20003fc4070 */
[----:B------:R-:W-:-:S04]  /*47c0*/  IMAD.HI.U32 R10, R7, R101, RZ ;  /* 0x00000065070a7227 */ /* 0x000fc800078e00ff */
[C---:B------:R-:W-:Y:S02]  /*47d0*/  IMAD R81, R6.reuse, R85, R81 ;  /* 0x0000005506517224 */ /* 0x040fe400078e0251 */
[C---:B------:R-:W-:Y:S02]  /*47e0*/  IMAD R85, R6.reuse, R93, R89 ;  /* 0x0000005d06557224 */ /* 0x040fe400078e0259 */
[C---:B------:R-:W-:Y:S01]  /*47f0*/  IMAD R89, R6.reuse, R3, R97 ;  /* 0x0000000306597224 */ /* 0x040fe200078e0261 */
[----:B------:R-:W-:Y:S01]  /*4800*/  IABS R97, R159 ;  /* 0x0000009f00617213 */ /* 0x000fe20000000000 */
[--C-:B------:R-:W-:Y:S01]  /*4810*/  @!P1 IMAD.IADD R37, R37, 0x1, -R6.reuse ;  /* 0x0000000125259824 */ /* 0x100fe200078e0a06 */
[C---:B------:R-:W-:Y:S01]  /*4820*/  ISETP.GT.U32.AND P1, PT, R6.reuse, R65, PT ;  /* 0x000000410600720c */ /* 0x040fe20003f24070 */
[----:B------:R-:W-:Y:S01]  /*4830*/  @!P4 IMAD.IADD R53, R53, 0x1, -R6 ;  /* 0x000000013535c824 */ /* 0x000fe200078e0a06 */
[----:B------:R-:W-:Y:S01]  /*4840*/  ISETP.GT.U32.AND P4, PT, R6, R29, PT ;  /* 0x0000001d0600720c */ /* 0x000fe20003f84070 */
[----:B------:R-:W-:-:S02]  /*4850*/  IMAD.MOV R10, RZ, RZ, -R10 ;  /* 0x000000ffff0a7224 */ /* 0x000fc400078e0a0a */
        /* <DEDUP_REMOVED lines=9> */
[----:B------:R-:W-:Y:S02]  /*48f0*/  IMAD R93, R6, R10, R101 ;  /* 0x0000000a065d7224 */ /* 0x000fe400078e0265 */
[----:B------:R-:W-:Y:S02]  /*4900*/  IMAD.MOV.U32 R101, RZ, RZ, R97 ;  /* 0x000000ffff657224 */ /* 0x000fe400078e0061 */
[----:B------:R-:W-:Y:S02]  /*4910*/  IMAD.MOV R97, RZ, RZ, -R3 ;  /* 0x000000ffff617224 */ /* 0x000fe400078e0a03 */
[----:B------:R-:W-:-:S04]  /*4920*/  IMAD.HI.U32 R3, R7, R101, RZ ;  /* 0x0000006507037227 */ /* 0x000fc800078e00ff */
[----:B------:R-:W-:Y:S02]  /*4930*/  @!P6 IMAD.IADD R41, R41, 0x1, -R6 ;  /* 0x000000012929e824 */ /* 0x000fe400078e0a06 */
[----:B------:R-:W-:Y:S02]  /*4940*/  IMAD R97, R6, R97, R105 ;  /* 0x0000006106617224 */ /* 0x000fe400078e0269 */
[----:B------:R-:W-:-:S04]  /*4950*/  IMAD.HI.U32 R10, R7, R109, RZ ;  /* 0x0000006d070a7227 */ /* 0x000fc800078e00ff */
[----:B------:R-:W-:Y:S02]  /*4960*/  IMAD.MOV R105, RZ, RZ, -R3 ;  /* 0x000000ffff697224 */ /* 0x000fe400078e0a03 */
[--C-:B------:R-:W-:Y:S01]  /*4970*/  @!P1 IMAD.IADD R65, R65, 0x1, -R6.reuse ;  /* 0x0000000141419824 */ /* 0x100fe200078e0a06 */
[C---:B------:R-:W-:Y:S01]  /*4980*/  ISETP.GT.U32.AND P1, PT, R6.reuse, R41, PT ;  /* 0x000000290600720c */ /* 0x040fe20003f24070 */
[----:B------:R-:W-:Y:S01]  /*4990*/  @!P4 IMAD.IADD R29, R29, 0x1, -R6 ;  /* 0x000000011d1dc824 */ /* 0x000fe200078e0a06 */
[C---:B------:R-:W-:Y:S01]  /*49a0*/  ISETP.GT.U32.AND P4, PT, R6.reuse, R53, PT ;  /* 0x000000350600720c */ /* 0x040fe20003f84070 */
[----:B------:R-:W-:Y:S01]  /*49b0*/  IMAD.HI.U32 R3, R7, R114, RZ ;  /* 0x0000007207037227 */ /* 0x000fe200078e00ff */
[----:B------:R-:W-:-:S03]  /*49c0*/  ISETP.GT.U32.AND P6, PT, R6, R69, PT ;  /* 0x000000450600720c */ /* 0x000fc60003fc4070 */
[----:B------:R-:W-:Y:S02]  /*49d0*/  IMAD.MOV R113, RZ, RZ, -R10 ;  /* 0x000000ffff717224 */ /* 0x000fe400078e0a0a */
        /* <DEDUP_REMOVED lines=10> */
[C---:B------:R-:W-:Y:S02]  /*4a80*/  IMAD R101, R6.reuse, R105, R101 ;  /* 0x0000006906657224 */ /* 0x040fe400078e0265 */
[C---:B------:R-:W-:Y:S02]  /*4a90*/  IMAD R105, R6.reuse, R113, R109 ;  /* 0x0000007106697224 */ /* 0x040fe400078e026d */
[----:B------:R-:W-:Y:S02]  /*4aa0*/  IMAD.MOV R10, RZ, RZ, -R10 ;  /* 0x000000ffff0a7224 */ /* 0x000fe400078e0a0a */
[----:B------:R-:W-:Y:S02]  /*4ab0*/  IMAD R109, R6, R3, R114 ;  /* 0x00000003066d7224 */ /* 0x000fe400078e0272 */
[----:B------:R-:W-:-:S04]  /*4ac0*/  IMAD.HI.U32 R3, R7, R117, RZ ;  /* 0x0000007507037227 */ /* 0x000fc800078e00ff */
[C---:B------:R-:W-:Y:S02]  /*4ad0*/  IMAD R113, R6.reuse, R10, R115 ;  /* 0x0000000a06717224 */ /* 0x040fe400078e0273 */
[----:B------:R-:W-:Y:S02]  /*4ae0*/  IMAD.MOV R10, RZ, RZ, -R3 ;  /* 0x000000ffff0a7224 */ /* 0x000fe400078e0a03 */
[--C-:B------:R-:W-:Y:S01]  /*4af0*/  @!P1 IMAD.IADD R41, R41, 0x1, -R6.reuse ;  /* 0x0000000129299824 */ /* 0x100fe200078e0a06 */
[C---:B------:R-:W-:Y:S01]  /*4b00*/  ISETP.GT.U32.AND P1, PT, R6.reuse, R65, PT ;  /* 0x000000410600720c */ /* 0x040fe20003f24070 */
[----:B------:R-:W-:Y:S01]  /*4b10*/  @!P4 IMAD.IADD R53, R53, 0x1, -R6 ;  /* 0x000000013535c824 */ /* 0x000fe200078e0a06 */
[----:B------:R-:W-:Y:S01]  /*4b20*/  ISETP.GT.U32.AND P4, PT, R6, R81, PT ;  /* 0x000000510600720c */ /* 0x000fe20003f84070 */
[----:B------:R-:W-:-:S04]  /*4b30*/  IMAD.HI.U32 R3, R7, R121, RZ ;  /* 0x0000007907037227 */ /* 0x000fc800078e00ff */
[C---:B------:R-:W-:Y:S02]  /*4b40*/  IMAD R117, R6.reuse, R10, R117 ;  /* 0x0000000a06757224 */ /* 0x040fe400078e0275 */
[--C-:B------:R-:W-:Y:S02]  /*4b50*/  @!P6 IMAD.IADD R69, R69, 0x1, -R6.reuse ;  /* 0x000000014545e824 */ /* 0x100fe400078e0a06 */
        /* <DEDUP_REMOVED lines=10> */
[----:B------:R-:W-:Y:S01]  /*4c00*/  IMAD.HI.U32 R3, R7, R129, RZ ;  /* 0x0000008107037227 */ /* 0x000fe200078e00ff */
[----:B------:R-:W-:-:S03]  /*4c10*/  ISETP.GT.U32.AND P6, PT, R6, R69, PT ;  /* 0x000000450600720c */ /* 0x000fc60003fc4070 */
[----:B------:R-:W-:Y:S02]  /*4c20*/  IMAD.MOV R115, RZ, RZ, -R10 ;  /* 0x000000ffff737224 */ /* 0x000fe400078e0a0a */
[----:B------:R-:W-:-:S04]  /*4c30*/  IMAD.HI.U32 R10, R7, R133, RZ ;  /* 0x00000085070a7227 */ /* 0x000fc800078e00ff */
[----:B------:R-:W-:Y:S02]  /*4c40*/  IMAD.MOV R3, RZ, RZ, -R3 ;  /* 0x000000ffff037224 */ /* 0x000fe400078e0a03 */
[----:B------:R-:W-:Y:S02]  /*4c50*/  IMAD.MOV R10, RZ, RZ, -R10 ;  /* 0x000000ffff0a7224 */ /* 0x000fe400078e0a0a */
[C---:B------:R-:W-:Y:S02]  /*4c60*/  IMAD R129, R6.reuse, R3, R129 ;  /* 0x0000000306817224 */ /* 0x040fe400078e0281 */
        /* <DEDUP_REMOVED lines=14> */
[----:B------:R-:W-:-:S02]  /*4d50*/  IMAD.MOV R10, RZ, RZ, -R3 ;  /* 0x000000ffff0a7224 */ /* 0x000fc400078e0a03 */
[----:B------:R-:W-:-:S04]  /*4d60*/  IMAD.HI.U32 R3, R7, R141, RZ ;  /* 0x0000008d07037227 */ /* 0x000fc800078e00ff */
[----:B------:R-:W-:Y:S01]  /*4d70*/  @!P6 IMAD.IADD R69, R69, 0x1, -R6 ;  /* 0x000000014545e824 */ /* 0x000fe200078e0a06 */
[C---:B------:R-:W-:Y:S01]  /*4d80*/  ISETP.GT.U32.AND P6, PT, R6.reuse, R97, PT ;  /* 0x000000610600720c */ /* 0x040fe20003fc4070 */
[C---:B------:R-:W-:Y:S02]  /*4d90*/  IMAD R121, R6.reuse, R114, R121 ;  /* 0x0000007206797224 */ /* 0x040fe400078e0279 */
[----:B------:R-:W-:Y:S02]  /*4da0*/  IMAD R137, R6, R10, R137 ;  /* 0x0000000a06897224 */ /* 0x000fe400078e0289 */
[----:B------:R-:W-:-:S04]  /*4db0*/  IMAD.HI.U32 R10, R7, R145, RZ ;  /* 0x00000091070a7227 */ /* 0x000fc800078e00ff */
[----:B------:R-:W-:Y:S02]  /*4dc0*/  IMAD.MOV R114, RZ, RZ, -R3 ;  /* 0x000000ffff727224 */ /* 0x000fe400078e0a03 */
        /* <DEDUP_REMOVED lines=8> */
[----:B------:R-:W-:Y:S02]  /*4e50*/  IMAD.MOV R3, RZ, RZ, -R3 ;  /* 0x000000ffff037224 */ /* 0x000fe400078e0a03 */
[--C-:B------:R-:W-:Y:S02]  /*4e60*/  @!P2 IMAD.IADD R73, R73, 0x1, -R6.reuse ;  /* 0x000000014949a824 */ /* 0x100fe400078e0a06 */
[--C-:B------:R-:W-:Y:S01]  /*4e70*/  @!P5 IMAD.IADD R113, R113, 0x1, -R6.reuse ;  /* 0x000000017171d824 */ /* 0x100fe200078e0a06 */
[C---:B------:R-:W-:Y:S01]  /*4e80*/  ISETP.GT.U32.AND P5, PT, R6.reuse, R89, PT ;  /* 0x000000590600720c */ /* 0x040fe20003fa4070 */
[--C-:B------:R-:W-:Y:S01]  /*4e90*/  @!P0 IMAD.IADD R117, R117, 0x1, -R6.reuse ;  /* 0x0000000175758824 */ /* 0x100fe200078e0a06 */
[C---:B------:R-:W-:Y:S01]  /*4ea0*/  ISETP.GT.U32.AND P0, PT, R6.reuse, R93, PT ;  /* 0x0000005d0600720c */ /* 0x040fe20003f04070 */
[----:B------:R-:W-:Y:S01]  /*4eb0*/  @!P3 IMAD.IADD R81, R81, 0x1, -R6 ;  /* 0x000000015151b824 */ /* 0x000fe200078e0a06 */
[----:B------:R-:W-:Y:S01]  /*4ec0*/  ISETP.GT.U32.AND P3, PT, R6, R105, PT ;  /* 0x000000690600720c */ /* 0x000fe20003f64070 */
[----:B------:R-:W-:-:S02]  /*4ed0*/  IMAD.MOV R10, RZ, RZ, -R10 ;  /* 0x000000ffff0a7224 */ /* 0x000fc400078e0a0a */
[----:B------:R-:W-:Y:S02]  /*4ee0*/  IMAD R149, R6, R3, R149 ;  /* 0x0000000306957224 */ /* 0x000fe400078e0295 */
[----:B------:R-:W-:-:S04]  /*4ef0*/  IMAD.HI.U32 R3, R7, R157, RZ ;  /* 0x0000009d07037227 */ /* 0x000fc800078e00ff */
[--C-:B------:R-:W-:Y:S01]  /*4f00*/  @!P6 IMAD.IADD R97, R97, 0x1, -R6.reuse ;  /* 0x000000016161e824 */ /* 0x100fe200078e0a06 */
[C---:B------:R-:W-:Y:S01]  /*4f10*/  ISETP.GT.U32.AND P6, PT, R6.reuse, R73, PT ;  /* 0x000000490600720c */ /* 0x040fe20003fc4070 */
[C---:B------:R-:W-:Y:S02]  /*4f20*/  IMAD R153, R6.reuse, R10, R153 ;  /* 0x0000000a06997224 */ /* 0x040fe400078e0299 */
[----:B------:R-:W-:Y:S02]  /*4f30*/  IMAD.MOV R10, RZ, RZ, -R3 ;  /* 0x000000ffff0a7224 */ /* 0x000fe400078e0a03 */
[--C-:B------:R-:W-:Y:S01]  /*4f40*/  @!P1 IMAD.IADD R121, R121, 0x1, -R6.reuse ;  /* 0x0000000179799824 */ /* 0x100fe200078e0a06 */
[C---:B------:R-:W-:Y:S01]  /*4f50*/  ISETP.GT.U32.AND P1, PT, R6.reuse, R97, PT ;  /* 0x000000610600720c */ /* 0x040fe20003f24070 */
[C---:B------:R-:W-:Y:S02]  /*4f60*/  IMAD R157, R6.reuse, R10, R157 ;  /* 0x0000000a069d7224 */ /* 0x040fe400078e029d */
[----:B------:R-:W-:Y:S01]  /*4f70*/  @!P4 IMAD.IADD R85, R85, 0x1, -R6 ;  /* 0x000000015555c824 */ /* 0x000fe200078e0a06 */
[----:B------:R-:W-:Y:S01]  /*4f80*/  ISETP.GT.U32.AND P4, PT, R6, R109, PT ;  /* 0x0000006d0600720c */ /* 0x000fe20003f84070 */
[----:B------:R-:W-:-:S04]  /*4f90*/  IMAD.HI.U32 R3, R7, R161, RZ ;  /* 0x000000a107037227 */ /* 0x000fc800078e00ff */
[----:B------:R-:W-:-:S04]  /*4fa0*/  IMAD.HI.U32 R10, R7, R165, RZ ;  /* 0x000000a5070a7227 */ /* 0x000fc800078e00ff */
[C---:B------:R-:W-:Y:S02]  /*4fb0*/  IMAD R141, R6.reuse, R114, R141 ;  /* 0x00000072068d7224 */ /* 0x040fe400078e028d */
[C---:B------:R-:W-:Y:S02]  /*4fc0*/  IMAD R145, R6.reuse, R115, R145 ;  /* 0x0000007306917224 */ /* 0x040fe400078e0291 */
[--C-:B------:R-:W-:Y:S01]  /*4fd0*/  @!P5 IMAD.IADD R89, R89, 0x1, -R6.reuse ;  /* 0x000000015959d824 */ /* 0x100fe200078e0a06 */
[C---:B------:R-:W-:Y:S01]  /*4fe0*/  ISETP.GT.U32.AND P5, PT, R6.reuse, R113, PT ;  /* 0x000000710600720c */ /* 0x040fe20003fa4070 */
[--C-:B------:R-:W-:Y:S01]  /*4ff0*/  @!P0 IMAD.IADD R93, R93, 0x1, -R6.reuse ;  /* 0x000000015d5d8824 */ /* 0x100fe200078e0a06 */
[C---:B------:R-:W-:Y:S01]  /*5000*/  ISETP.GT.U32.AND P0, PT, R6.reuse, R121, PT ;  /* 0x000000790600720c */ /* 0x040fe20003f04070 */
[----:B------:R-:W-:Y:S01]  /*5010*/  @!P3 IMAD.IADD R105, R105, 0x1, -R6 ;  /* 0x000000016969b824 */ /* 0x000fe200078e0a06 */
[----:B------:R-:W-:Y:S01]  /*5020*/  ISETP.GT.U32.AND P3, PT, R6, R133, PT ;  /* 0x000000850600720c */ /* 0x000fe20003f64070 */
[----:B------:R-:W-:-:S02]  /*5030*/  IMAD.MOV R114, RZ, RZ, -R3 ;  /* 0x000000ffff727224 */ /* 0x000fc400078e0a03 */
[----:B------:R-:W-:Y:S02]  /*5040*/  IMAD.MOV R115, RZ, RZ, -R10 ;  /* 0x000000ffff737224 */ /* 0x000fe400078e0a0a */
[----:B------:R-:W-:-:S04]  /*5050*/  IMAD.HI.U32 R10, R7, R173, RZ ;  /* 0x000000ad070a7227 */ /* 0x000fc800078e00ff */
[----:B------:R-:W-:Y:S01]  /*5060*/  @!P6 IMAD.IADD R73, R73, 0x1, -R6 ;  /* 0x000000014949e824 */ /* 0x000fe200078e0a06 */
        /* <DEDUP_REMOVED lines=10> */
[--C-:B------:R-:W-:Y:S01]  /*5110*/  @!P5 IMAD.IADD R113, R113, 0x1, -R6.reuse ;  /* 0x000000017171d824 */ /* 0x100fe200078e0a06 */
[C---:B------:R-:W-:Y:S01]  /*5120*/  ISETP.GT.U32.AND P5, PT, R6.reuse, R141, PT ;  /* 0x0000008d0600720c */ /* 0x040fe20003fa4070 */
[--C-:B------:R-:W-:Y:S01]  /*5130*/  @!P0 IMAD.IADD R121, R121, 0x1, -R6.reuse ;  /* 0x0000000179798824 */ /* 0x100fe200078e0a06 */
[C---:B------:R-:W-:Y:S01]  /*5140*/  ISETP.GT.U32.AND P0, PT, R6.reuse, R149, PT ;  /* 0x000000950600720c */ /* 0x040fe20003f04070 */
[----:B------:R-:W-:Y:S01]  /*5150*/  @!P3 IMAD.IADD R133, R133, 0x1, -R6 ;  /* 0x000000018585b824 */ /* 0x000fe200078e0a06 */
[----:B------:R-:W-:Y:S01]  /*5160*/  ISETP.GT.U32.AND P3, PT, R6, R161, PT ;  /* 0x000000a10600720c */ /* 0x000fe20003f64070 */
[----:B------:R-:W-:Y:S02]  /*5170*/  IMAD.MOV R114, RZ, RZ, -R114 ;  /* 0x000000ffff727224 */ /* 0x000fe400078e0a72 */
[----:B------:R-:W-:-:S04]  /*5180*/  IMAD.HI.U32 R3, R7, R169, RZ ;  /* 0x000000a907037227 */ /* 0x000fc800078e00ff */
[----:B------:R-:W-:Y:S02]  /*5190*/  IMAD.MOV R10, RZ, RZ, -R10 ;  /* 0x000000ffff0a7224 */ /* 0x000fe400078e0a0a */
[----:B------:R-:W-:Y:S01]  /*51a0*/  @!P6 IMAD.IADD R117, R117, 0x1, -R6 ;  /* 0x000000017575e824 */ /* 0x000fe200078e0a06 */
[C---:B------:R-:W-:Y:S01]  /*51b0*/  ISETP.GT.U32.AND P6, PT, R6.reuse, R145, PT ;  /* 0x000000910600720c */ /* 0x040fe20003fc4070 */
[----:B------:R-:W-:Y:S02]  /*51c0*/  IMAD R176, R6, R114, R176 ;  /* 0x0000007206b07224 */ /* 0x000fe400078e02b0 */
[----:B------:R-:W-:Y:S02]  /*51d0*/  IMAD.MOV R3, RZ, RZ, -R3 ;  /* 0x000000ffff037224 */ /* 0x000fe400078e0a03 */
[----:B------:R-:W-:-:S04]  /*51e0*/  IMAD.HI.U32 R114, R7, R212, RZ ;  /* 0x000000d407727227 */ /* 0x000fc800078e00ff */
[----:B------:R-:W-:Y:S02]  /*51f0*/  IMAD R177, R6, R10, R177 ;  /* 0x0000000a06b17224 */ /* 0x000fe400078e02b1 */
[----:B------:R-:W-:-:S04]  /*5200*/  IMAD.HI.U32 R10, R7, R180, RZ ;  /* 0x000000b4070a7227 */ /* 0x000fc800078e00ff */
[C---:B------:R-:W-:Y:S02]  /*5210*/  IMAD R169, R6.reuse, R3, R169 ;  /* 0x0000000306a97224 */ /* 0x040fe400078e02a9 */
[----:B------:R-:W-:Y:S01]  /*5220*/  IMAD.MOV.U32 R112, RZ, RZ, R218 ;  /* 0x000000ffff707224 */ /* 0x000fe200078e00da */
[----:B------:R-:W-:Y:S01]  /*5230*/  STL [R1+0x6a4], R122 ;  /* 0x0006a47a01007387 */ /* 0x000fe20000100800 */
[----:B------:R-:W-:Y:S01]  /*5240*/  IMAD.MOV R114, RZ, RZ, -R114 ;  /* 0x000000ffff727224 */ /* 0x000fe200078e0a72 */
[----:B------:R-:W-:Y:S01]  /*5250*/  ISETP.GT.U32.AND P2, PT, R6, R101, PT ;  /* 0x000000650600720c */ /* 0x000fe20003f44070 */
[--C-:B------:R-:W-:Y:S01]  /*5260*/  @!P1 IMAD.IADD R125, R125, 0x1, -R6.reuse ;  /* 0x000000017d7d9824 */ /* 0x100fe200078e0a06 */
[----:B------:R-:W-:Y:S01]  /*5270*/  IABS R3, R130 ;  /* 0x0000008200037213 */ /* 0x000fe20000000000 */
[----:B------:R-:W-:Y:S02]  /*5280*/  @!P4 IMAD.IADD R137, R137, 0x1, -R6 ;  /* 0x000000018989c824 */ /* 0x000fe400078e0a06 */
[----:B------:R-:W-:-:S02]  /*5290*/  IMAD.MOV R10, RZ, RZ, -R10 ;  /* 0x000000ffff0a7224 */ /* 0x000fc400078e0a0a */
[C---:B------:R-:W-:Y:S02]  /*52a0*/  IMAD R212, R6.reuse, R114, R212 ;  /* 0x0000007206d47224 */ /* 0x040fe400078e02d4 */
        /* <DEDUP_REMOVED lines=8> */
[----:B------:R-:W-:-:S04]  /*5330*/  IMAD.HI.U32 R10, R7, R213, RZ ;  /* 0x000000d5070a7227 */ /* 0x000fc800078e00ff */
[----:B------:R-:W-:Y:S01]  /*5340*/  @!P6 IMAD.IADD R145, R145, 0x1, -R6 ;  /* 0x000000019191e824 */ /* 0x000fe200078e0a06 */
[C---:B------:R-:W-:Y:S01]  /*5350*/  ISETP.GT.U32.AND P6, PT, R6.reuse, R173, PT ;  /* 0x000000ad0600720c */ /* 0x040fe20003fc4070 */
[----:B------:R-:W-:Y:S02]  /*5360*/  IMAD.MOV R114, RZ, RZ, -R114 ;  /* 0x000000ffff727224 */ /* 0x000fe400078e0a72 */
[----:B------:R-:W-:Y:S02]  /*5370*/  IMAD.MOV R10, RZ, RZ, -R10 ;  /* 0x000000ffff0a7224 */ /* 0x000fe400078e0a0a */
[----:B------:R-:W-:Y:S02]  /*5380*/  IMAD R214, R6, R114, R214 ;  /* 0x0000007206d67224 */ /* 0x000fe400078e02d6 */
[----:B------:R-:W-:-:S04]  /*5390*/  IMAD.HI.U32 R114, R7, R216, RZ ;  /* 0x000000d807727227 */ /* 0x000fc800078e00ff */
[----:B------:R-:W-:Y:S02]  /*53a0*/  IMAD R213, R6, R10, R213 ;  /* 0x0000000a06d57224 */ /* 0x000fe400078e02d5 */
[----:B------:R-:W-:-:S04]  /*53b0*/  IMAD.HI.U32 R10, R7, R215, RZ ;  /* 0x000000d7070a7227 */ /* 0x000fc800078e00ff */
[----:B------:R-:W-:Y:S02]  /*53c0*/  IMAD.MOV R114, RZ, RZ, -R114 ;  /* 0x000000ffff727224 */ /* 0x000fe400078e0a72 */
[--C-:B------:R-:W-:Y:S02]  /*53d0*/  @!P5 IMAD.IADD R169, R169, 0x1, -R6.reuse ;  /* 0x00000001a9a9d824 */ /* 0x100fe400078e0a06 */
[--C-:B------:R-:W-:Y:S01]  /*53e0*/  @!P0 IMAD.IADD R125, R125, 0x1, -R6.reuse ;  /* 0x000000017d7d8824 */ /* 0x100fe200078e0a06 */
[C---:B------:R-:W-:Y:S01]  /*53f0*/  ISETP.GT.U32.AND P0, PT, R6.reuse, R149, PT ;  /* 0x000000950600720c */ /* 0x040fe20003f04070 */
[----:B------:R-:W-:Y:S01]  /*5400*/  @!P3 IMAD.IADD R137, R137, 0x1, -R6 ;  /* 0x000000018989b824 */ /* 0x000fe200078e0a06 */
[C---:B------:R-:W-:Y:S01]  /*5410*/  ISETP.GT.U32.AND P3, PT, R6.reuse, R161, PT ;  /* 0x000000a10600720c */ /* 0x040fe20003f64070 */
[----:B------:R-:W-:Y:S02]  /*5420*/  IMAD.MOV R10, RZ, RZ, -R10 ;  /* 0x000000ffff0a7224 */ /* 0x000fe400078e0a0a */
[----:B------:R-:W-:-:S02]  /*5430*/  IMAD R216, R6, R114, R216 ;  /* 0x0000007206d87224 */ /* 0x000fc400078e02d8 */
[----:B------:R-:W-:Y:S01]  /*5440*/  @!P6 IMAD.IADD R173, R173, 0x1, -R6 ;  /* 0x00000001adade824 */ /* 0x000fe200078e0a06 */
[C---:B------:R-:W-:Y:S01]  /*5450*/  ISETP.GT.U32.AND P6, PT, R6.reuse, R169, PT ;  /* 0x000000a90600720c */ /* 0x040fe20003fc4070 */
[----:B------:R-:W-:Y:S02]  /*5460*/  IMAD.MOV.U32 R114, RZ, RZ, R9 ;  /* 0x000000ffff727224 */ /* 0x000fe400078e0009 */
[----:B------:R-:W-:Y:S02]  /*5470*/  IMAD R215, R6, R10, R215 ;  /* 0x0000000a06d77224 */ /* 0x000fe400078e02d7 */
[----:B------:R-:W-:Y:S01]  /*5480*/  IMAD.MOV.U32 R9, RZ, RZ, R119 ;  /* 0x000000ffff097224 */ /* 0x000fe200078e0077 */
[----:B------:R-:W-:Y:S01]  /*5490*/  LOP3.LUT R119, R0, 0xfa, RZ, 0xfc, !PT ;  /* 0x000000fa00777812 */ /* 0x000fe200078efcff */
[----:B------:R-:W-:-:S03]  /*54a0*/  IMAD.HI.U32 R10, R7, R217, RZ ;  /* 0x000000d9070a7227 */ /* 0x000fc600078e00ff */
[----:B------:R-:W-:Y:S01]  /*54b0*/  IABS R218, R119 ;  /* 0x0000007700da7213 */ /* 0x000fe20000000000 */
[----:B------:R-:W-:Y:S02]  /*54c0*/  IMAD.MOV R10, RZ, RZ, -R10 ;  /* 0x000000ffff0a7224 */ /* 0x000fe400078e0a0a */
[--C-:B------:R-:W-:Y:S01]  /*54d0*/  @!P0 IMAD.IADD R149, R149, 0x1, -R6.reuse ;  /* 0x0000000195958824 */ /* 0x100fe200078e0a06 */
[C---:B------:R-:W-:Y:S01]  /*54e0*/  ISETP.GT.U32.AND P0, PT, R6.reuse, R177, PT ;  /* 0x000000b10600720c */ /* 0x040fe20003f04070 */
[----:B------:R-:W-:Y:S01]  /*54f0*/  @!P3 IMAD.IADD R161, R161, 0x1, -R6 ;  /* 0x00000001a1a1b824 */ /* 0x000fe200078e0a06 */
[C---:B------:R-:W-:Y:S01]  /*5500*/  ISETP.GT.U32.AND P3, PT, R6.reuse, R180, PT ;  /* 0x000000b40600720c */ /* 0x040fe20003f64070 */
[----:B------:R-:W-:Y:S02]  /*5510*/  IMAD R217, R6, R10, R217 ;  /* 0x0000000a06d97224 */ /* 0x000fe400078e02d9 */
[----:B------:R-:W-:-:S04]  /*5520*/  IMAD.HI.U32 R10, R7, R218, RZ ;  /* 0x000000da070a7227 */ /* 0x000fc800078e00ff */
[----:B------:R-:W-:Y:S01]  /*5530*/  @!P6 IMAD.IADD R169, R169, 0x1, -R6 ;  /* 0x00000001a9a9e824 */ /* 0x000fe200078e0a06 */
[C---:B------:R-:W-:Y:S01]  /*5540*/  ISETP.GT.U32.AND P6, PT, R6.reuse, R213, PT ;  /* 0x000000d50600720c */ /* 0x040fe20003fc4070 */
[----:B------:R-:W-:Y:S02]  /*5550*/  IMAD.MOV R10, RZ, RZ, -R10 ;  /* 0x000000ffff0a7224 */ /* 0x000fe400078e0a0a */
[C---:B------:R-:W-:Y:S02]  /*5560*/  IMAD R165, R6.reuse, R115, R165 ;  /* 0x0000007306a57224 */ /* 0x040fe400078e02a5 */
[----:B------:R-:W-:Y:S02]  /*5570*/  IMAD R218, R6, R10, R218 ;  /* 0x0000000a06da7224 */ /* 0x000fe400078e02da */
[--C-:B------:R-:W-:Y:S02]  /*5580*/  @!P0 IMAD.IADD R177, R177, 0x1, -R6.reuse ;  /* 0x00000001b1b18824 */ /* 0x100fe400078e0a06 */
[----:B------:R-:W-:Y:S01]  /*5590*/  @!P3 IMAD.IADD R180, R180, 0x1, -R6 ;  /* 0x00000001b4b4b824 */ /* 0x000fe200078e0a06 */
[----:B------:R-:W-:-:S03]  /*55a0*/  ISETP.GT.U32.AND P3, PT, R6, R218, PT ;  /* 0x000000da0600720c */ /* 0x000fc60003f64070 */
[--C-:B------:R-:W-:Y:S01]  /*55b0*/  @!P6 IMAD.IADD R213, R213, 0x1, -R6.reuse ;  /* 0x00000001d5d5e824 */ /* 0x100fe200078e0a06 */
[C---:B------:R-:W-:Y:S01]  /*55c0*/  ISETP.GT.U32.AND P6, PT, R6.reuse, R177, PT ;  /* 0x000000b10600720c */ /* 0x040fe20003fc4070 */
[----:B------:R-:W-:Y:S01]  /*55d0*/  STL [R1+0x5fc], R116 ;  /* 0x0005fc7401007387 */ /* 0x000fe20000100800 */
[----:B------:R-:W-:Y:S01]  /*55e0*/  @!P2 IMAD.IADD R101, R101, 0x1, -R6 ;  /* 0x000000016565a824 */ /* 0x000fe200078e0a06 */
[----:B------:R-:W-:Y:S01]  /*55f0*/  ISETP.GT.U32.AND P1, PT, R6, R153, PT ;  /* 0x000000990600720c */ /* 0x000fe20003f24070 */
[----:B------:R-:W-:-:S05]  /*5600*/  IMAD.HI.U32 R115, R7, R3, RZ ;  /* 0x0000000307737227 */ /* 0x000fca00078e00ff */
[----:B------:R-:W-:-:S04]  /*5610*/  @!P3 IMAD.IADD R218, R218, 0x1, -R6 ;  /* 0x00000001dadab824 */ /* 0x000fc800078e0a06 */
[----:B------:R-:W-:Y:S01]  /*5620*/  @!P6 IMAD.IADD R177, R177, 0x1, -R6 ;  /* 0x00000001b1b1e824 */ /* 0x000fe200078e0a06 */
[----:B------:R-:W-:Y:S01]  /*5630*/  ISETP.GT.U32.AND P6, PT, R6, R218, PT ;  /* 0x000000da0600720c */ /* 0x000fe20003fc4070 */
[----:B------:R-:W-:Y:S02]  /*5640*/  IMAD.MOV.U32 R10, RZ, RZ, R9 ;  /* 0x000000ffff0a7224 */ /* 0x000fe400078e0009 */
[----:B------:R-:W-:Y:S01]  /*5650*/  IMAD.MOV.U32 R9, RZ, RZ, R118 ;  /* 0x000000ffff097224 */ /* 0x000fe200078e0076 */
[----:B------:R-:W-:Y:S01]  /*5660*/  LOP3.LUT R118, R0, 0xfc, RZ, 0xfc, !PT ;  /* 0x000000fc00767812 */ /* 0x000fe200078efcff */
[----:B------:R-:W-:Y:S01]  /*5670*/  STL [R1+0x6a0], R120 ;  /* 0x0006a07801007387 */ /* 0x000fe20000100800 */
[C---:B------:R-:W-:Y:S01]  /*5680*/  ISETP.GT.U32.AND P2, PT, R6.reuse, R77, PT ;  /* 0x0000004d0600720c */ /* 0x040fe20003f44070 */
[----:B------:R-:W-:Y:S02]  /*5690*/  @!P1 IMAD.IADD R153, R153, 0x1, -R6 ;  /* 0x0000000199999824 */ /* 0x000fe400078e0a06 */
[----:B------:R-:W-:Y:S01]  /*56a0*/  STL [R1+0x69c], R119 ;  /* 0x00069c7701007387 */ /* 0x000fe20000100800 */
[----:B------:R-:W-:Y:S01]  /*56b0*/  ISETP.GT.U32.AND P4, PT, R6, R165, PT ;  /* 0x000000a50600720c */ /* 0x000fe20003f84070 */
[----:B------:R-:W-:-:S02]  /*56c0*/  IMAD.MOV R115, RZ, RZ, -R115 ;  /* 0x000000ffff737224 */ /* 0x000fc400078e0a73 */
[----:B------:R-:W-:Y:S01]  /*56d0*/  STL [R1+0x698], R118 ;  /* 0x0006987601007387 */ /* 0x000fe20000100800 */
[--C-:B------:R-:W-:Y:S01]  /*56e0*/  @!P6 IMAD.IADD R218, R218, 0x1, -R6.reuse ;  /* 0x00000001dadae824 */ /* 0x100fe200078e0a06 */
[----:B------:R-:W-:Y:S01]  /*56f0*/  ISETP.GE.AND P6, PT, R9, RZ, PT ;  /* 0x000000ff0900720c */ /* 0x000fe20003fc6270 */
[C---:B------:R-:W-:Y:S01]  /*5700*/  IMAD R3, R6.reuse, R115, R3 ;  /* 0x0000007306037224 */ /* 0x040fe200078e0203 */
[----:B------:R-:W4:Y:S04]  /*5710*/  LDL R4, [R1+0x59c] ;  /* 0x00059c0001047983 */ /* 0x000f280000100800 */
[----:B------:R-:W5:Y:S01]  /*5720*/  LDL R9, [R1+0x598] ;  /* 0x0005980001097983 */ /* 0x000f620000100800 */
[----:B------:R-:W-:Y:S01]  /*5730*/  @!P2 IMAD.IADD R77, R77, 0x1, -R6 ;  /* 0x000000014d4da824 */ /* 0x000fe200078e0a06 */
[----:B------:R-:W-:-:S02]  /*5740*/  ISETP.GT.U32.AND P2, PT, R6, R101, PT ;  /* 0x000000650600720c */ /* 0x000fc40003f44070 */
[C---:B------:R-:W-:Y:S01]  /*5750*/  ISETP.GT.U32.AND P5, PT, R6.reuse, R145, PT ;  /* 0x000000910600720c */ /* 0x040fe20003fa4070 */
[--C-:B------:R-:W-:Y:S02]  /*5760*/  @!P4 IMAD.IADD R165, R165, 0x1, -R6.reuse ;  /* 0x00000001a5a5c824 */ /* 0x100fe400078e0a06 */
[----:B------:R-:W-:Y:S01]  /*5770*/  IMAD.MOV.U32 R2, RZ, RZ, R219 ;  /* 0x000000ffff027224 */ /* 0x000fe200078e00db */
[----:B------:R-:W-:Y:S01]  /*5780*/  ULEA UR10, UR5, UR10, 0x18 ;  /* 0x0000000a050a7291 */ /* 0x000fe2000f8ec0ff */
[C---:B------:R-:W-:Y:S01]  /*5790*/  ISETP.GT.U32.AND P0, PT, R6.reuse, R215, PT ;  /* 0x000000d70600720c */ /* 0x040fe20003f04070 */
[----:B------:R-:W2:Y:S05]  /*57a0*/  LDL R115, [R1+0x594] ;  /* 0x0005940001737983 */ /* 0x000eaa0000100800 */
[----:B------:R-:W-:Y:S01]  /*57b0*/  @!P2 IMAD.IADD R101, R101, 0x1, -R6 ;  /* 0x000000016565a824 */ /* 0x000fe200078e0a06 */
[----:B------:R-:W-:-:S13]  /*57c0*/  ISETP.GT.U32.AND P2, PT, R6, R129, PT ;  /* 0x000000810600720c */ /* 0x000fda0003f44070 */
[----:B------:R-:W-:Y:S01]  /*57d0*/  @!P2 IMAD.IADD R129, R129, 0x1, -R6 ;  /* 0x000000018181a824 */ /* 0x000fe200078e0a06 */
[----:B------:R-:W-:-:S04]  /*57e0*/  ISETP.GT.U32.AND P2, PT, R6, R157, PT ;  /* 0x0000009d0600720c */ /* 0x000fc80003f44070 */
[----:B------:R-:W-:-:S09]  /*57f0*/  ISETP.GT.U32.AND P1, PT, R6, R129, PT ;  /* 0x000000810600720c */ /* 0x000fd20003f24070 */
[----:B------:R-:W-:Y:S01]  /*5800*/  @!P2 IMAD.IADD R157, R157, 0x1, -R6 ;  /* 0x000000019d9da824 */ /* 0x000fe200078e0a06 */
[----:B------:R-:W-:-:S03]  /*5810*/  ISETP.GT.U32.AND P2, PT, R6, R133, PT ;  /* 0x000000850600720c */ /* 0x000fc60003f44070 */
[--C-:B------:R-:W-:Y:S01]  /*5820*/  @!P1 IMAD.IADD R129, R129, 0x1, -R6.reuse ;  /* 0x0000000181819824 */ /* 0x100fe200078e0a06 */
[C---:B------:R-:W-:Y:S02]  /*5830*/  ISETP.GT.U32.AND P1, PT, R6.reuse, R153, PT ;  /* 0x000000990600720c */ /* 0x040fe40003f24070 */
[C---:B------:R-:W-:Y:S01]  /*5840*/  ISETP.GT.U32.AND P4, PT, R6.reuse, R141, PT ;  /* 0x0000008d0600720c */ /* 0x040fe20003f84070 */
[----:B------:R-:W-:Y:S01]  /*5850*/  @!P5 IMAD.IADD R145, R145, 0x1, -R6 ;  /* 0x000000019191d824 */ /* 0x000fe200078e0a06 */
[----:B------:R-:W-:-:S05]  /*5860*/  ISETP.GT.U32.AND P5, PT, R6, R173, PT ;  /* 0x000000ad0600720c */ /* 0x000fca0003fa4070 */
[----:B------:R-:W-:Y:S01]  /*5870*/  @!P2 IMAD.IADD R133, R133, 0x1, -R6 ;  /* 0x000000018585a824 */ /* 0x000fe200078e0a06 */
[----:B------:R-:W-:-:S03]  /*5880*/  ISETP.GT.U32.AND P2, PT, R6, R157, PT ;  /* 0x0000009d0600720c */ /* 0x000fc60003f44070 */
[--C-:B------:R-:W-:Y:S01]  /*5890*/  @!P1 IMAD.IADD R153, R153, 0x1, -R6.reuse ;  /* 0x0000000199999824 */ /* 0x100fe200078e0a06 */
[C---:B------:R-:W-:Y:S01]  /*58a0*/  ISETP.GT.U32.AND P1, PT, R6.reuse, R176, PT ;  /* 0x000000b00600720c */ /* 0x040fe20003f24070 */
[--C-:B------:R-:W-:Y:S01]  /*58b0*/  @!P4 IMAD.IADD R141, R141, 0x1, -R6.reuse ;  /* 0x000000018d8dc824 */ /* 0x100fe200078e0a06 */
[----:B------:R-:W-:Y:S02]  /*58c0*/  IABS R219, R118 ;  /* 0x0000007600db7213 */ /* 0x000fe40000000000 */
[----:B------:R-:W-:Y:S01]  /*58d0*/  ISETP.GT.U32.AND P4, PT, R6, R165, PT ;  /* 0x000000a50600720c */ /* 0x000fe20003f84070 */
[----:B------:R-:W-:-:S04]  /*58e0*/  @!P5 IMAD.IADD R173, R173, 0x1, -R6 ;  /* 0x00000001adadd824 */ /* 0x000fc800078e0a06 */
[----:B------:R-:W-:Y:S01]  /*58f0*/  @!P2 IMAD.IADD R157, R157, 0x1, -R6 ;  /* 0x000000019d9da824 */ /* 0x000fe200078e0a06 */
[C---:B------:R-:W-:Y:S01]  /*5900*/  ISETP.GT.U32.AND P2, PT, R6.reuse, R3, PT ;  /* 0x000000030600720c */ /* 0x040fe20003f44070 */
[----:B------:R-:W-:Y:S01]  /*5910*/  IMAD.HI.U32 R7, R7, R219, RZ ;  /* 0x000000db07077227 */ /* 0x000fe200078e00ff */
[----:B------:R-:W-:-:S03]  /*5920*/  ISETP.GT.U32.AND P5, PT, R6, R214, PT ;  /* 0x000000d60600720c */ /* 0x000fc60003fa4070 */
[--C-:B------:R-:W-:Y:S01]  /*5930*/  @!P1 IMAD.IADD R176, R176, 0x1, -R6.reuse ;  /* 0x00000001b0b09824 */ /* 0x100fe200078e0a06 */
[C---:B------:R-:W-:Y:S01]  /*5940*/  ISETP.GT.U32.AND P1, PT, R6.reuse, R216, PT ;  /* 0x000000d80600720c */ /* 0x040fe20003f24070 */
[----:B------:R-:W-:Y:S02]  /*5950*/  IMAD.MOV R7, RZ, RZ, -R7 ;  /* 0x000000ffff077224 */ /* 0x000fe400078e0a07 */
[--C-:B------:R-:W-:Y:S01]  /*5960*/  @!P4 IMAD.IADD R165, R165, 0x1, -R6.reuse ;  /* 0x00000001a5a5c824 */ /* 0x100fe200078e0a06 */
[C---:B------:R-:W-:Y:S01]  /*5970*/  ISETP.GT.U32.AND P4, PT, R6.reuse, R212, PT ;  /* 0x000000d40600720c */ /* 0x040fe20003f84070 */
[C---:B------:R-:W-:Y:S02]  /*5980*/  IMAD R219, R6.reuse, R7, R219 ;  /* 0x0000000706db7224 */ /* 0x040fe400078e02db */
[----:B------:R-:W1:Y:S01]  /*5990*/  LDS R7, [UR10] ;  /* 0x0000000aff077984 */ /* 0x000e620008000800 */
[--C-:B------:R-:W-:Y:S01]  /*59a0*/  @!P2 IMAD.IADD R3, R3, 0x1, -R6.reuse ;  /* 0x000000010303a824 */ /* 0x100fe200078e0a06 */
[----:B------:R-:W-:Y:S01]  /*59b0*/  ISETP.GT.U32.AND P2, PT, R6, R217, PT ;  /* 0x000000d90600720c */ /* 0x000fe20003f44070 */
[----:B------:R-:W-:Y:S01]  /*59c0*/  @!P5 IMAD.IADD R214, R214, 0x1, -R6 ;  /* 0x00000001d6d6d824 */ /* 0x000fe200078e0a06 */
[----:B------:R-:W-:-:S02]  /*59d0*/  ISETP.GT.U32.AND P5, PT, R6, R176, PT ;  /* 0x000000b00600720c */ /* 0x000fc40003fa4070 */
[--C-:B------:R-:W-:Y:S01]  /*59e0*/  @!P1 IMAD.IADD R216, R216, 0x1, -R6.reuse ;  /* 0x00000001d8d89824 */ /* 0x100fe200078e0a06 */
[----:B------:R-:W-:Y:S01]  /*59f0*/  ISETP.GT.U32.AND P1, PT, R6, R180, PT ;  /* 0x000000b40600720c */ /* 0x000fe20003f24070 */
[--C-:B------:R-:W-:Y:S02]  /*5a00*/  @!P0 IMAD.IADD R215, R215, 0x1, -R6.reuse ;  /* 0x00000001d7d78824 */ /* 0x100fe400078e0a06 */
[----:B------:R-:W-:Y:S01]  /*5a10*/  @!P4 IMAD.IADD R212, R212, 0x1, -R6 ;  /* 0x00000001d4d4c824 */ /* 0x000fe200078e0a06 */
[----:B------:R-:W-:-:S04]  /*5a20*/  ISETP.GT.U32.AND P4, PT, R6, R219, PT ;  /* 0x000000db0600720c */ /* 0x000fc80003f84070 */
[--C-:B------:R-:W-:Y:S01]  /*5a30*/  @!P2 IMAD.IADD R217, R217, 0x1, -R6.reuse ;  /* 0x00000001d9d9a824 */ /* 0x100fe200078e0a06 */
[----:B------:R-:W-:Y:S01]  /*5a40*/  ISETP.GT.U32.AND P2, PT, R6, R212, PT ;  /* 0x000000d40600720c */ /* 0x000fe20003f44070 */
[--C-:B------:R-:W-:Y:S01]  /*5a50*/  @!P5 IMAD.IADD R176, R176, 0x1, -R6.reuse ;  /* 0x00000001b0b0d824 */ /* 0x100fe200078e0a06 */
[----:B------:R-:W-:Y:S02]  /*5a60*/  ISETP.GT.U32.AND P3, PT, R6, R213, PT ;  /* 0x000000d50600720c */ /* 0x000fe40003f64070 */
[--C-:B------:R-:W-:Y:S01]  /*5a70*/  @!P1 IMAD.IADD R180, R180, 0x1, -R6.reuse ;  /* 0x00000001b4b49824 */ /* 0x100fe200078e0a06 */
[C---:B------:R-:W-:Y:S02]  /*5a80*/  ISETP.GT.U32.AND P5, PT, R6.reuse, R215, PT ;  /* 0x000000d70600720c */ /* 0x040fe40003fa4070 */
[C---:B------:R-:W-:Y:S02]  /*5a90*/  ISETP.GT.U32.AND P1, PT, R6.reuse, R217, PT ;  /* 0x000000d90600720c */ /* 0x040fe40003f24070 */
[C---:B------:R-:W-:Y:S01]  /*5aa0*/  ISETP.GT.U32.AND P0, PT, R6.reuse, R3, PT ;  /* 0x000000030600720c */ /* 0x040fe20003f04070 */
[----:B------:R-:W-:Y:S01]  /*5ab0*/  @!P4 IMAD.IADD R219, R219, 0x1, -R6 ;  /* 0x00000001dbdbc824 */ /* 0x000fe200078e0a06 */
[----:B------:R-:W-:-:S02]  /*5ac0*/  ISETP.GT.U32.AND P4, PT, R6, R214, PT ;  /* 0x000000d60600720c */ /* 0x000fc40003f84070 */
[--C-:B------:R-:W-:Y:S02]  /*5ad0*/  @!P2 IMAD.IADD R212, R212, 0x1, -R6.reuse ;  /* 0x00000001d4d4a824 */ /* 0x100fe400078e0a06 */
[----:B------:R-:W-:Y:S01]  /*5ae0*/  ISETP.GT.U32.AND P2, PT, R6, R219, PT ;  /* 0x000000db0600720c */ /* 0x000fe20003f44070 */
[--C-:B------:R-:W-:Y:S01]  /*5af0*/  @!P3 IMAD.IADD R213, R213, 0x1, -R6.reuse ;  /* 0x00000001d5d5b824 */ /* 0x100fe200078e0a06 */
[----:B------:R-:W-:Y:S01]  /*5b00*/  ISETP.GT.U32.AND P3, PT, R5, R11, PT ;  /* 0x0000000b0500720c */ /* 0x000fe20003f64070 */
[--C-:B------:R-:W-:Y:S01]  /*5b10*/  @!P5 IMAD.IADD R215, R215, 0x1, -R6.reuse ;  /* 0x00000001d7d7d824 */ /* 0x100fe200078e0a06 */
[----:B------:R-:W-:Y:S01]  /*5b20*/  ISETP.GE.AND P5, PT, R204, RZ, PT ;  /* 0x000000ffcc00720c */ /* 0x000fe20003fa6270 */
[--C-:B------:R-:W-:Y:S01]  /*5b30*/  @!P1 IMAD.IADD R217, R217, 0x1, -R6.reuse ;  /* 0x00000001d9d99824 */ /* 0x100fe200078e0a06 */
[----:B------:R-:W-:Y:S01]  /*5b40*/  ISETP.GE.AND P1, PT, R2, RZ, PT ;  /* 0x000000ff0200720c */ /* 0x000fe20003f26270 */
[----:B------:R-:W-:Y:S01]  /*5b50*/  @!P0 IMAD.IADD R3, R3, 0x1, -R6 ;  /* 0x0000000103038824 */ /* 0x000fe200078e0a06 */
[----:B------:R-:W-:Y:S01]  /*5b60*/  ISETP.GT.U32.AND P0, PT, R6, R216, PT ;  /* 0x000000d80600720c */ /* 0x000fe20003f04070 */
[----:B------:R-:W2:Y:S01]  /*5b70*/  LDL R2, [R1+0x590] ;  /* 0x0005900001027983 */ /* 0x000ea20000100800 */
[----:B-1----:R-:W-:Y:S01]  /*5b80*/  R2UR UR11, R7 ;  /* 0x00000000070b72ca */ /* 0x002fe200000e0000 */
[----:B------:R-:W-:-:S02]  /*5b90*/  IMAD.MOV.U32 R7, RZ, RZ, R205 ;  /* 0x000000ffff077224 */ /* 0x000fc400078e00cd */
[--C-:B------:R-:W-:Y:S01]  /*5ba0*/  @!P4 IMAD.IADD R214, R214, 0x1, -R6.reuse ;  /* 0x00000001d6d6c824 */ /* 0x100fe200078e0a06 */
[----:B------:R-:W-:Y:S01]  /*5bb0*/  ISETP.GE.AND P4, PT, R0, RZ, PT ;  /* 0x000000ff0000720c */ /* 0x000fe20003f86270 */
[----:B------:R-:W-:Y:S01]  /*5bc0*/  @!P2 IMAD.IADD R219, R219, 0x1, -R6 ;  /* 0x00000001dbdba824 */ /* 0x000fe200078e0a06 */
[----:B------:R-:W-:Y:S01]  /*5bd0*/  ISETP.GE.AND P2, PT, R7, RZ, PT ;  /* 0x000000ff0700720c */ /* 0x000fe20003f46270 */
[----:B------:R-:W-:Y:S01]  /*5be0*/  @!P3 IMAD.IADD R11, R11, 0x1, -R5 ;  /* 0x000000010b0bb824 */ /* 0x000fe200078e0a05 */
[----:B------:R-:W-:Y:S01]  /*5bf0*/  ISETP.GE.AND P3, PT, R10, RZ, PT ;  /* 0x000000ff0a00720c */ /* 0x000fe20003f66270 */
[----:B------:R-:W-:Y:S01]  /*5c00*/  @!P5 IMAD.MOV R110, RZ, RZ, -R110 ;  /* 0x000000ffff6ed224 */ /* 0x000fe200078e0a6e */
[----:B------:R-:W2:Y:S01]  /*5c10*/  LDL R5, [R1+0x604] ;  /* 0x0006040001057983 */ /* 0x000ea20000100800 */
[----:B------:R-:W-:Y:S01]  /*5c20*/  @!P0 IMAD.IADD R216, R216, 0x1, -R6 ;  /* 0x00000001d8d88824 */ /* 0x000fe200078e0a06 */
[----:B------:R-:W-:Y:S01]  /*5c30*/  ISETP.GE.AND P5, PT, R112, RZ, PT ;  /* 0x000000ff7000720c */ /* 0x000fe20003fa6270 */
[----:B------:R-:W-:Y:S01]  /*5c40*/  @!P1 IMAD.MOV R107, RZ, RZ, -R107 ;  /* 0x000000ffff6b9224 */ /* 0x000fe200078e0a6b */
[----:B------:R-:W2:Y:S01]  /*5c50*/  LDL R6, [R1+0x600] ;  /* 0x0006000001067983 */ /* 0x000ea20000100800 */
[----:B------:R-:W1:Y:S03]  /*5c60*/  LDC.64 R204, c[0x0][0x3a8] ;  /* 0x0000ea00ffcc7b82 */ /* 0x000e660000000a00 */
[----:B------:R-:W2:Y:S04]  /*5c70*/  LDL R7, [R1+0x5f8] ;  /* 0x0005f80001077983 */ /* 0x000ea80000100800 */
[----:B------:R-:W2:Y:S04]  /*5c80*/  LDL R10, [R1+0x5f4] ;  /* 0x0005f400010a7983 */ /* 0x000ea80000100800 */
[----:B------:R-:W2:Y:S01]  /*5c90*/  LDL R112, [R1+0x5f0] ;  /* 0x0005f00001707983 */ /* 0x000ea20000100800 */
[----:B------:R-:W-:Y:S01]  /*5ca0*/  @!P4 IMAD.MOV R111, RZ, RZ, -R111 ;  /* 0x000000ffff6fc224 */ /* 0x000fe200078e0a6f */
[----:B------:R-:W-:Y:S01]  /*5cb0*/  ISETP.GE.AND P4, PT, R114, RZ, PT ;  /* 0x000000ff7200720c */ /* 0x000fe20003f86270 */
[----:B------:R-:W-:Y:S01]  /*5cc0*/  @!P2 IMAD.MOV R106, RZ, RZ, -R106 ;  /* 0x000000ffff6aa224 */ /* 0x000fe200078e0a6a */
[----:B------:R-:W2:Y:S01]  /*5cd0*/  LDL R114, [R1+0x5ec] ;  /* 0x0005ec0001727983 */ /* 0x000ea20000100800 */
[----:B---3--:R-:W-:Y:S01]  /*5ce0*/  ISETP.GE.AND P1, PT, R252, RZ, PT ;  /* 0x000000fffc00720c */ /* 0x008fe20003f26270 */
[----:B------:R-:W-:-:S02]  /*5cf0*/  @!P3 IMAD.MOV R104, RZ, RZ, -R104 ;  /* 0x000000ffff68b224 */ /* 0x000fc400078e0a68 */
[----:B------:R-:W3:Y:S01]  /*5d00*/  LDL.LU R252, [R1+0x874] ;  /* 0x0008740001fc7983 */ /* 0x000ee20000300800 */
[----:B----4-:R-:W-:-:S03]  /*5d10*/  ISETP.GE.AND P2, PT, R4, RZ, PT ;  /* 0x000000ff0400720c */ /* 0x010fc60003f46270 */
[----:B------:R-:W4:Y:S01]  /*5d20*/  LDL.LU R4, [R1+0x870] ;  /* 0x0008700001047983 */ /* 0x000f220000300800 */
[----:B-----5:R-:W-:-:S03]  /*5d30*/  ISETP.GE.AND P3, PT, R9, RZ, PT ;  /* 0x000000ff0900720c */ /* 0x020fc60003f66270 */
[----:B------:R-:W5:Y:S01]  /*5d40*/  LDL.LU R9, [R1+0x86c] ;  /* 0x00086c0001097983 */ /* 0x000f620000300800 */
[----:B------:R-:W-:Y:S02]  /*5d50*/  @!P5 IMAD.MOV R103, RZ, RZ, -R103 ;  /* 0x000000ffff67d224 */ /* 0x000fe400078e0a67 */
[----:B------:R-:W-:Y:S01]  /*5d60*/  @!P4 IMAD.MOV R102, RZ, RZ, -R102 ;  /* 0x000000ffff66c224 */ /* 0x000fe200078e0a66 */
[----:B--2---:R-:W-:Y:S01]  /*5d70*/  ISETP.GE.AND P5, PT, R115, RZ, PT ;  /* 0x000000ff7300720c */ /* 0x004fe20003fa6270 */
[----:B------:R-:W-:Y:S01]  /*5d80*/  @!P1 IMAD.MOV R100, RZ, RZ, -R100 ;  /* 0x000000ffff649224 */ /* 0x000fe200078e0a64 */
[----:B------:R-:W2:Y:S01]  /*5d90*/  LDC R115, c[0x0][0x3a0] ;  /* 0x0000e800ff737b82 */ /* 0x000ea20000000800 */
[----:B------:R-:W-:-:S03]  /*5da0*/  @!P2 IMAD.MOV R99, RZ, RZ, -R99 ;  /* 0x000000ffff63a224 */ /* 0x000fc600078e0a63 */
[----:B------:R-:W-:-:S07]  /*5db0*/  @!P3 IMAD.MOV R98, RZ, RZ, -R98 ;  /* 0x000000ffff62b224 */ /* 0x000fce00078e0a62 */
[----:B------:R-:W-:Y:S01]  /*5dc0*/  @!P5 IMAD.MOV R96, RZ, RZ, -R96 ;  /* 0x000000ffff60d224 */ /* 0x000fe200078e0a60 */
[----:B------:R-:W-:Y:S02]  /*5dd0*/  ISETP.GE.AND P4, PT, R2, RZ, PT ;  /* 0x000000ff0200720c */ /* 0x000fe40003f86270 */
[----:B------:R-:W-:-:S11]  /*5de0*/  ISETP.GE.AND P1, PT, R5, RZ, PT ;  /* 0x000000ff0500720c */ /* 0x000fd60003f26270 */
[----:B------:R-:W-:Y:S01]  /*5df0*/  @!P4 IMAD.MOV R95, RZ, RZ, -R95 ;  /* 0x000000ffff5fc224 */ /* 0x000fe200078e0a5f */
[----:B------:R-:W-:Y:S02]  /*5e00*/  ISETP.GE.AND P2, PT, R6, RZ, PT ;  /* 0x000000ff0600720c */ /* 0x000fe40003f46270 */
[----:B------:R-:W-:Y:S02]  /*5e10*/  ISETP.GE.AND P3, PT, R7, RZ, PT ;  /* 0x000000ff0700720c */ /* 0x000fe40003f66270 */
[----:B------:R-:W-:Y:S02]  /*5e20*/  ISETP.GE.AND P5, PT, R10, RZ, PT ;  /* 0x000000ff0a00720c */ /* 0x000fe40003fa6270 */
[----:B------:R-:W-:Y:S01]  /*5e30*/  ISETP.GE.AND P4, PT, R112, RZ, PT ;  /* 0x000000ff7000720c */ /* 0x000fe20003f86270 */
[----:B------:R-:W-:-:S06]  /*5e40*/  @!P1 IMAD.MOV R94, RZ, RZ, -R94 ;  /* 0x000000ffff5e9224 */ /* 0x000fcc00078e0a5e */
[----:B------:R-:W-:Y:S01]  /*5e50*/  @!P2 IMAD.MOV R92, RZ, RZ, -R92 ;  /* 0x000000ffff5ca224 */ /* 0x000fe200078e0a5c */
[----:B------:R-:W-:Y:S01]  /*5e60*/  ISETP.GE.AND P1, PT, R114, RZ, PT ;  /* 0x000000ff7200720c */ /* 0x000fe20003f26270 */
[----:B------:R-:W-:Y:S02]  /*5e70*/  @!P3 IMAD.MOV R91, RZ, RZ, -R91 ;  /* 0x000000ffff5bb224 */ /* 0x000fe400078e0a5b */
[----:B------:R-:W-:Y:S01]  /*5e80*/  @!P5 IMAD.MOV R90, RZ, RZ, -R90 ;  /* 0x000000ffff5ad224 */ /* 0x000fe200078e0a5a */
[----:B---3--:R-:W-:Y:S01]  /*5e90*/  ISETP.GE.AND P5, PT, R252, RZ, PT ;  /* 0x000000fffc00720c */ /* 0x008fe20003fa6270 */
[----:B------:R-:W-:Y:S01]  /*5ea0*/  @!P4 IMAD.MOV R88, RZ, RZ, -R88 ;  /* 0x000000ffff58c224 */ /* 0x000fe200078e0a58 */
[----:B------:R-:W-:-:S07]  /*5eb0*/  ISETP.GE.AND P4, PT, R251, RZ, PT ;  /* 0x000000fffb00720c */ /* 0x000fce0003f86270 */
[----:B------:R-:W-:Y:S01]  /*5ec0*/  @!P1 IMAD.MOV R87, RZ, RZ, -R87 ;  /* 0x000000ffff579224 */ /* 0x000fe200078e0a57 */
[----:B------:R-:W-:-:S03]  /*5ed0*/  ISETP.GE.AND P1, PT, R250, RZ, PT ;  /* 0x000000fffa00720c */ /* 0x000fc60003f26270 */
[----:B------:R-:W-:Y:S01]  /*5ee0*/  @!P5 IMAD.MOV R83, RZ, RZ, -R83 ;  /* 0x000000ffff53d224 */ /* 0x000fe200078e0a53 */
[----:B------:R-:W-:Y:S01]  /*5ef0*/  ISETP.GE.AND P5, PT, R247, RZ, PT ;  /* 0x000000fff700720c */ /* 0x000fe20003fa6270 */
        /* <DEDUP_REMOVED lines=21> */
[----:B------:R-:W-:Y:S02]  /*6050*/  ISETP.GE.AND P1, PT, R230, RZ, PT ;  /* 0x000000ffe600720c */ /* 0x000fe40003f26270 */
[----:B----4-:R-:W-:Y:S02]  /*6060*/  ISETP.GE.AND P3, PT, R4, RZ, PT ;  /* 0x000000ff0400720c */ /* 0x010fe40003f66270 */
[----:B-----5:R-:W-:Y:S02]  /*6070*/  ISETP.GE.AND P2, PT, R9, RZ, PT ;  /* 0x000000ff0900720c */ /* 0x020fe40003f46270 */
[----:B------:R-:W3:Y:S01]  /*6080*/  LDL.LU R9, [R1+0x868] ;  /* 0x0008680001097983 */ /* 0x000ee20000300800 */
[----:B------:R-:W-:-:S08]  /*6090*/  @!P5 IMAD.MOV R56, RZ, RZ, -R56 ;  /* 0x000000ffff38d224 */ /* 0x000fd000078e0a38 */
[----:B------:R-:W-:Y:S01]  /*60a0*/  @!P3 IMAD.MOV R84, RZ, RZ, -R84 ;  /* 0x000000ffff54b224 */ /* 0x000fe200078e0a54 */
[----:B------:R-:W-:Y:S01]  /*60b0*/  ISETP.GE.AND P3, PT, R248, RZ, PT ;  /* 0x000000fff800720c */ /* 0x000fe20003f66270 */
[----:B------:R-:W-:Y:S01]  /*60c0*/  @!P4 IMAD.MOV R55, RZ, RZ, -R55 ;  /* 0x000000ffff37c224 */ /* 0x000fe200078e0a37 */
[----:B------:R-:W4:Y:S01]  /*60d0*/  LDL.LU R4, [R1+0x864] ;  /* 0x0008640001047983 */ /* 0x000f220000300800 */
[----:B------:R-:W-:Y:S01]  /*60e0*/  @!P2 IMAD.MOV R86, RZ, RZ, -R86 ;  /* 0x000000ffff56a224 */ /* 0x000fe200078e0a56 */
[----:B------:R-:W-:-:S09]  /*60f0*/  ISETP.GE.AND P2, PT, R249, RZ, PT ;  /* 0x000000fff900720c */ /* 0x000fd20003f46270 */
[----:B------:R-:W-:Y:S01]  /*6100*/  @!P3 IMAD.MOV R78, RZ, RZ, -R78 ;  /* 0x000000ffff4eb224 */ /* 0x000fe200078e0a4e */
[----:B------:R-:W-:-:S03]  /*6110*/  ISETP.GE.AND P3, PT, R243, RZ, PT ;  /* 0x000000fff300720c */ /* 0x000fc60003f66270 */
        /* <DEDUP_REMOVED lines=9> */
[----:B------:R-:W-:Y:S02]  /*61b0*/  ISETP.GE.AND P2, PT, R234, RZ, PT ;  /* 0x000000ffea00720c */ /* 0x000fe40003f46270 */
[----:B------:R-:W-:Y:S02]  /*61c0*/  ISETP.GE.AND P5, PT, R227, RZ, PT ;  /* 0x000000ffe300720c */ /* 0x000fe40003fa6270 */
[----:B------:R-:W-:-:S05]  /*61d0*/  ISETP.GE.AND P4, PT, R226, RZ, PT ;  /* 0x000000ffe200720c */ /* 0x000fca0003f86270 */
[----:B------:R-:W-:Y:S01]  /*61e0*/  @!P3 IMAD.MOV R58, RZ, RZ, -R58 ;  /* 0x000000ffff3ab224 */ /* 0x000fe200078e0a3a */
[----:B------:R-:W-:-:S03]  /*61f0*/  ISETP.GE.AND P3, PT, R228, RZ, PT ;  /* 0x000000ffe400720c */ /* 0x000fc60003f66270 */
[----:B------:R-:W-:Y:S01]  /*6200*/  @!P2 IMAD.MOV R59, RZ, RZ, -R59 ;  /* 0x000000ffff3ba224 */ /* 0x000fe200078e0a3b */
[----:B------:R-:W-:Y:S01]  /*6210*/  ISETP.GE.AND P2, PT, R229, RZ, PT ;  /* 0x000000ffe500720c */ /* 0x000fe20003f46270 */
[----:B------:R-:W-:Y:S01]  /*6220*/  @!P1 IMAD.MOV R54, RZ, RZ, -R54 ;  /* 0x000000ffff369224 */ /* 0x000fe200078e0a36 */
[----:B------:R-:W-:Y:S01]  /*6230*/  ISETP.GE.AND P1, PT, R225, RZ, PT ;  /* 0x000000ffe100720c */ /* 0x000fe20003f26270 */
[----:B------:R-:W-:Y:S01]  /*6240*/  @!P5 IMAD.MOV R50, RZ, RZ, -R50 ;  /* 0x000000ffff32d224 */ /* 0x000fe200078e0a32 */
[----:B------:R-:W-:Y:S01]  /*6250*/  ISETP.GE.AND P5, PT, R222, RZ, PT ;  /* 0x000000ffde00720c */ /* 0x000fe20003fa6270 */
[----:B------:R-:W-:Y:S01]  /*6260*/  @!P4 IMAD.MOV R48, RZ, RZ, -R48 ;  /* 0x000000ffff30c224 */ /* 0x000fe200078e0a30 */
[----:B------:R-:W-:-:S03]  /*6270*/  ISETP.GE.AND P4, PT, R221, RZ, PT ;  /* 0x000000ffdd00720c */ /* 0x000fc60003f86270 */
        /* <DEDUP_REMOVED lines=127> */
[----:B------:R-:W5:Y:S01]  /*6a70*/  S2R R2, SR_TID.X ;  /* 0x0000000000027919 */ /* 0x000f620000002100 */
[----:B------:R-:W-:Y:S01]  /*6a80*/  @!P4 IMAD.MOV R161, RZ, RZ, -R161 ;  /* 0x000000ffffa1c224 */ /* 0x000fe200078e0aa1 */
[----:B------:R-:W-:Y:S02]  /*6a90*/  ISETP.GE.AND P5, PT, R132, RZ, PT ;  /* 0x000000ff8400720c */ /* 0x000fe40003fa6270 */
[----:B------:R-:W-:Y:S01]  /*6aa0*/  ISETP.GE.AND P4, PT, R131, RZ, PT ;  /* 0x000000ff8300720c */ /* 0x000fe20003f86270 */
[----:B------:R-:W-:Y:S01]  /*6ab0*/  @!P3 IMAD.MOV R153, RZ, RZ, -R153 ;  /* 0x000000ffff99b224 */ /* 0x000fe200078e0a99 */
[----:B------:R-:W-:-:S03]  /*6ac0*/  ISETP.GE.AND P3, PT, R134, RZ, PT ;  /* 0x000000ff8600720c */ /* 0x000fc60003f66270 */
[----:B------:R-:W-:Y:S01]  /*6ad0*/  @!P2 IMAD.MOV R149, RZ, RZ, -R149 ;  /* 0x000000ffff95a224 */ /* 0x000fe200078e0a95 */
[----:B------:R-:W-:Y:S01]  /*6ae0*/  ISETP.GE.AND P2, PT, R135, RZ, PT ;  /* 0x000000ff8700720c */ /* 0x000fe20003f46270 */
[----:B------:R-:W-:Y:S01]  /*6af0*/  @!P1 IMAD.MOV R165, RZ, RZ, -R165 ;  /* 0x000000ffffa59224 */ /* 0x000fe200078e0aa5 */
[----:B------:R-:W-:-:S03]  /*6b00*/  ISETP.GE.AND P1, PT, R130, RZ, PT ;  /* 0x000000ff8200720c */ /* 0x000fc60003f26270 */
[----:B------:R-:W-:Y:S01]  /*6b10*/  @!P5 IMAD.MOV R177, RZ, RZ, -R177 ;  /* 0x000000ffffb1d224 */ /* 0x000fe200078e0ab1 */
[----:B------:R-:W-:Y:S01]  /*6b20*/  ISETP.GE.AND P5, PT, R126, RZ, PT ;  /* 0x000000ff7e00720c */ /* 0x000fe20003fa6270 */
        /* <DEDUP_REMOVED lines=9> */
[----:B------:R-:W-:Y:S01]  /*6bc0*/  ISETP.NE.AND P0, PT, R8, RZ, PT ;  /* 0x000000ff0800720c */ /* 0x000fe20003f05270 */
[----:B------:R-:W-:Y:S01]  /*6bd0*/  @!P5 IMAD.MOV R213, RZ, RZ, -R213 ;  /* 0x000000ffffd5d224 */ /* 0x000fe200078e0ad5 */
[----:B------:R-:W-:Y:S01]  /*6be0*/  ISETP.GE.AND P1, PT, R123, RZ, PT ;  /* 0x000000ff7b00720c */ /* 0x000fe20003f26270 */
[----:B------:R-:W-:Y:S01]  /*6bf0*/  @!P4 IMAD.MOV R214, RZ, RZ, -R214 ;  /* 0x000000ffffd6c224 */ /* 0x000fe200078e0ad6 */
[----:B------:R-:W-:Y:S01]  /*6c00*/  ISETP.GE.AND P5, PT, R119, RZ, PT ;  /* 0x000000ff7700720c */ /* 0x000fe20003fa6270 */
[----:B------:R-:W-:Y:S01]  /*6c10*/  @!P3 IMAD.MOV R212, RZ, RZ, -R212 ;  /* 0x000000ffffd4b224 */ /* 0x000fe200078e0ad4 */
[----:B------:R-:W-:-:S02]  /*6c20*/  ISETP.GE.AND P3, PT, R120, RZ, PT ;  /* 0x000000ff7800720c */ /* 0x000fc40003f66270 */
[----:B------:R-:W-:Y:S01]  /*6c30*/  ISETP.GE.AND P4, PT, R118, RZ, PT ;  /* 0x000000ff7600720c */ /* 0x000fe20003f86270 */
[----:B------:R-:W-:Y:S01]  /*6c40*/  @!P2 IMAD.MOV R180, RZ, RZ, -R180 ;  /* 0x000000ffffb4a224 */ /* 0x000fe200078e0ab4 */
[----:B------:R-:W-:Y:S02]  /*6c50*/  ISETP.GE.AND P2, PT, R122, RZ, PT ;  /* 0x000000ff7a00720c */ /* 0x000fe40003f46270 */
[----:B-----5:R-:W-:Y:S01]  /*6c60*/  SHF.R.U32.HI R2, RZ, 0x6, R2 ;  /* 0x00000006ff027819 */ /* 0x020fe20000011602 */
[----:B--2---:R-:W-:Y:S02]  /*6c70*/  VIADD R222, R115, 0x3f ;  /* 0x0000003f73de7836 */ /* 0x004fe40000000000 */
[----:B------:R-:W-:Y:S01]  /*6c80*/  @!P6 IMAD.MOV R11, RZ, RZ, -R11 ;  /* 0x000000ffff0be224 */ /* 0x000fe200078e0a0b */
[----:B------:R-:W-:Y:S02]  /*6c90*/  SGXT.U32 R2, R2, 0x1 ;  /* 0x000000010202781a */ /* 0x000fe40000000000 */
[----:B------:R-:W-:Y:S01]  /*6ca0*/  @!P0 LOP3.LUT R11, RZ, R8, RZ, 0x33, !PT ;  /* 0x00000008ff0b8212 */ /* 0x000fe200078e33ff */
[----:B------:R-:W-:Y:S01]  /*6cb0*/  @!P1 IMAD.MOV R215, RZ, RZ, -R215 ;  /* 0x000000ffffd79224 */ /* 0x000fe200078e0ad7 */
[----:B------:R-:W-:Y:S01]  /*6cc0*/  ISETP.GT.AND P0, PT, R222, 0x3f, PT ;  /* 0x0000003fde00780c */ /* 0x000fe20003f04270 */
[----:B------:R-:W-:Y:S01]  /*6cd0*/  @!P3 IMAD.MOV R217, RZ, RZ, -R217 ;  /* 0x000000ffffd9b224 */ /* 0x000fe200078e0ad9 */
[C---:B------:R-:W-:Y:S01]  /*6ce0*/  LOP3.LUT R207, R2.reuse, 0x4, RZ, 0xfc, !PT ;  /* 0x0000000402cf7812 */ /* 0x040fe200078efcff */
[----:B------:R-:W-:Y:S01]  /*6cf0*/  @!P2 IMAD.MOV R216, RZ, RZ, -R216 ;  /* 0x000000ffffd8a224 */ /* 0x000fe200078e0ad8 */
[----:B---3--:R-:W-:Y:S01]  /*6d00*/  ISETP.NE.AND P1, PT, R9, RZ, PT ;  /* 0x000000ff0900720c */ /* 0x008fe20003f25270 */
[----:B------:R-:W-:Y:S01]  /*6d10*/  @!P5 IMAD.MOV R218, RZ, RZ, -R218 ;  /* 0x000000ffffdad224 */ /* 0x000fe200078e0ada */
[----:B------:R-:W-:Y:S01]  /*6d20*/  LOP3.LUT R206, R2, 0x6, RZ, 0xfc, !PT ;  /* 0x0000000602ce7812 */ /* 0x000fe200078efcff */
[----:B------:R-:W-:Y:S01]  /*6d30*/  @!P4 IMAD.MOV R219, RZ, RZ, -R219 ;  /* 0x000000ffffdbc224 */ /* 0x000fe200078e0adb */
[----:B------:R-:W-:Y:S01]  /*6d40*/  LOP3.LUT R9, RZ, R9, RZ, 0x33, !PT ;  /* 0x00000009ff097212 */ /* 0x000fe200078e33ff */
[----:B-1----:R-:W-:Y:S01]  /*6d50*/  IMAD R6, R154, R205, RZ ;  /* 0x000000cd9a067224 */ /* 0x002fe200078e02ff */
[----:B------:R-:W-:-:S02]  /*6d60*/  LOP3.LUT R210, R2, 0x2, RZ, 0xfc, !PT ;  /* 0x0000000202d27812 */ /* 0x000fc400078efcff */
[----:B------:R-:W-:Y:S02]  /*6d70*/  SEL R5, RZ, 0x4, !P0 ;  /* 0x00000004ff057807 */ /* 0x000fe40004000000 */
[-C--:B------:R-:W-:Y:S02]  /*6d80*/  ISETP.GE.AND P0, PT, R207, R115.reuse, PT ;  /* 0x00000073cf00720c */ /* 0x080fe40003f06270 */
[-C--:B------:R-:W-:Y:S02]  /*6d90*/  ISETP.GE.AND P3, PT, R2, R115.reuse, PT ;  /* 0x000000730200720c */ /* 0x080fe40003f66270 */
[----:B------:R-:W-:Y:S02]  /*6da0*/  ISETP.GE.AND P6, PT, R206, R115, PT ;  /* 0x00000073ce00720c */ /* 0x000fe40003fc6270 */
[C---:B------:R-:W-:Y:S02]  /*6db0*/  SEL R111, R9.reuse, R111, !P1 ;  /* 0x0000006f096f7207 */ /* 0x040fe40004800000 */
[----:B------:R-:W-:-:S02]  /*6dc0*/  SEL R110, R9, R110, !P1 ;  /* 0x0000006e096e7207 */ /* 0x000fc40004800000 */
[C---:B------:R-:W-:Y:S02]  /*6dd0*/  SEL R108, R9.reuse, R108, !P1 ;  /* 0x0000006c096c7207 */ /* 0x040fe40004800000 */
[C---:B------:R-:W-:Y:S02]  /*6de0*/  SEL R107, R9.reuse, R107, !P1 ;  /* 0x0000006b096b7207 */ /* 0x040fe40004800000 */
[C---:B------:R-:W-:Y:S02]  /*6df0*/  SEL R106, R9.reuse, R106, !P1 ;  /* 0x0000006a096a7207 */ /* 0x040fe40004800000 */
[C---:B------:R-:W-:Y:S02]  /*6e00*/  SEL R104, R9.reuse, R104, !P1 ;  /* 0x0000006809687207 */ /* 0x040fe40004800000 */
        /* <DEDUP_REMOVED lines=122> */
[----:B------:R-:W-:Y:S02]  /*75b0*/  LOP3.LUT R203, R2, 0x24, RZ, 0xfc, !PT ;  /* 0x0000002402cb7812 */ /* 0x000fe400078efcff */
[----:B------:R-:W-:Y:S02]  /*75c0*/  ISETP.GE.AND P5, PT, R210, R115, PT ;  /* 0x00000073d200720c */ /* 0x000fe40003fa6270 */
[----:B------:R-:W-:Y:S02]  /*75d0*/  LEA R7, P1, R6, UR14, 0x2 ;  /* 0x0000000e06077c11 */ /* 0x000fe4000f8210ff */
[C---:B------:R-:W-:Y:S02]  /*75e0*/  LOP3.LUT R209, R2.reuse, 0x20, RZ, 0xfc, !PT ;  /* 0x0000002002d17812 */ /* 0x040fe400078efcff */
[C---:B------:R-:W-:Y:S02]  /*75f0*/  LOP3.LUT R202, R2.reuse, 0x26, RZ, 0xfc, !PT ;  /* 0x0000002602ca7812 */ /* 0x040fe400078efcff */
[----:B------:R-:W-:-:S02]  /*7600*/  LOP3.LUT R208, R2, 0x22, RZ, 0xfc, !PT ;  /* 0x0000002202d07812 */ /* 0x000fc400078efcff */
[C---:B------:R-:W-:Y:S02]  /*7610*/  SEL R151, R5.reuse, RZ, !P0 ;  /* 0x000000ff05977207 */ /* 0x040fe40004000000 */
[C---:B------:R-:W-:Y:S02]  /*7620*/  SEL R252, R5.reuse, RZ, !P3 ;  /* 0x000000ff05fc7207 */ /* 0x040fe40005800000 */
[----:B------:R-:W-:Y:S02]  /*7630*/  SEL R116, R5, RZ, !P6 ;  /* 0x000000ff05747207 */ /* 0x000fe40007000000 */
[----:B------:R-:W-:Y:S02]  /*7640*/  ISETP.GE.AND P3, PT, R203, R115, PT ;  /* 0x00000073cb00720c */ /* 0x000fe40003f66270 */
[----:B------:R-:W-:Y:S02]  /*7650*/  SEL R112, R5, RZ, !P5 ;  /* 0x000000ff05707207 */ /* 0x000fe40006800000 */
[----:B------:R-:W-:-:S02]  /*7660*/  LEA.HI.X.SX32 R10, R6, UR15, 0x2, P1 ;  /* 0x0000000f060a7c11 */ /* 0x000fc400088f16ff */
[-C--:B------:R-:W-:Y:S02]  /*7670*/  ISETP.GE.AND P2, PT, R209, R115.reuse, PT ;  /* 0x00000073d100720c */ /* 0x080fe40003f46270 */
[-C--:B------:R-:W-:Y:S01]  /*7680*/  ISETP.GE.AND P5, PT, R202, R115.reuse, PT ;  /* 0x00000073ca00720c */ /* 0x080fe20003fa6270 */
[----:B------:R-:W-:Y:S01]  /*7690*/  STL [R1+0x148], R151 ;  /* 0x0001489701007387 */ /* 0x000fe20000100800 */
[----:B------:R-:W-:Y:S02]  /*76a0*/  LOP3.LUT R201, R2, 0x8, RZ, 0xfc, !PT ;  /* 0x0000000802c97812 */ /* 0x000fe400078efcff */
[----:B------:R-:W-:Y:S01]  /*76b0*/  ISETP.GE.AND P1, PT, R208, R115, PT ;  /* 0x00000073d000720c */ /* 0x000fe20003f26270 */
[----:B------:R1:W-:Y:S01]  /*76c0*/  STL [R1+0x168], R116 ;  /* 0x0001687401007387 */ /* 0x0003e20000100800 */
[----:B------:R-:W-:Y:S02]  /*76d0*/  LOP3.LUT R200, R2, 0xa, RZ, 0xfc, !PT ;  /* 0x0000000a02c87812 */ /* 0x000fe400078efcff */
[----:B------:R-:W-:-:S02]  /*76e0*/  SEL R118, R5, RZ, !P3 ;  /* 0x000000ff05767207 */ /* 0x000fc40005800000 */
[----:B------:R-:W-:Y:S02]  /*76f0*/  SEL R9, R5, RZ, !P2 ;  /* 0x000000ff05097207 */ /* 0x000fe40005000000 */
[-C--:B------:R-:W-:Y:S02]  /*7700*/  ISETP.GE.AND P2, PT, R201, R115.reuse, PT ;  /* 0x00000073c900720c */ /* 0x080fe40003f46270 */
[C---:B------:R-:W-:Y:S02]  /*7710*/  SEL R8, R5.reuse, RZ, !P1 ;  /* 0x000000ff05087207 */ /* 0x040fe40004800000 */
[----:B-1----:R-:W-:Y:S02]  /*7720*/  SEL R116, R5, RZ, !P5 ;  /* 0x000000ff05747207 */ /* 0x002fe40006800000 */
[----:B------:R-:W-:Y:S01]  /*7730*/  ISETP.GE.AND P1, PT, R200, R115, PT ;  /* 0x00000073c800720c */ /* 0x000fe20003f26270 */
[----:B------:R1:W-:Y:S01]  /*7740*/  STL [R1+0x164], R118 ;  /* 0x0001647601007387 */ /* 0x0003e20000100800 */
[----:B------:R-:W-:-:S02]  /*7750*/  LOP3.LUT R199, R2, 0x28, RZ, 0xfc, !PT ;  /* 0x0000002802c77812 */ /* 0x000fc400078efcff */
[----:B------:R-:W-:Y:S01]  /*7760*/  LOP3.LUT R198, R2, 0x2a, RZ, 0xfc, !PT ;  /* 0x0000002a02c67812 */ /* 0x000fe200078efcff */
[----:B------:R2:W-:Y:S01]  /*7770*/  STL [R1+0x160], R116 ;  /* 0x0001607401007387 */ /* 0x0005e20000100800 */
[-C--:B------:R-:W-:Y:S02]  /*7780*/  ISETP.GE.AND P0, PT, R199, R115.reuse, PT ;  /* 0x00000073c700720c */ /* 0x080fe40003f06270 */
[----:B------:R-:W-:Y:S02]  /*7790*/  ISETP.GE.AND P6, PT, R198, R115, PT ;  /* 0x00000073c600720c */ /* 0x000fe40003fc6270 */
[C---:B-1----:R-:W-:Y:S02]  /*77a0*/  SEL R118, R5.reuse, RZ, !P2 ;  /* 0x000000ff05767207 */ /* 0x042fe40005000000 */
[----:B--2---:R-:W-:-:S03]  /*77b0*/  SEL R116, R5, RZ, !P1 ;  /* 0x000000ff05747207 */ /* 0x004fc60004800000 */
[----:B------:R1:W-:Y:S01]  /*77c0*/  STL [R1+0x178], R118 ;  /* 0x0001787601007387 */ /* 0x0003e20000100800 */
[C---:B------:R-:W-:Y:S02]  /*77d0*/  LOP3.LUT R197, R2.reuse, 0xc, RZ, 0xfc, !PT ;  /* 0x0000000c02c57812 */ /* 0x040fe400078efcff */
        /* <DEDUP_REMOVED lines=55> */
[----:B------:R-:W-:-:S03]  /*7b50*/  LOP3.LUT R183, R2, 0x38, RZ, 0xfc, !PT ;  /* 0x0000003802b77812 */ /* 0x000fc600078efcff */
[----:B------:R2:W-:Y:S01]  /*7b60*/  STL [R1+0x19c], R116 ;  /* 0x00019c7401007387 */ /* 0x0005e20000100800 */
[----:B------:R-:W-:Y:S01]  /*7b70*/  VIADD R114, R115, 0xffffffc0 ;  /* 0xffffffc073727836 */ /* 0x000fe20000000000 */
[----:B------:R-:W-:Y:S02]  /*7b80*/  ISETP.GE.AND P2, PT, R183, R115, PT ;  /* 0x00000073b700720c */ /* 0x000fe40003f46270 */
[C---:B-1----:R-:W-:Y:S02]  /*7b90*/  SEL R118, R5.reuse, RZ, !P3 ;  /* 0x000000ff05767207 */ /* 0x042fe40005800000 */
[----:B--2---:R-:W-:-:S03]  /*7ba0*/  SEL R116, R5, RZ, !P5 ;  /* 0x000000ff05747207 */ /* 0x004fc60006800000 */
[----:B------:R-:W-:Y:S04]  /*7bb0*/  STL [R1+0x1b8], R118 ;  /* 0x0001b87601007387 */ /* 0x000fe80000100800 */
[----:B------:R1:W-:Y:S02]  /*7bc0*/  STL [R1+0x1b4], R116 ;  /* 0x0001b47401007387 */ /* 0x0003e40000100800 */
[----:B-1----:R-:W-:Y:S02]  /*7bd0*/  SEL R116, R5, RZ, !P2 ;  /* 0x000000ff05747207 */ /* 0x002fe40005000000 */
[----:B------:R-:W-:-:S04]  /*7be0*/  ISETP.GE.AND P2, PT, R2, R114, PT ;  /* 0x000000720200720c */ /* 0x000fc80003f46270 */
[----:B------:R-:W-:Y:S02]  /*7bf0*/  SEL R150, RZ, 0x4, P2 ;  /* 0x00000004ff967807 */ /* 0x000fe40001000000 */
[-C--:B------:R-:W-:Y:S02]  /*7c00*/  ISETP.GE.AND P2, PT, R203, R114.reuse, PT ;  /* 0x00000072cb00720c */ /* 0x080fe40003f46270 */
[C---:B------:R-:W-:Y:S02]  /*7c10*/  LOP3.LUT R182, R2.reuse, 0x3a, RZ, 0xfc, !PT ;  /* 0x0000003a02b67812 */ /* 0x040fe400078efcff */
[----:B------:R-:W-:Y:S02]  /*7c20*/  SEL R142, RZ, 0x4, P2 ;  /* 0x00000004ff8e7807 */ /* 0x000fe40001000000 */
[----:B------:R-:W-:Y:S02]  /*7c30*/  ISETP.GE.AND P2, PT, R197, R114, PT ;  /* 0x00000072c500720c */ /* 0x000fe40003f46270 */
[----:B------:R-:W-:-:S02]  /*7c40*/  LOP3.LUT R181, R2, 0x1c, RZ, 0xfc, !PT ;  /* 0x0000001c02b57812 */ /* 0x000fc400078efcff */
[C---:B------:R-:W-:Y:S02]  /*7c50*/  LOP3.LUT R179, R2.reuse, 0x1e, RZ, 0xfc, !PT ;  /* 0x0000001e02b37812 */ /* 0x040fe400078efcff */
[C---:B------:R-:W-:Y:S02]  /*7c60*/  LOP3.LUT R178, R2.reuse, 0x3c, RZ, 0xfc, !PT ;  /* 0x0000003c02b27812 */ /* 0x040fe400078efcff */
[----:B------:R-:W-:Y:S02]  /*7c70*/  LOP3.LUT R223, R2, 0x3e, RZ, 0xfc, !PT ;  /* 0x0000003e02df7812 */ /* 0x000fe400078efcff */
[----:B------:R-:W-:Y:S02]  /*7c80*/  ISETP.GE.AND P1, PT, R182, R115, PT ;  /* 0x00000073b600720c */ /* 0x000fe40003f26270 */
[----:B------:R-:W-:Y:S02]  /*7c90*/  SEL R134, RZ, 0x4, P2 ;  /* 0x00000004ff867807 */ /* 0x000fe40001000000 */
[----:B------:R-:W-:-:S02]  /*7ca0*/  ISETP.GE.AND P2, PT, R191, R114, PT ;  /* 0x00000072bf00720c */ /* 0x000fc40003f46270 */
[-C--:B------:R-:W-:Y:S02]  /*7cb0*/  ISETP.GE.AND P4, PT, R154, R115.reuse, PT ;  /* 0x000000739a00720c */ /* 0x080fe40003f86270 */
[-C--:B------:R-:W-:Y:S01]  /*7cc0*/  ISETP.GE.AND P0, PT, R181, R115.reuse, PT ;  /* 0x00000073b500720c */ /* 0x080fe20003f06270 */
[----:B------:R-:W-:Y:S01]  /*7cd0*/  BAR.SYNC.DEFER_BLOCKING 0x0 ;  /* 0x0000000000007b1d */ /* 0x000fe20000010000 */
[-C--:B------:R-:W-:Y:S02]  /*7ce0*/  ISETP.GE.AND P6, PT, R179, R115.reuse, PT ;  /* 0x00000073b300720c */ /* 0x080fe40003fc6270 */
[-C--:B------:R-:W-:Y:S02]  /*7cf0*/  ISETP.GE.AND P3, PT, R178, R115.reuse, PT ;  /* 0x00000073b200720c */ /* 0x080fe40003f66270 */
[----:B------:R-:W-:Y:S02]  /*7d00*/  ISETP.GE.AND P5, PT, R223, R115, PT ;  /* 0x00000073df00720c */ /* 0x000fe40003fa6270 */
[----:B------:R-:W-:-:S02]  /*7d10*/  SEL R115, R5, RZ, !P1 ;  /* 0x000000ff05737207 */ /* 0x000fc40004800000 */
[----:B------:R-:W-:Y:S01]  /*7d20*/  SEL R126, RZ, 0x4, P2 ;  /* 0x00000004ff7e7807 */ /* 0x000fe20001000000 */
[----:B------:R1:W-:Y:S01]  /*7d30*/  STL [R1+0x1b0], R116 ;  /* 0x0001b07401007387 */ /* 0x0003e20000100800 */
[----:B------:R-:W-:-:S03]  /*7d40*/  ISETP.GE.AND P2, PT, R185, R114, PT ;  /* 0x00000072b900720c */ /* 0x000fc60003f46270 */
[----:B------:R2:W-:Y:S01]  /*7d50*/  STL [R1+0x1ac], R115 ;  /* 0x0001ac7301007387 */ /* 0x0005e20000100800 */
[----:B------:R-:W-:Y:S02]  /*7d60*/  SEL R118, RZ, 0x4, P2 ;  /* 0x00000004ff767807 */ /* 0x000fe40001000000 */
[----:B------:R-:W-:Y:S02]  /*7d70*/  ISETP.GE.AND P2, PT, R178, R114, PT ;  /* 0x00000072b200720c */ /* 0x000fe40003f46270 */
[C---:B-1----:R-:W-:Y:S02]  /*7d80*/  SEL R116, R5.reuse, RZ, !P0 ;  /* 0x000000ff05747207 */ /* 0x042fe40004000000 */
[----:B--2---:R-:W-:-:S03]  /*7d90*/  SEL R115, R5, RZ, !P6 ;  /* 0x000000ff05737207 */ /* 0x004fc60007000000 */
[----:B------:R1:W-:Y:S01]  /*7da0*/  STL [R1+0x1c8], R116 ;  /* 0x0001c87401007387 */ /* 0x0003e20000100800 */
[-C--:B------:R-:W-:Y:S02]  /*7db0*/  ISETP.GE.AND P0, PT, R210, R114.reuse, PT ;  /* 0x00000072d200720c */ /* 0x080fe40003f06270 */
[-C--:B------:R-:W-:Y:S01]  /*7dc0*/  ISETP.GE.AND P6, PT, R209, R114.reuse, PT ;  /* 0x00000072d100720c */ /* 0x080fe20003fc6270 */
[----:B------:R2:W-:Y:S01]  /*7dd0*/  STL [R1+0x1c4], R115 ;  /* 0x0001c47301007387 */ /* 0x0005e20000100800 */
[----:B------:R-:W-:Y:S02]  /*7de0*/  SEL R221, RZ, 0x4, P2 ;  /* 0x00000004ffdd7807 */ /* 0x000fe40001000000 */
[----:B------:R-:W-:Y:S02]  /*7df0*/  ISETP.GT.AND P2, PT, R222, 0x7f, PT ;  /* 0x0000007fde00780c */ /* 0x000fe40003f44270 */
[----:B-1----:R-:W-:Y:S02]  /*7e00*/  SEL R116, R5, RZ, !P3 ;  /* 0x000000ff05747207 */ /* 0x002fe40005800000 */
[----:B------:R-:W-:-:S02]  /*7e10*/  ISETP.GE.AND P3, PT, R208, R114, PT ;  /* 0x00000072d000720c */ /* 0x000fc40003f66270 */
[----:B--2---:R-:W-:Y:S02]  /*7e20*/  SEL R115, R5, RZ, !P5 ;  /* 0x000000ff05737207 */ /* 0x004fe40006800000 */
[-C--:B------:R-:W-:Y:S02]  /*7e30*/  ISETP.GE.AND P5, PT, R207, R114.reuse, PT ;  /* 0x00000072cf00720c */ /* 0x080fe40003fa6270 */
[----:B------:R-:W-:Y:S02]  /*7e40*/  SEL R5, R5, RZ, !P4 ;  /* 0x000000ff05057207 */ /* 0x000fe40006000000 */
[----:B------:R-:W-:Y:S02]  /*7e50*/  ISETP.GE.AND P4, PT, R206, R114, PT ;  /* 0x00000072ce00720c */ /* 0x000fe40003f86270 */
[----:B------:R-:W-:Y:S02]  /*7e60*/  SEL R148, RZ, 0x4, P0 ;  /* 0x00000004ff947807 */ /* 0x000fe40000000000 */
[----:B------:R-:W-:-:S02]  /*7e70*/  SEL R147, RZ, 0x4, P6 ;  /* 0x00000004ff937807 */ /* 0x000fc40003000000 */
[-C--:B------:R-:W-:Y:S02]  /*7e80*/  ISETP.GE.AND P0, PT, R202, R114.reuse, PT ;  /* 0x00000072ca00720c */ /* 0x080fe40003f06270 */
[----:B------:R-:W-:Y:S02]  /*7e90*/  SEL R146, RZ, 0x4, P3 ;  /* 0x00000004ff927807 */ /* 0x000fe40001800000 */
[-C--:B------:R-:W-:Y:S02]  /*7ea0*/  ISETP.GE.AND P6, PT, R201, R114.reuse, PT ;  /* 0x00000072c900720c */ /* 0x080fe40003fc6270 */
[----:B------:R-:W-:Y:S02]  /*7eb0*/  SEL R144, RZ, 0x4, P5 ;  /* 0x00000004ff907807 */ /* 0x000fe40002800000 */
[----:B------:R-:W-:Y:S02]  /*7ec0*/  SEL R150, R150, RZ, P2 ;  /* 0x000000ff96967207 */ /* 0x000fe40001000000 */
[----:B------:R-:W-:-:S02]  /*7ed0*/  ISETP.GE.AND P3, PT, R200, R114, PT ;  /* 0x00000072c800720c */ /* 0x000fc40003f66270 */
[----:B------:R-:W-:Y:S02]  /*7ee0*/  SEL R143, RZ, 0x4, P4 ;  /* 0x00000004ff8f7807 */ /* 0x000fe40002000000 */
[----:B------:R-:W-:Y:S01]  /*7ef0*/  SEL R148, R148, RZ, P2 ;  /* 0x000000ff94947207 */ /* 0x000fe20001000000 */
[----:B------:R1:W-:Y:S01]  /*7f00*/  STL [R1+0x1c0], R116 ;  /* 0x0001c07401007387 */ /* 0x0003e20000100800 */
[-C--:B------:R-:W-:Y:S02]  /*7f10*/  ISETP.GE.AND P5, PT, R199, R114.reuse, PT ;  /* 0x00000072c700720c */ /* 0x080fe40003fa6270 */
[----:B------:R-:W-:Y:S01]  /*7f20*/  SEL R147, R147, RZ, P2 ;  /* 0x000000ff93937207 */ /* 0x000fe20001000000 */
[----:B------:R2:W-:Y:S01]  /*7f30*/  STL [R1+0x1bc], R115 ;  /* 0x0001bc7301007387 */ /* 0x0005e20000100800 */
[----:B------:R-:W-:Y:S02]  /*7f40*/  ISETP.GE.AND P4, PT, R198, R114, PT ;  /* 0x00000072c600720c */ /* 0x000fe40003f86270 */
[----:B------:R-:W-:-:S02]  /*7f50*/  SEL R140, RZ, 0x4, P0 ;  /* 0x00000004ff8c7807 */ /* 0x000fc40000000000 */
[----:B------:R-:W-:Y:S01]  /*7f60*/  SEL R146, R146, RZ, P2 ;  /* 0x000000ff92927207 */ /* 0x000fe20001000000 */
[----:B------:R-:W-:Y:S01]  /*7f70*/  STL [R1+0x1d0], R150 ;  /* 0x0001d09601007387 */ /* 0x000fe20000100800 */
[----:B------:R-:W-:Y:S02]  /*7f80*/  SEL R139, RZ, 0x4, P6 ;  /* 0x00000004ff8b7807 */ /* 0x000fe40003000000 */
[----:B------:R-:W-:Y:S01]  /*7f90*/  SEL R144, R144, RZ, P2 ;  /* 0x000000ff90907207 */ /* 0x000fe20001000000 */
[----:B------:R-:W-:Y:S01]  /*7fa0*/  STL [R1+0x1cc], R148 ;  /* 0x0001cc9401007387 */ /* 0x000fe20000100800 */
[-C--:B------:R-:W-:Y:S02]  /*7fb0*/  ISETP.GE.AND P0, PT, R196, R114.reuse, PT ;  /* 0x00000072c400720c */ /* 0x080fe40003f06270 */
[----:B------:R-:W-:Y:S02]  /*7fc0*/  SEL R138, RZ, 0x4, P3 ;  /* 0x00000004ff8a7807 */ /* 0x000fe40001800000 */
[----:B------:R-:W-:Y:S01]  /*7fd0*/  SEL R143, R143, RZ, P2 ;  /* 0x000000ff8f8f7207 */ /* 0x000fe20001000000 */
[----:B------:R-:W-:Y:S01]  /*7fe0*/  STL [R1+0x1d4], R147 ;  /* 0x0001d49301007387 */ /* 0x000fe20000100800 */
[----:B------:R-:W-:-:S02]  /*7ff0*/  ISETP.GE.AND P6, PT, R195, R114, PT ;  /* 0x00000072c300720c */ /* 0x000fc40003fc6270 */
        /* <DEDUP_REMOVED lines=8> */
[----:B------:R-:W-:Y:S01]  /*8080*/  SEL R139, R139, RZ, P2 ;  /* 0x000000ff8b8b7207 */ /* 0x000fe20001000000 */
[----:B------:R-:W-:Y:S01]  /*8090*/  STL [R1+0x1e0], R143 ;  /* 0x0001e08f01007387 */ /* 0x000fe20000100800 */
[-C--:B------:R-:W-:Y:S02]  /*80a0*/  ISETP.GE.AND P4, PT, R192, R114.reuse, PT ;  /* 0x00000072c000720c */ /* 0x080fe40003f86270 */
[----:B------:R-:W-:Y:S02]  /*80b0*/  SEL R132, RZ, 0x4, P0 ;  /* 0x00000004ff847807 */ /* 0x000fe40000000000 */
[----:B------:R-:W-:Y:S01]  /*80c0*/  SEL R138, R138, RZ, P2 ;  /* 0x000000ff8a8a7207 */ /* 0x000fe20001000000 */
[----:B------:R-:W-:Y:S01]  /*80d0*/  STL [R1+0x1e4], R142 ;  /* 0x0001e48e01007387 */ /* 0x000fe20000100800 */
        /* <DEDUP_REMOVED lines=16> */
[----:B------:R-:W-:Y:S01]  /*81e0*/  SEL R131, R131, RZ, P2 ;  /* 0x000000ff83837207 */ /* 0x000fe20001000000 */
[----:B------:R-:W-:Y:S01]  /*81f0*/  STL [R1+0x248], R135 ;  /* 0x0002488701007387 */ /* 0x000fe20000100800 */
[----:B------:R-:W-:Y:S02]  /*8200*/  ISETP.GE.AND P4, PT, R186, R114, PT ;  /* 0x00000072ba00720c */ /* 0x000fe40003f86270 */
[----:B------:R-:W-:-:S02]  /*8210*/  SEL R124, RZ, 0x4, P0 ;  /* 0x00000004ff7c7807 */ /* 0x000fc40000000000 */
        /* <DEDUP_REMOVED lines=18> */
[----:B-1----:R-:W-:Y:S02]  /*8340*/  SEL R116, RZ, 0x4, P0 ;  /* 0x00000004ff747807 */ /* 0x002fe40000000000 */
[----:B------:R-:W-:Y:S01]  /*8350*/  SEL R123, R123, RZ, P2 ;  /* 0x000000ff7b7b7207 */ /* 0x000fe20001000000 */
[----:B------:R-:W-:Y:S01]  /*8360*/  STL [R1+0x260], R127 ;  /* 0x0002607f01007387 */ /* 0x000fe20000100800 */
[-C--:B------:R-:W-:Y:S02]  /*8370*/  ISETP.GE.AND P1, PT, R154, R114.reuse, PT ;  /* 0x000000729a00720c */ /* 0x080fe40003f26270 */
[-C--:B------:R-:W-:Y:S02]  /*8380*/  ISETP.GE.AND P5, PT, R181, R114.reuse, PT ;  /* 0x00000072b500720c */ /* 0x080fe40003fa6270 */
[----:B------:R-:W-:Y:S02]  /*8390*/  ISETP.GE.AND P0, PT, R223, R114, PT ;  /* 0x00000072df00720c */ /* 0x000fe40003f06270 */
[----:B------:R-:W-:Y:S01]  /*83a0*/  SEL R122, R122, RZ, P2 ;  /* 0x000000ff7a7a7207 */ /* 0x000fe20001000000 */
[----:B------:R-:W-:Y:S01]  /*83b0*/  STL [R1+0x264], R126 ;  /* 0x0002647e01007387 */ /* 0x000fe20000100800 */
[----:B--2---:R-:W-:-:S02]  /*83c0*/  SEL R115, RZ, 0x4, P6 ;  /* 0x00000004ff737807 */ /* 0x004fc40003000000 */
[----:B------:R-:W-:Y:S02]  /*83d0*/  SEL R114, RZ, 0x4, P3 ;  /* 0x00000004ff727807 */ /* 0x000fe40001800000 */
[----:B------:R-:W-:Y:S01]  /*83e0*/  SEL R120, R120, RZ, P2 ;  /* 0x000000ff78787207 */ /* 0x000fe20001000000 */
[----:B------:R-:W-:Y:S01]  /*83f0*/  UIADD3 UR4, UPT, UPT, UR4, -0x80, URZ ;  /* 0xffffff8004047890 */ /* 0x000fe2000fffe0ff */
[----:B------:R-:W-:Y:S01]  /*8400*/  ISETP.NE.U32.AND P3, PT, R112, RZ, PT ;  /* 0x000000ff7000720c */ /* 0x000fe20003f65070 */
[----:B------:R-:W-:Y:S01]  /*8410*/  STL [R1+0x268], R124 ;  /* 0x0002687c01007387 */ /* 0x000fe20000100800 */
[----:B------:R-:W-:Y:S02]  /*8420*/  SEL R119, R119, RZ, P2 ;  /* 0x000000ff77777207 */ /* 0x000fe40001000000 */
[----:B------:R-:W-:Y:S01]  /*8430*/  SEL R112, RZ, 0x4, P4 ;  /* 0x00000004ff707807 */ /* 0x000fe20002000000 */
[----:B------:R-:W-:Y:S01]  /*8440*/  STL [R1+0x26c], R123 ;  /* 0x00026c7b01007387 */ /* 0x000fe20000100800 */
[----:B------:R-:W-:-:S02]  /*8450*/  SEL R118, R118, RZ, P2 ;  /* 0x000000ff76767207 */ /* 0x000fc40001000000 */
[----:B------:R-:W-:Y:S01]  /*8460*/  SEL R116, R116, RZ, P2 ;  /* 0x000000ff74747207 */ /* 0x000fe20001000000 */
[----:B------:R-:W-:Y:S01]  /*8470*/  STL [R1+0x270], R122 ;  /* 0x0002707a01007387 */ /* 0x000fe20000100800 */
[----:B------:R-:W-:Y:S02]  /*8480*/  SEL R115, R115, RZ, P2 ;  /* 0x000000ff73737207 */ /* 0x000fe40001000000 */
[----:B------:R-:W-:Y:S01]  /*8490*/  SEL R114, R114, RZ, P2 ;  /* 0x000000ff72727207 */ /* 0x000fe20001000000 */
[----:B------:R-:W-:Y:S01]  /*84a0*/  STL [R1+0x274], R120 ;  /* 0x0002747801007387 */ /* 0x000fe20000100800 */
[----:B------:R-:W-:Y:S02]  /*84b0*/  ISETP.NE.U32.AND P4, PT, R8, RZ, PT ;  /* 0x000000ff0800720c */ /* 0x000fe40003f85070 */
[----:B------:R-:W-:Y:S01]  /*84c0*/  SEL R112, R112, RZ, P2 ;  /* 0x000000ff70707207 */ /* 0x000fe20001000000 */
[----:B------:R-:W-:Y:S01]  /*84d0*/  STL [R1+0x278], R119 ;  /* 0x0002787701007387 */ /* 0x000fe20000100800 */
[----:B------:R-:W-:-:S02]  /*84e0*/  SEL R8, RZ, 0x4, P0 ;  /* 0x00000004ff087807 */ /* 0x000fc40000000000 */
[----:B------:R-:W-:Y:S01]  /*84f0*/  SEL R220, RZ, 0x4, P5 ;  /* 0x00000004ffdc7807 */ /* 0x000fe20002800000 */
[----:B------:R-:W-:Y:S01]  /*8500*/  STL [R1+0x27c], R118 ;  /* 0x00027c7601007387 */ /* 0x000fe20000100800 */
[----:B------:R-:W-:Y:S02]  /*8510*/  ISETP.GE.AND P0, PT, R2, UR4, PT ;  /* 0x0000000402007c0c */ /* 0x000fe4000bf06270 */
[----:B------:R-:W-:Y:S01]  /*8520*/  ISETP.NE.U32.AND P5, PT, R9, RZ, PT ;  /* 0x000000ff0900720c */ /* 0x000fe20003fa5070 */
[----:B------:R-:W-:Y:S01]  /*8530*/  STL [R1+0x280], R116 ;  /* 0x0002807401007387 */ /* 0x000fe20000100800 */
[----:B------:R-:W-:-:S03]  /*8540*/  SEL R9, RZ, 0x4, P1 ;  /* 0x00000004ff097807 */ /* 0x000fc60000800000 */
[----:B------:R-:W-:Y:S01]  /*8550*/  STL [R1+0x288], R115 ;  /* 0x0002887301007387 */ /* 0x000fe20000100800 */
[----:B------:R-:W-:-:S03]  /*8560*/  ISETP.GE.AND P1, PT, R210, UR4, PT ;  /* 0x00000004d2007c0c */ /* 0x000fc6000bf26270 */
[----:B------:R-:W-:Y:S04]  /*8570*/  STL [R1+0x284], R114 ;  /* 0x0002847201007387 */ /* 0x000fe80000100800 */
[----:B------:R1:W-:Y:S01]  /*8580*/  STL [R1+0x28c], R112 ;  /* 0x00028c7001007387 */ /* 0x0003e20000100800 */
[----:B------:R-:W-:Y:S02]  /*8590*/  SEL R220, R220, RZ, P2 ;  /* 0x000000ffdcdc7207 */ /* 0x000fe40001000000 */
[----:B------:R-:W-:Y:S02]  /*85a0*/  SEL R221, R221, RZ, P2 ;  /* 0x000000ffdddd7207 */ /* 0x000fe40001000000 */
[----:B------:R-:W-:Y:S02]  /*85b0*/  SEL R8, R8, RZ, P2 ;  /* 0x000000ff08087207 */ /* 0x000fe40001000000 */
[----:B------:R-:W-:-:S02]  /*85c0*/  SEL R9, R9, RZ, P2 ;  /* 0x000000ff09097207 */ /* 0x000fc40001000000 */
[----:B-1----:R-:W-:Y:S02]  /*85d0*/  SEL R112, RZ, 0x4, P0 ;  /* 0x00000004ff707807 */ /* 0x002fe40000000000 */
[----:B------:R-:W-:Y:S02]  /*85e0*/  ISETP.GE.AND P0, PT, R208, UR4, PT ;  /* 0x00000004d0007c0c */ /* 0x000fe4000bf06270 */
[----:B------:R-:W-:Y:S02]  /*85f0*/  SEL R114, RZ, 0x4, P1 ;  /* 0x00000004ff727807 */ /* 0x000fe40000800000 */
[----:B------:R-:W-:Y:S02]  /*8600*/  ISETP.GE.AND P2, PT, R209, UR4, PT ;  /* 0x00000004d1007c0c */ /* 0x000fe4000bf46270 */
[----:B------:R-:W-:Y:S02]  /*8610*/  ISETP.GE.AND P1, PT, R207, UR4, PT ;  /* 0x00000004cf007c0c */ /* 0x000fe4000bf26270 */
[----:B------:R-:W-:-:S02]  /*8620*/  SEL R116, RZ, 0x4, P0 ;  /* 0x00000004ff747807 */ /* 0x000fc40000000000 */
[----:B------:R-:W-:Y:S02]  /*8630*/  ISETP.GE.AND P0, PT, R203, UR4, PT ;  /* 0x00000004cb007c0c */ /* 0x000fe4000bf06270 */
[----:B------:R-:W-:Y:S02]  /*8640*/  SEL R115, RZ, 0x4, P2 ;  /* 0x00000004ff737807 */ /* 0x000fe40001000000 */
        /* <DEDUP_REMOVED lines=49> */
[----:B------:R-:W-:Y:S02]  /*8960*/  ISETP.NE.U32.AND P2, PT, R151, RZ, PT ;  /* 0x000000ff9700720c */ /* 0x000fe40003f45070 */
[----:B------:R-:W-:Y:S02]  /*8970*/  ISETP.GE.AND P1, PT, R178, UR4, PT ;  /* 0x00000004b2007c0c */ /* 0x000fe4000bf26270 */
[----:B------:R-:W-:-:S02]  /*8980*/  SEL R151, RZ, 0x4, P0 ;  /* 0x00000004ff977807 */ /* 0x000fc40000000000 */
[----:B------:R-:W-:Y:S02]  /*8990*/  ISETP.GE.AND P0, PT, R223, UR4, PT ;  /* 0x00000004df007c0c */ /* 0x000fe4000bf06270 */
[----:B------:R-:W-:Y:S02]  /*89a0*/  SEL R152, RZ, 0x4, P1 ;  /* 0x00000004ff987807 */ /* 0x000fe40000800000 */
[----:B------:R-:W-:Y:S02]  /*89b0*/  ISETP.GE.AND P1, PT, R154, UR4, PT ;  /* 0x000000049a007c0c */ /* 0x000fe4000bf26270 */
[----:B------:R-:W-:Y:S02]  /*89c0*/  SEL R154, RZ, 0x4, P0 ;  /* 0x00000004ff9a7807 */ /* 0x000fe40000000000 */
[----:B------:R-:W-:-:S04]  /*89d0*/  ISETP.GT.AND P0, PT, R222, 0xbf, PT ;  /* 0x000000bfde00780c */ /* 0x000fc80003f04270 */
[----:B------:R-:W-:Y:S01]  /*89e0*/  SEL R112, R112, RZ, P0 ;  /* 0x000000ff70707207 */ /* 0x000fe20000000000 */
[----:B------:R1:W-:Y:S01]  /*89f0*/  STL [R1+0x290], R8 ;  /* 0x0002900801007387 */ /* 0x0003e20000100800 */
[----:B------:R-:W-:-:S03]  /*8a00*/  ISETP.NE.U32.AND P6, PT, R252, RZ, PT ;  /* 0x000000fffc00720c */ /* 0x000fc60003fc5070 */
[----:B------:R2:W-:Y:S01]  /*8a10*/  STL [R1+0x294], R112 ;  /* 0x0002947001007387 */ /* 0x0005e20000100800 */
[----:B----4-:R-:W-:Y:S02]  /*8a20*/  LOP3.LUT R4, R4, 0xfffffffe, RZ, 0xc0, !PT ;  /* 0xfffffffe04047812 */ /* 0x010fe400078ec0ff */
[----:B-1----:R-:W-:-:S07]  /*8a30*/  SEL R8, RZ, 0x4, P1 ;  /* 0x00000004ff087807 */ /* 0x002fce0000800000 */
[----:B------:R-:W-:-:S04]  /*8a40*/  @P6 LOP3.LUT R4, R4, 0x1, RZ, 0xfc, !PT ;  /* 0x0000000104046812 */ /* 0x000fc800078efcff */
[----:B------:R-:W-:Y:S02]  /*8a50*/  LOP3.LUT R4, R4, 0xffffdfff, RZ, 0xc0, !PT ;  /* 0xffffdfff04047812 */ /* 0x000fe400078ec0ff */
[----:B------:R-:W-:Y:S02]  /*8a60*/  SEL R8, R8, RZ, P0 ;  /* 0x000000ff08087207 */ /* 0x000fe40000000000 */
[----:B------:R-:W-:Y:S01]  /*8a70*/  @P2 LOP3.LUT R4, R4, 0x2000, RZ, 0xfc, !PT ;  /* 0x0000200004042812 */ /* 0x000fe200078efcff */
[----:B------:R-:W-:Y:S01]  /*8a80*/  UIADD3 UR4, UPT, UPT, UR6, -0xc0, URZ ;  /* 0xffffff4006047890 */ /* 0x000fe2000fffe0ff */
[----:B--2---:R-:W-:Y:S11]  /*8a90*/  BRA.U UP0, `(.L_x_5) ;  /* 0x0000000100187547 */ /* 0x004ff6000b800000 */
[----:B------:R-:W-:Y:S01]  /*8aa0*/  ELECT P1, URZ, PT ;  /* 0x0000000000ff782f */ /* 0x000fe20003820000 */
[----:B------:R-:W-:Y:S01]  /*8ab0*/  IMAD.MOV.U32 R112, RZ, RZ, 0x1 ;  /* 0x00000001ff707424 */ /* 0x000fe200078e00ff */
[----:B------:R-:W-:Y:S01]  /*8ac0*/  UMOV UR6, 0x40 ;  /* 0x0000004000067882 */ /* 0x000fe20000000000 */
[----:B------:R-:W-:Y:S01]  /*8ad0*/  UVIRTCOUNT.DEALLOC.SMPOOL 0x80 ;  /* 0x000000800000784c */ /* 0x000fe20000000000 */
[----:B------:R-:W-:-:S09]  /*8ae0*/  ULEA UR6, UR5, UR6, 0x18 ;  /* 0x0000000605067291 */ /* 0x000fd2000f8ec0ff */
[----:B------:R1:W-:Y:S03]  /*8af0*/  @P1 STS.U8 [UR6], R112 ;  /* 0x00000070ff001988 */ /* 0x0003e60008000006 */
.L_x_5:
[----:B------:R2:W-:Y:S01]  /*8b00*/  STL [R1+0x8d8], R6 ;  /* 0x0008d80601007387 */ /* 0x0005e20000100800 */
[----:B------:R-:W-:Y:S01]  /*8b10*/  SEL R4, R116, RZ, P0 ;  /* 0x000000ff74047207 */ /* 0x000fe20000000000 */
[----:B------:R-:W-:Y:S01]  /*8b20*/  IMAD R111, R111, UR7, RZ ;  /* 0x000000076f6f7c24 */ /* 0x000fe2000f8e02ff */
[----:B------:R-:W-:Y:S01]  /*8b30*/  ISETP.NE.U32.AND P2, PT, R9, RZ, PT ;  /* 0x000000ff0900720c */ /* 0x000fe20003f45070 */
[----:B------:R3:W-:Y:S01]  /*8b40*/  STL [R1+0x8c8], R0 ;  /* 0x0008c80001007387 */ /* 0x0007e20000100800 */
[----:B------:R-:W-:Y:S01]  /*8b50*/  IMAD R110, R110, UR7, RZ ;  /* 0x000000076e6e7c24 */ /* 0x000fe2000f8e02ff */
[----:B------:R-:W-:Y:S01]  /*8b60*/  UMOV UR5, 0x1 ;  /* 0x0000000100057882 */ /* 0x000fe20000000000 */
[----:B------:R-:W-:Y:S02]  /*8b70*/  IMAD R108, R108, UR7, RZ ;  /* 0x000000076c6c7c24 */ /* 0x000fe4000f8e02ff */
[----:B------:R-:W-:Y:S01]  /*8b80*/  IMAD R107, R107, UR7, RZ ;  /* 0x000000076b6b7c24 */ /* 0x000fe2000f8e02ff */
[----:B--2---:R-:W-:Y:S01]  /*8b90*/  SEL R6, R115, RZ, P0 ;  /* 0x000000ff73067207 */ /* 0x004fe20000000000 */
[----:B------:R-:W-:-:S02]  /*8ba0*/  IMAD R106, R106, UR7, RZ ;  /* 0x000000076a6a7c24 */ /* 0x000fc4000f8e02ff */
[----:B------:R-:W-:Y:S01]  /*8bb0*/  IMAD R104, R104, UR7, RZ ;  /* 0x0000000768687c24 */ /* 0x000fe2000f8e02ff */
[----:B---3--:R-:W-:Y:S01]  /*8bc0*/  SEL R0, R114, RZ, P0 ;  /* 0x000000ff72007207 */ /* 0x008fe20000000000 */
[----:B------:R-:W-:Y:S02]  /*8bd0*/  IMAD R103, R103, UR7, RZ ;  /* 0x0000000767677c24 */ /* 0x000fe4000f8e02ff */
[----:B------:R-:W-:Y:S02]  /*8be0*/  IMAD R102, R102, UR7, RZ ;  /* 0x0000000766667c24 */ /* 0x000fe4000f8e02ff */
[----:B------:R-:W-:Y:S01]  /*8bf0*/  IMAD R100, R100, UR7, RZ ;  /* 0x0000000764647c24 */ /* 0x000fe2000f8e02ff */
[----:B------:R2:W-:Y:S01]  /*8c00*/  STL [R1+0x30c], R0 ;  /* 0x00030c0001007387 */ /* 0x0005e20000100800 */
[----:B------:R-:W-:Y:S02]  /*8c10*/  IMAD R99, R99, UR7, RZ ;  /* 0x0000000763637c24 */ /* 0x000fe4000f8e02ff */
[----:B------:R-:W-:Y:S01]  /*8c20*/  IMAD R98, R98, UR7, RZ ;  /* 0x0000000762627c24 */ /* 0x000fe2000f8e02ff */
[----:B------:R3:W-:Y:S01]  /*8c30*/  STL [R1+0x310], R6 ;  /* 0x0003100601007387 */ /* 0x0007e20000100800 */
[----:B------:R-:W-:-:S02]  /*8c40*/  IMAD R91, R91, UR7, RZ ;  /* 0x000000075b5b7c24 */ /* 0x000fc4000f8e02ff */
[----:B------:R-:W-:Y:S01]  /*8c50*/  IMAD R87, R87, UR7, RZ ;  /* 0x0000000757577c24 */ /* 0x000fe2000f8e02ff */
[----:B------:R4:W-:Y:S01]  /*8c60*/  STL [R1+0x314], R4 ;  /* 0x0003140401007387 */ /* 0x0009e20000100800 */
[----:B------:R-:W-:Y:S01]  /*8c70*/  IMAD R116, R86, UR7, RZ ;  /* 0x0000000756747c24 */ /* 0x000fe2000f8e02ff */
[----:B--2---:R-:W-:Y:S01]  /*8c80*/  SEL R0, R118, RZ, P0 ;  /* 0x000000ff76007207 */ /* 0x004fe20000000000 */
[----:B-1----:R-:W-:Y:S02]  /*8c90*/  IMAD R112, R84, UR7, RZ ;  /* 0x0000000754707c24 */ /* 0x002fe4000f8e02ff */
[----:B------:R-:W-:Y:S01]  /*8ca0*/  IMAD R83, R83, UR7, RZ ;  /* 0x0000000753537c24 */ /* 0x000fe2000f8e02ff */
[----:B---3--:R-:W-:Y:S01]  /*8cb0*/  SEL R6, R119, RZ, P0 ;  /* 0x000000ff77067207 */ /* 0x008fe20000000000 */
[----:B------:R1:W-:Y:S01]  /*8cc0*/  STL [R1+0x318], R0 ;  /* 0x0003180001007387 */ /* 0x0003e20000100800 */
[----:B------:R-:W-:Y:S02]  /*8cd0*/  IMAD R82, R82, UR7, RZ ;  /* 0x0000000752527c24 */ /* 0x000fe4000f8e02ff */
[----:B------:R-:W-:Y:S01]  /*8ce0*/  IMAD R80, R80, UR7, RZ ;  /* 0x0000000750507c24 */ /* 0x000fe2000f8e02ff */
[----:B----4-:R-:W-:Y:S01]  /*8cf0*/  SEL R4, R120, RZ, P0 ;  /* 0x000000ff78047207 */ /* 0x010fe20000000000 */
[----:B------:R2:W-:Y:S01]  /*8d00*/  STL [R1+0x31c], R6 ;  /* 0x00031c0601007387 */ /* 0x0005e20000100800 */
[----:B------:R-:W-:-:S02]  /*8d10*/  IMAD R120, R88, UR7, RZ ;  /* 0x0000000758787c24 */ /* 0x000fc4000f8e02ff */
[----:B------:R-:W-:Y:S01]  /*8d20*/  IMAD R79, R79, UR7, RZ ;  /* 0x000000074f4f7c24 */ /* 0x000fe2000f8e02ff */
[----:B------:R3:W-:Y:S01]  /*8d30*/  STL [R1+0x320], R4 ;  /* 0x0003200401007387 */ /* 0x0007e20000100800 */
[----:B-1----:R-:W-:Y:S01]  /*8d40*/  SEL R0, R122, RZ, P0 ;  /* 0x000000ff7a007207 */ /* 0x002fe20000000000 */
[----:B------:R-:W-:Y:S02]  /*8d50*/  IMAD R78, R78, UR7, RZ ;  /* 0x000000074e4e7c24 */ /* 0x000fe4000f8e02ff */
[----:B------:R-:W-:Y:S02]  /*8d60*/  IMAD R76, R76, UR7, RZ ;  /* 0x000000074c4c7c24 */ /* 0x000fe4000f8e02ff */
[----:B------:R-:W-:Y:S01]  /*8d70*/  IMAD R75, R75, UR7, RZ ;  /* 0x000000074b4b7c24 */ /* 0x000fe2000f8e02ff */
[----:B--2---:R-:W-:Y:S01]  /*8d80*/  SEL R6, R123, RZ, P0 ;  /* 0x000000ff7b067207 */ /* 0x004fe20000000000 */
[----:B------:R1:W-:Y:S01]  /*8d90*/  STL [R1+0x324], R0 ;  /* 0x0003240001007387 */ /* 0x0003e20000100800 */
[----:B------:R-:W-:Y:S01]  /*8da0*/  IMAD R72, R72, UR7, RZ ;  /* 0x0000000748487c24 */ /* 0x000fe2000f8e02ff */
[----:B---3--:R-:W-:Y:S01]  /*8db0*/  SEL R4, R124, RZ, P0 ;  /* 0x000000ff7c047207 */ /* 0x008fe20000000000 */
[----:B------:R-:W-:Y:S01]  /*8dc0*/  IMAD R71, R71, UR7, RZ ;  /* 0x0000000747477c24 */ /* 0x000fe2000f8e02ff */
[----:B------:R2:W-:Y:S01]  /*8dd0*/  STL [R1+0x328], R6 ;  /* 0x0003280601007387 */ /* 0x0005e20000100800 */
[----:B------:R-:W-:-:S02]  /*8de0*/  IMAD R70, R70, UR7, RZ ;  /* 0x0000000746467c24 */ /* 0x000fc4000f8e02ff */
[----:B------:R-:W-:Y:S01]  /*8df0*/  IMAD R68, R68, UR7, RZ ;  /* 0x0000000744447c24 */ /* 0x000fe2000f8e02ff */
[----:B------:R3:W-:Y:S01]  /*8e00*/  STL [R1+0x32c], R4 ;  /* 0x00032c0401007387 */ /* 0x0007e20000100800 */
[----:B------:R-:W-:Y:S01]  /*8e10*/  IMAD R67, R67, UR7, RZ ;  /* 0x0000000743437c24 */ /* 0x000fe2000f8e02ff */
[----:B-1----:R-:W-:Y:S01]  /*8e20*/  SEL R0, R126, RZ, P0 ;  /* 0x000000ff7e007207 */ /* 0x002fe20000000000 */
[----:B------:R-:W-:Y:S02]  /*8e30*/  IMAD R66, R66, UR7, RZ ;  /* 0x0000000742427c24 */ /* 0x000fe4000f8e02ff */
[----:B------:R-:W-:Y:S01]  /*8e40*/  IMAD R64, R64, UR7, RZ ;  /* 0x0000000740407c24 */ /* 0x000fe2000f8e02ff */
[----:B--2---:R-:W-:Y:S01]  /*8e50*/  SEL R6, R127, RZ, P0 ;  /* 0x000000ff7f067207 */ /* 0x004fe20000000000 */
[----:B------:R1:W-:Y:S01]  /*8e60*/  STL [R1+0x330], R0 ;  /* 0x0003300001007387 */ /* 0x0003e20000100800 */
[----:B------:R-:W-:Y:S02]  /*8e70*/  IMAD R63, R63, UR7, RZ ;  /* 0x000000073f3f7c24 */ /* 0x000fe4000f8e02ff */
[----:B------:R-:W-:Y:S01]  /*8e80*/  IMAD R62, R62, UR7, RZ ;  /* 0x000000073e3e7c24 */ /* 0x000fe2000f8e02ff */
[----:B---3--:R-:W-:Y:S01]  /*8e90*/  SEL R4, R128, RZ, P0 ;  /* 0x000000ff80047207 */ /* 0x008fe20000000000 */
        /* <DEDUP_REMOVED lines=14> */
[----:B------:R-:W-:Y:S01]  /*8f80*/  IMAD R132, R48, UR7, RZ ;  /* 0x0000000730847c24 */ /* 0x000fe2000f8e02ff */
[----:B------:R-:W-:Y:S01]  /*8f90*/  UIADD3 UR28, UPT, UPT, UR10, 0x8c000, URZ ;  /* 0x0008c0000a1c7890 */ /* 0x000fe2000fffe0ff */
[----:B------:R-:W-:Y:S01]  /*8fa0*/  IMAD R131, R47, UR7, RZ ;  /* 0x000000072f837c24 */ /* 0x000fe2000f8e02ff */
[----:B------:R3:W-:Y:S01]  /*8fb0*/  STL [R1+0x344], R4 ;  /* 0x0003440401007387 */ /* 0x0007e20000100800 */
[----:B------:R-:W-:Y:S01]  /*8fc0*/  IMAD R130, R46, UR7, RZ ;  /* 0x000000072e827c24 */ /* 0x000fe2000f8e02ff */
[----:B-1----:R-:W-:Y:S01]  /*8fd0*/  SEL R0, R134, RZ, P0 ;  /* 0x000000ff86007207 */ /* 0x002fe20000000000 */
[----:B------:R-:W-:Y:S01]  /*8fe0*/  IMAD R134, R50, UR7, RZ ;  /* 0x0000000732867c24 */ /* 0x000fe2000f8e02ff */
[----:B------:R-:W1:Y:S01]  /*8ff0*/  LDCU.64 UR40, c[0x0][0x358] ;  /* 0x00006b00ff2877ac */ /* 0x000e620008000a00 */
[----:B------:R-:W-:Y:S01]  /*9000*/  IMAD R128, R44, UR7, RZ ;  /* 0x000000072c807c24 */ /* 0x000fe2000f8e02ff */
[----:B--2---:R-:W-:Y:S01]  /*9010*/  SEL R6, R135, RZ, P0 ;  /* 0x000000ff87067207 */ /* 0x004fe20000000000 */
[----:B------:R2:W-:Y:S01]  /*9020*/  STL [R1+0x810], R0 ;  /* 0x0008100001007387 */ /* 0x0005e20000100800 */
[----:B------:R-:W-:Y:S01]  /*9030*/  IMAD R135, R51, UR7, RZ ;  /* 0x0000000733877c24 */ /* 0x000fe2000f8e02ff */
[----:B------:R-:W4:Y:S01]  /*9040*/  LDCU UR18, c[0x0][0x3a0] ;  /* 0x00007400ff1277ac */ /* 0x000f220008000800 */
[----:B---3--:R-:W-:Y:S01]  /*9050*/  SEL R4, R136, RZ, P0 ;  /* 0x000000ff88047207 */ /* 0x008fe20000000000 */
[----:B------:R3:W-:Y:S01]  /*9060*/  STL [R1+0x814], R6 ;  /* 0x0008140601007387 */ /* 0x0007e20000100800 */
[----:B------:R-:W-:-:S02]  /*9070*/  IMAD R136, R90, UR7, RZ ;  /* 0x000000075a887c24 */ /* 0x000fc4000f8e02ff */
[----:B------:R-:W-:Y:S01]  /*9080*/  IMAD R127, R43, UR7, RZ ;  /* 0x000000072b7f7c24 */ /* 0x000fe2000f8e02ff */
[----:B------:R1:W-:Y:S01]  /*9090*/  STL [R1+0x818], R4 ;  /* 0x0008180401007387 */ /* 0x0003e20000100800 */
[----:B------:R-:W-:Y:S01]  /*90a0*/  IMAD R126, R42, UR7, RZ ;  /* 0x000000072a7e7c24 */ /* 0x000fe2000f8e02ff */
[----:B--2---:R-:W-:Y:S01]  /*90b0*/  SEL R0, R138, RZ, P0 ;  /* 0x000000ff8a007207 */ /* 0x004fe20000000000 */
[----:B------:R-:W-:Y:S02]  /*90c0*/  IMAD R138, R92, UR7, RZ ;  /* 0x000000075c8a7c24 */ /* 0x000fe4000f8e02ff */
[----:B------:R-:W-:Y:S01]  /*90d0*/  IMAD R124, R40, UR7, RZ ;  /* 0x00000007287c7c24 */ /* 0x000fe2000f8e02ff */
[----:B---3--:R-:W-:Y:S01]  /*90e0*/  SEL R6, R139, RZ, P0 ;  /* 0x000000ff8b067207 */ /* 0x008fe20000000000 */
[----:B------:R2:W-:Y:S01]  /*90f0*/  STL [R1+0x81c], R0 ;  /* 0x00081c0001007387 */ /* 0x0005e20000100800 */
[----:B------:R-:W-:Y:S01]  /*9100*/  IMAD R139, R94, UR7, RZ ;  /* 0x000000075e8b7c24 */ /* 0x000fe2000f8e02ff */
[----:B-1----:R-:W-:-:S02]  /*9110*/  SEL R4, R140, RZ, P0 ;  /* 0x000000ff8c047207 */ /* 0x002fc40000000000 */
[----:B------:R1:W-:Y:S01]  /*9120*/  STL [R1+0x820], R6 ;  /* 0x0008200601007387 */ /* 0x0003e20000100800 */
[----:B------:R-:W-:Y:S02]  /*9130*/  IMAD R140, R96, UR7, RZ ;  /* 0x00000007608c7c24 */ /* 0x000fe4000f8e02ff */
[----:B------:R-:W-:Y:S01]  /*9140*/  IMAD R123, R39, UR7, RZ ;  /* 0x00000007277b7c24 */ /* 0x000fe2000f8e02ff */
[----:B------:R3:W-:Y:S01]  /*9150*/  STL [R1+0x824], R4 ;  /* 0x0008240401007387 */ /* 0x0007e20000100800 */
[----:B------:R-:W-:Y:S01]  /*9160*/  IMAD R122, R38, UR7, RZ ;  /* 0x00000007267a7c24 */ /* 0x000fe2000f8e02ff */
[----:B--2---:R-:W-:Y:S01]  /*9170*/  SEL R0, R142, RZ, P0 ;  /* 0x000000ff8e007207 */ /* 0x004fe20000000000 */
[----:B------:R-:W-:Y:S02]  /*9180*/  IMAD R119, R36, UR7, RZ ;  /* 0x0000000724777c24 */ /* 0x000fe4000f8e02ff */
[----:B------:R-:W-:Y:S01]  /*9190*/  IMAD R118, R35, UR7, RZ ;  /* 0x0000000723767c24 */ /* 0x000fe2000f8e02ff */
[----:B-1----:R-:W-:Y:S01]  /*91a0*/  SEL R6, R143, RZ, P0 ;  /* 0x000000ff8f067207 */ /* 0x002fe20000000000 */
[----:B------:R1:W-:Y:S01]  /*91b0*/  STL [R1+0x828], R0 ;  /* 0x0008280001007387 */ /* 0x0003e20000100800 */
[----:B------:R-:W-:Y:S01]  /*91c0*/  IMAD R115, R34, UR7, RZ ;  /* 0x0000000722737c24 */ /* 0x000fe2000f8e02ff */
[C---:B------:R-:W-:Y:S01]  /*91d0*/  LEA R34, P1, R111.reuse, R7, 0x2 ;  /* 0x000000076f227211 */ /* 0x040fe200078210ff */
[----:B------:R-:W-:Y:S01]  /*91e0*/  IMAD R114, R32, UR7, RZ ;  /* 0x0000000720727c24 */ /* 0x000fe2000f8e02ff */
[----:B---3--:R-:W-:Y:S01]  /*91f0*/  SEL R4, R144, RZ, P0 ;  /* 0x000000ff90047207 */ /* 0x008fe20000000000 */
[----:B------:R2:W-:Y:S01]  /*9200*/  STL [R1+0x82c], R6 ;  /* 0x00082c0601007387 */ /* 0x0005e20000100800 */
[----:B------:R-:W-:Y:S01]  /*9210*/  IMAD R84, R30, UR7, RZ ;  /* 0x000000071e547c24 */ /* 0x000fe2000f8e02ff */
[----:B------:R-:W-:Y:S01]  /*9220*/  LEA.HI.X.SX32 R35, R111, R10, 0x2, P1 ;  /* 0x0000000a6f237211 */ /* 0x000fe200008f16ff */
[----:B------:R-:W-:Y:S01]  /*9230*/  IMAD R86, R28, UR7, RZ ;  /* 0x000000071c567c24 */ /* 0x000fe2000f8e02ff */
[----:B------:R3:W-:Y:S01]  /*9240*/  STL [R1+0x830], R4 ;  /* 0x0008300401007387 */ /* 0x0007e20000100800 */
[----:B-1----:R-:W-:Y:S01]  /*9250*/  SEL R0, R146, RZ, P0 ;  /* 0x000000ff92007207 */ /* 0x002fe20000000000 */
[----:B------:R-:W-:-:S02]  /*9260*/  IMAD R88, R27, UR7, RZ ;  /* 0x000000071b587c24 */ /* 0x000fc4000f8e02ff */
[----:B------:R-:W-:Y:S01]  /*9270*/  IMAD R90, R26, UR7, RZ ;  /* 0x000000071a5a7c24 */ /* 0x000fe2000f8e02ff */
[----:B--2---:R-:W-:Y:S01]  /*9280*/  SEL R6, R147, RZ, P0 ;  /* 0x000000ff93067207 */ /* 0x004fe20000000000 */
[----:B------:R1:W-:Y:S01]  /*9290*/  STL [R1+0x834], R0 ;  /* 0x0008340001007387 */ /* 0x0003e20000100800 */
[----:B------:R-:W-:Y:S01]  /*92a0*/  IMAD R92, R24, UR7, RZ ;  /* 0x00000007185c7c24 */ /* 0x000fe2000f8e02ff */
[----:B---3--:R-:W-:Y:S02]  /*92b0*/  SEL R4, R148, RZ, P0 ;  /* 0x000000ff94047207 */ /* 0x008fe40000000000 */
[----:B------:R2:W-:Y:S01]  /*92c0*/  STL [R1+0x838], R6 ;  /* 0x0008380601007387 */ /* 0x0005e20000100800 */
[----:B------:R-:W-:Y:S02]  /*92d0*/  IMAD R94, R23, UR7, RZ ;  /* 0x00000007175e7c24 */ /* 0x000fe4000f8e02ff */
[----:B------:R-:W-:Y:S01]  /*92e0*/  IMAD R96, R22, UR7, RZ ;  /* 0x0000000716607c24 */ /* 0x000fe2000f8e02ff */
[----:B------:R3:W-:Y:S01]  /*92f0*/  STL [R1+0x83c], R4 ;  /* 0x00083c0401007387 */ /* 0x0007e20000100800 */
[----:B-1----:R-:W-:-:S02]  /*9300*/  SEL R0, R150, RZ, P0 ;  /* 0x000000ff96007207 */ /* 0x002fc40000000000 */
[----:B--2---:R-:W-:-:S03]  /*9310*/  SEL R6, R151, RZ, P0 ;  /* 0x000000ff97067207 */ /* 0x004fc60000000000 */
[----:B------:R1:W-:Y:S01]  /*9320*/  STL [R1+0x840], R0 ;  /* 0x0008400001007387 */ /* 0x0003e20000100800 */
[----:B---3--:R-:W-:-:S03]  /*9330*/  SEL R4, R152, RZ, P0 ;  /* 0x000000ff98047207 */ /* 0x008fc60000000000 */
[----:B------:R2:W-:Y:S04]  /*9340*/  STL [R1+0x848], R6 ;  /* 0x0008480601007387 */ /* 0x0005e80000100800 */
[----:B------:R3:W-:Y:S01]  /*9350*/  STL [R1+0x84c], R4 ;  /* 0x00084c0401007387 */ /* 0x0007e20000100800 */
[----:B-1----:R-:W-:Y:S02]  /*9360*/  SEL R0, R154, RZ, P0 ;  /* 0x000000ff9a007207 */ /* 0x002fe40000000000 */
[C---:B------:R-:W-:Y:S01]  /*9370*/  LEA R142, P0, R110.reuse, R7, 0x2 ;  /* 0x000000076e8e7211 */ /* 0x040fe200078010ff */
[----:B--2---:R-:W-:Y:S02]  /*9380*/  IMAD R6, R31, UR7, RZ ;  /* 0x000000071f067c24 */ /* 0x004fe4000f8e02ff */
[----:B------:R1:W-:Y:S01]  /*9390*/  STL [R1+0x844], R0 ;  /* 0x0008440001007387 */ /* 0x0003e20000100800 */
[----:B------:R-:W-:Y:S01]  /*93a0*/  LEA.HI.X.SX32 R143, R110, R10, 0x2, P0 ;  /* 0x0000000a6e8f7211 */ /* 0x000fe200000f16ff */
[----:B---3--:R-:W-:-:S02]  /*93b0*/  IMAD R4, R95, UR7, RZ ;  /* 0x000000075f047c24 */ /* 0x008fc4000f8e02ff */
[----:B------:R-:W-:Y:S01]  /*93c0*/  STL [R1+0x38c], R111 ;  /* 0x00038c6f01007387 */ /* 0x000fe20000100800 */
[----:B------:R-:W-:-:S03]  /*93d0*/  LEA R38, P0, R108, R7, 0x2 ;  /* 0x000000076c267211 */ /* 0x000fc600078010ff */
[----:B------:R2:W-:Y:S01]  /*93e0*/  STL [R1+0x394], R110 ;  /* 0x0003946e01007387 */ /* 0x0005e20000100800 */
[-C--:B------:R-:W-:Y:S01]  /*93f0*/  LEA.HI.X.SX32 R39, R108, R10.reuse, 0x2, P0 ;  /* 0x0000000a6c277211 */ /* 0x080fe200000f16ff */
[----:B-1----:R-:W-:Y:S01]  /*9400*/  IMAD R0, R74, UR7, RZ ;  /* 0x000000074a007c24 */ /* 0x002fe2000f8e02ff */
[C---:B------:R-:W-:Y:S01]  /*9410*/  LEA R30, P0, R106.reuse, R7, 0x2 ;  /* 0x000000076a1e7211 */ /* 0x040fe200078010ff */
[----:B------:R1:W-:Y:S03]  /*9420*/  STL [R1+0x56c], R108 ;  /* 0x00056c6c01007387 */ /* 0x0003e60000100800 */
[----:B------:R-:W-:Y:S01]  /*9430*/  LEA.HI.X.SX32 R31, R106, R10, 0x2, P0 ;  /* 0x0000000a6a1f7211 */ /* 0x000fe200000f16ff */
[----:B------:R-:W-:Y:S01]  /*9440*/  STL [R1+0x568], R107 ;  /* 0x0005686b01007387 */ /* 0x000fe20000100800 */
[----:B--2---:R-:W-:-:S03]  /*9450*/  IMAD R110, R12, UR7, RZ ;  /* 0x000000070c6e7c24 */ /* 0x004fc6000f8e02ff */
[----:B------:R2:W-:Y:S01]  /*9460*/  STL [R1+0x564], R106 ;  /* 0x0005646a01007387 */ /* 0x0005e20000100800 */
[----:B-1----:R-:W-:-:S03]  /*9470*/  IMAD R108, R14, UR7, RZ ;  /* 0x000000070e6c7c24 */ /* 0x002fc6000f8e02ff */
[----:B------:R-:W-:Y:S04]  /*9480*/  STL [R1+0x560], R104 ;  /* 0x0005606801007387 */ /* 0x000fe80000100800 */
[----:B------:R-:W-:Y:S01]  /*9490*/  STL [R1+0x55c], R103 ;  /* 0x00055c6701007387 */ /* 0x000fe20000100800 */
[----:B--2---:R-:W-:-:S03]  /*94a0*/  IMAD R106, R15, UR7, RZ ;  /* 0x000000070f6a7c24 */ /* 0x004fc6000f8e02ff */
[----:B------:R-:W-:Y:S04]  /*94b0*/  STL [R1+0x558], R102 ;  /* 0x0005586601007387 */ /* 0x000fe80000100800 */
        /* <DEDUP_REMOVED lines=52> */
[----:B------:R-:W-:Y:S04]  /*9800*/  STL.64 [R1+0x140], R142 ;  /* 0x0001408e01007387 */ /* 0x000fe80000100a00 */
[----:B------:R-:W-:Y:S04]  /*9810*/  STL [R1+0x480], R6 ;  /* 0x0004800601007387 */ /* 0x000fe80000100800 */
[----:B------:R-:W-:Y:S04]  /*9820*/  STL [R1+0x47c], R84 ;  /* 0x00047c5401007387 */ /* 0x000fe80000100800 */
[----:B------:R1:W-:Y:S04]  /*9830*/  STL.64 [R1+0xa0], R34 ;  /* 0x0000a02201007387 */ /* 0x0003e80000100a00 */
[----:B------:R-:W-:Y:S04]  /*9840*/  STL [R1+0x478], R86 ;  /* 0x0004785601007387 */ /* 0x000fe80000100800 */
[----:B------:R-:W-:Y:S01]  /*9850*/  STL.64 [R1+0x98], R38 ;  /* 0x0000982601007387 */ /* 0x000fe20000100a00 */
[----:B-1----:R-:W-:-:S04]  /*9860*/  LEA R34, P1, R107, R7, 0x2 ;  /* 0x000000076b227211 */ /* 0x002fc800078210ff */
[----:B------:R-:W-:-:S05]  /*9870*/  LEA.HI.X.SX32 R35, R107, R10, 0x2, P1 ;  /* 0x0000000a6b237211 */ /* 0x000fca00008f16ff */
[----:B------:R1:W-:Y:S04]  /*9880*/  STL.64 [R1+0x90], R34 ;  /* 0x0000902201007387 */ /* 0x0003e80000100a00 */
[----:B------:R-:W-:Y:S04]  /*9890*/  STL [R1+0x474], R88 ;  /* 0x0004745801007387 */ /* 0x000fe80000100800 */
[----:B------:R2:W-:Y:S01]  /*98a0*/  STL.64 [R1+0x88], R30 ;  /* 0x0000881e01007387 */ /* 0x0005e20000100a00 */
[----:B-1----:R-:W-:-:S03]  /*98b0*/  LEA R34, P1, R104, R7, 0x2 ;  /* 0x0000000768227211 */ /* 0x002fc600078210ff */
[----:B------:R-:W-:Y:S01]  /*98c0*/  STL [R1+0x470], R90 ;  /* 0x0004705a01007387 */ /* 0x000fe20000100800 */
[-C--:B------:R-:W-:Y:S01]  /*98d0*/  LEA.HI.X.SX32 R35, R104, R10.reuse, 0x2, P1 ;  /* 0x0000000a68237211 */ /* 0x080fe200008f16ff */
[----:B------:R-:W-:Y:S01]  /*98e0*/  IMAD R104, R16, UR7, RZ ;  /* 0x0000000710687c24 */ /* 0x000fe2000f8e02ff */
[CC--:B------:R-:W-:Y:S02]  /*98f0*/  LEA R26, P1, R102.reuse, R7.reuse, 0x2 ;  /* 0x00000007661a7211 */ /* 0x0c0fe400078210ff */
[C---:B--2---:R-:W-:Y:S01]  /*9900*/  LEA R30, P0, R103.reuse, R7, 0x2 ;  /* 0x00000007671e7211 */ /* 0x044fe200078010ff */
[----:B------:R-:W-:Y:S01]  /*9910*/  STL.64 [R1+0x80], R34 ;  /* 0x0000802201007387 */ /* 0x000fe20000100a00 */
[-C--:B------:R-:W-:Y:S01]  /*9920*/  LEA.HI.X.SX32 R27, R102, R10.reuse, 0x2, P1 ;  /* 0x0000000a661b7211 */ /* 0x080fe200008f16ff */
[----:B------:R-:W-:Y:S01]  /*9930*/  IMAD R102, R18, UR7, RZ ;  /* 0x0000000712667c24 */ /* 0x000fe2000f8e02ff */
[----:B------:R-:W-:-:S05]  /*9940*/  LEA.HI.X.SX32 R31, R103, R10, 0x2, P0 ;  /* 0x0000000a671f7211 */ /* 0x000fca00000f16ff */
[----:B------:R1:W-:Y:S04]  /*9950*/  STL.64 [R1+0x78], R30 ;  /* 0x0000781e01007387 */ /* 0x0003e80000100a00 */
[----:B------:R2:W-:Y:S04]  /*9960*/  STL.64 [R1+0x70], R26 ;  /* 0x0000701a01007387 */ /* 0x0005e80000100a00 */
[----:B------:R-:W-:Y:S01]  /*9970*/  STL [R1+0x46c], R92 ;  /* 0x00046c5c01007387 */ /* 0x000fe20000100800 */
[-C--:B-1----:R-:W-:Y:S02]  /*9980*/  LEA R30, P0, R100, R7.reuse, 0x2 ;  /* 0x00000007641e7211 */ /* 0x082fe400078010ff */
[----:B--2---:R-:W-:-:S02]  /*9990*/  LEA R26, P1, R99, R7, 0x2 ;  /* 0x00000007631a7211 */ /* 0x004fc400078210ff */
[-C--:B------:R-:W-:Y:S01]  /*99a0*/  LEA.HI.X.SX32 R31, R100, R10.reuse, 0x2, P0 ;  /* 0x0000000a641f7211 */ /* 0x080fe200000f16ff */
[----:B------:R-:W-:Y:S01]  /*99b0*/  IMAD R100, R19, UR7, RZ ;  /* 0x0000000713647c24 */ /* 0x000fe2000f8e02ff */
[----:B------:R-:W-:-:S03]  /*99c0*/  LEA.HI.X.SX32 R27, R99, R10, 0x2, P1 ;  /* 0x0000000a631b7211 */ /* 0x000fc600008f16ff */
[----:B------:R1:W-:Y:S04]  /*99d0*/  STL.64 [R1+0x68], R30 ;  /* 0x0000681e01007387 */ /* 0x0003e80000100a00 */
[----:B------:R2:W-:Y:S04]  /*99e0*/  STL.64 [R1+0x60], R26 ;  /* 0x0000601a01007387 */ /* 0x0005e80000100a00 */
[----:B------:R-:W-:Y:S01]  /*99f0*/  STL [R1+0x468], R94 ;  /* 0x0004685e01007387 */ /* 0x000fe20000100800 */
[-C--:B-1----:R-:W-:Y:S02]  /*9a00*/  LEA R30, P0, R98, R7.reuse, 0x2 ;  /* 0x00000007621e7211 */ /* 0x082fe400078010ff */
[----:B--2---:R-:W-:-:S02]  /*9a10*/  LEA R26, P1, R140, R7, 0x2 ;  /* 0x000000078c1a7211 */ /* 0x004fc400078210ff */
[-C--:B------:R-:W-:Y:S02]  /*9a20*/  LEA.HI.X.SX32 R31, R98, R10.reuse, 0x2, P0 ;  /* 0x0000000a621f7211 */ /* 0x080fe400000f16ff */
[----:B------:R-:W-:-:S03]  /*9a30*/  LEA.HI.X.SX32 R27, R140, R10, 0x2, P1 ;  /* 0x0000000a8c1b7211 */ /* 0x000fc600008f16ff */
[----:B------:R1:W-:Y:S04]  /*9a40*/  STL.64 [R1+0x58], R30 ;  /* 0x0000581e01007387 */ /* 0x0003e80000100a00 */
[----:B------:R2:W-:Y:S04]  /*9a50*/  STL.64 [R1+0x50], R26 ;  /* 0x0000501a01007387 */ /* 0x0005e80000100a00 */
[----:B------:R-:W-:Y:S01]  /*9a60*/  STL [R1+0x464], R96 ;  /* 0x0004646001007387 */ /* 0x000fe20000100800 */
[-C--:B-1----:R-:W-:Y:S02]  /*9a70*/  LEA R30, P0, R4, R7.reuse, 0x2 ;  /* 0x00000007041e7211 */ /* 0x082fe400078010ff */
[----:B--2---:R-:W-:-:S02]  /*9a80*/  LEA R26, P1, R139, R7, 0x2 ;  /* 0x000000078b1a7211 */ /* 0x004fc400078210ff */
[-C--:B------:R-:W-:Y:S01]  /*9a90*/  LEA.HI.X.SX32 R31, R4, R10.reuse, 0x2, P0 ;  /* 0x0000000a041f7211 */ /* 0x080fe200000f16ff */
[----:B------:R-:W-:Y:S01]  /*9aa0*/  IMAD R4, R20, UR7, RZ ;  /* 0x0000000714047c24 */ /* 0x000fe2000f8e02ff */
[C---:B------:R-:W-:Y:S02]  /*9ab0*/  LEA R22, P0, R138.reuse, R7, 0x2 ;  /* 0x000000078a167211 */ /* 0x040fe400078010ff */
[-C--:B------:R-:W-:Y:S01]  /*9ac0*/  LEA.HI.X.SX32 R27, R139, R10.reuse, 0x2, P1 ;  /* 0x0000000a8b1b7211 */ /* 0x080fe200008f16ff */
[----:B------:R-:W-:Y:S01]  /*9ad0*/  STL.64 [R1+0x48], R30 ;  /* 0x0000481e01007387 */ /* 0x000fe20000100a00 */
[----:B------:R-:W-:-:S03]  /*9ae0*/  LEA.HI.X.SX32 R23, R138, R10, 0x2, P0 ;  /* 0x0000000a8a177211 */ /* 0x000fc600000f16ff */
[----:B------:R1:W-:Y:S04]  /*9af0*/  STL.64 [R1+0x40], R26 ;  /* 0x0000401a01007387 */ /* 0x0003e80000100a00 */
[----:B------:R-:W-:Y:S04]  /*9b00*/  STL [R1+0x460], R4 ;  /* 0x0004600401007387 */ /* 0x000fe80000100800 */
[----:B------:R2:W-:Y:S01]  /*9b10*/  STL.64 [R1+0x38], R22 ;  /* 0x0000381601007387 */ /* 0x0005e20000100a00 */
[----:B-1----:R-:W-:-:S04]  /*9b20*/  LEA R26, P1, R91, R7, 0x2 ;  /* 0x000000075b1a7211 */ /* 0x002fc800078210ff */
[----:B------:R-:W-:Y:S02]  /*9b30*/  LEA.HI.X.SX32 R27, R91, R10, 0x2, P1 ;  /* 0x0000000a5b1b7211 */ /* 0x000fe400008f16ff */
[----:B--2---:R-:W-:-:S03]  /*9b40*/  LEA R22, P0, R136, R7, 0x2 ;  /* 0x0000000788167211 */ /* 0x004fc600078010ff */
[----:B------:R1:W-:Y:S01]  /*9b50*/  STL.64 [R1+0x30], R26 ;  /* 0x0000301a01007387 */ /* 0x0003e20000100a00 */
[----:B------:R-:W-:-:S03]  /*9b60*/  LEA.HI.X.SX32 R23, R136, R10, 0x2, P0 ;  /* 0x0000000a88177211 */ /* 0x000fc600000f16ff */
[----:B------:R-:W-:Y:S04]  /*9b70*/  STL [R1+0x45c], R100 ;  /* 0x00045c6401007387 */ /* 0x000fe80000100800 */
[----:B------:R2:W-:Y:S01]  /*9b80*/  STL.64 [R1+0x28], R22 ;  /* 0x0000281601007387 */ /* 0x0005e20000100a00 */
[----:B-1----:R-:W-:-:S03]  /*9b90*/  LEA R26, P1, R120, R7, 0x2 ;  /* 0x00000007781a7211 */ /* 0x002fc600078210ff */
[----:B------:R-:W-:Y:S01]  /*9ba0*/  STL [R1+0x458], R102 ;  /* 0x0004586601007387 */ /* 0x000fe20000100800 */
[-C--:B------:R-:W-:Y:S01]  /*9bb0*/  LEA.HI.X.SX32 R27, R120, R10.reuse, 0x2, P1 ;  /* 0x0000000a781b7211 */ /* 0x080fe200008f16ff */
[----:B------:R-:W-:Y:S01]  /*9bc0*/  IMAD R120, R29, UR7, RZ ;  /* 0x000000071d787c24 */ /* 0x000fe2000f8e02ff */
[CC--:B------:R-:W-:Y:S02]  /*9bd0*/  LEA R18, P1, R116.reuse, R7.reuse, 0x2 ;  /* 0x0000000774127211 */ /* 0x0c0fe400078210ff */
[----:B--2---:R-:W-:Y:S01]  /*9be0*/  LEA R22, P0, R87, R7, 0x2 ;  /* 0x0000000757167211 */ /* 0x004fe200078010ff */
        /* <DEDUP_REMOVED lines=11> */
[-C--:B------:R-:W-:Y:S02]  /*9ca0*/  LEA R250, P0, R82, R7.reuse, 0x2 ;  /* 0x0000000752fa7211 */ /* 0x080fe400078010ff */
[-C--:B------:R-:W-:Y:S01]  /*9cb0*/  LEA.HI.X.SX32 R19, R83, R10.reuse, 0x2, P1 ;  /* 0x0000000a53137211 */ /* 0x080fe200008f16ff */
[----:B------:R-:W-:Y:S01]  /*9cc0*/  STL.64 [R1+0x8], R22 ;  /* 0x0000081601007387 */ /* 0x000fe20000100a00 */
[-C--:B------:R-:W-:Y:S02]  /*9cd0*/  LEA R248, P1, R80, R7.reuse, 0x2 ;  /* 0x0000000750f87211 */ /* 0x080fe400078210ff */
[----:B------:R-:W-:Y:S01]  /*9ce0*/  LEA.HI.X.SX32 R251, R82, R10, 0x2, P0 ;  /* 0x0000000a52fb7211 */ /* 0x000fe200000f16ff */
[----:B------:R-:W-:Y:S01]  /*9cf0*/  STL [R1+0x450], R106 ;  /* 0x0004506a01007387 */ /* 0x000fe20000100800 */
[----:B------:R-:W-:-:S02]  /*9d00*/  LEA R246, P0, R79, R7, 0x2 ;  /* 0x000000074ff67211 */ /* 0x000fc400078010ff */
[-C--:B------:R-:W-:Y:S01]  /*9d10*/  LEA.HI.X.SX32 R249, R80, R10.reuse, 0x2, P1 ;  /* 0x0000000a50f97211 */ /* 0x080fe200008f16ff */
[----:B------:R1:W-:Y:S01]  /*9d20*/  STL.64 [R1], R18 ;  /* 0x0000001201007387 */ /* 0x0003e20000100a00 */
        /* <DEDUP_REMOVED lines=8> */
[----:B------:R-:W-:Y:S01]  /*9db0*/  STL [R1+0xab0], R249 ;  /* 0x000ab0f901007387 */ /* 0x000fe20000100800 */
[-C--:B------:R-:W-:Y:S02]  /*9dc0*/  LEA R14, P0, R0, R7.reuse, 0x2 ;  /* 0x00000007000e7211 */ /* 0x080fe400078010ff */
[-C--:B------:R-:W-:Y:S01]  /*9dd0*/  LEA.HI.X.SX32 R13, R75, R10.reuse, 0x2, P1 ;  /* 0x0000000a4b0d7211 */ /* 0x080fe200008f16ff */
[----:B------:R-:W-:Y:S01]  /*9de0*/  STL [R1+0x44c], R108 ;  /* 0x00044c6c01007387 */ /* 0x000fe20000100800 */
[-C--:B------:R-:W-:Y:S02]  /*9df0*/  LEA R16, P1, R72, R7.reuse, 0x2 ;  /* 0x0000000748107211 */ /* 0x080fe400078210ff */
[-C--:B------:R-:W-:Y:S01]  /*9e00*/  LEA.HI.X.SX32 R15, R0, R10.reuse, 0x2, P0 ;  /* 0x0000000a000f7211 */ /* 0x080fe200000f16ff */
[----:B------:R-:W-:Y:S01]  /*9e10*/  STL.64 [R1+0xa80], R246 ;  /* 0x000a80f601007387 */ /* 0x000fe20000100a00 */
[-C--:B-1----:R-:W-:Y:S01]  /*9e20*/  LEA R18, P0, R71, R7.reuse, 0x2 ;  /* 0x0000000747127211 */ /* 0x082fe200078010ff */
[----:B------:R-:W-:Y:S01]  /*9e30*/  IMAD R0, R17, UR7, RZ ;  /* 0x0000000711007c24 */ /* 0x000fe2000f8e02ff */
[----:B------:R-:W-:Y:S01]  /*9e40*/  LEA.HI.X.SX32 R17, R72, R10, 0x2, P1 ;  /* 0x0000000a48117211 */ /* 0x000fe200008f16ff */
[----:B------:R-:W-:Y:S01]  /*9e50*/  STL.64 [R1+0xb10], R244 ;  /* 0x000b10f401007387 */ /* 0x000fe20000100a00 */
[----:B------:R-:W-:-:S02]  /*9e60*/  LEA R20, P1, R70, R7, 0x2 ;  /* 0x0000000746147211 */ /* 0x000fc400078210ff */
[-C--:B------:R-:W-:Y:S01]  /*9e70*/  LEA.HI.X.SX32 R19, R71, R10.reuse, 0x2, P0 ;  /* 0x0000000a47137211 */ /* 0x080fe200000f16ff */
[----:B------:R-:W-:Y:S01]  /*9e80*/  STL [R1+0x448], R110 ;  /* 0x0004486e01007387 */ /* 0x000fe20000100800 */
[-C--:B------:R-:W-:Y:S02]  /*9e90*/  LEA R22, P0, R68, R7.reuse, 0x2 ;  /* 0x0000000744167211 */ /* 0x080fe400078010ff */
[-C--:B------:R-:W-:Y:S01]  /*9ea0*/  LEA.HI.X.SX32 R21, R70, R10.reuse, 0x2, P1 ;  /* 0x0000000a46157211 */ /* 0x080fe200008f16ff */
[----:B------:R-:W-:Y:S01]  /*9eb0*/  STL.64 [R1+0xaf0], R242 ;  /* 0x000af0f201007387 */ /* 0x000fe20000100a00 */
[----:B------:R-:W-:Y:S02]  /*9ec0*/  LEA.HI.X.SX32 R23, R68, R10, 0x2, P0 ;  /* 0x0000000a44177211 */ /* 0x000fe400000f16ff */
[-C--:B------:R-:W-:Y:S01]  /*9ed0*/  LEA R24, P1, R67, R7.reuse, 0x2 ;  /* 0x0000000743187211 */ /* 0x080fe200078210ff */
[----:B------:R1:W-:Y:S01]  /*9ee0*/  STL.64 [R1+0xab8], R12 ;  /* 0x000ab80c01007387 */ /* 0x0003e20000100a00 */
[----:B------:R-:W-:-:S03]  /*9ef0*/  LEA R26, P0, R66, R7, 0x2 ;  /* 0x00000007421a7211 */ /* 0x000fc600078010ff */
[----:B------:R-:W-:Y:S01]  /*9f00*/  STL [R1+0x444], R112 ;  /* 0x0004447001007387 */ /* 0x000fe20000100800 */
[-C--:B------:R-:W-:Y:S02]  /*9f10*/  LEA.HI.X.SX32 R27, R66, R10.reuse, 0x2, P0 ;  /* 0x0000000a421b7211 */ /* 0x080fe400000f16ff */
[CC--:B------:R-:W-:Y:S01]  /*9f20*/  LEA R30, P0, R63.reuse, R7.reuse, 0x2 ;  /* 0x000000073f1e7211 */ /* 0x0c0fe200078010ff */
[----:B------:R2:W-:Y:S03]  /*9f30*/  STL.64 [R1+0xa88], R14 ;  /* 0x000a880e01007387 */ /* 0x0005e60000100a00 */
[----:B------:R-:W-:Y:S01]  /*9f40*/  LEA.HI.X.SX32 R31, R63, R10, 0x2, P0 ;  /* 0x0000000a3f1f7211 */ /* 0x000fe200000f16ff */
[----:B------:R-:W-:Y:S01]  /*9f50*/  STL [R1+0xb1c], R16 ;  /* 0x000b1c1001007387 */ /* 0x000fe20000100800 */
[----:B------:R-:W-:Y:S01]  /*9f60*/  LEA R34, P0, R60, R7, 0x2 ;  /* 0x000000073c227211 */ /* 0x000fe200078010ff */
[----:B-1----:R-:W-:-:S02]  /*9f70*/  IMAD R13, R33, UR7, RZ ;  /* 0x00000007210d7c24 */ /* 0x002fc4000f8e02ff */
[----:B------:R1:W-:Y:S01]  /*9f80*/  STL [R1+0xb18], R17 ;  /* 0x000b181101007387 */ /* 0x0003e20000100800 */
[-C--:B------:R-:W-:Y:S01]  /*9f90*/  LEA.HI.X.SX32 R35, R60, R10.reuse, 0x2, P0 ;  /* 0x0000000a3c237211 */ /* 0x080fe200000f16ff */
[----:B------:R-:W-:Y:S01]  /*9fa0*/  IMAD R12, R49, UR7, RZ ;  /* 0x00000007310c7c24 */ /* 0x000fe2000f8e02ff */
[CC--:B------:R-:W-:Y:S01]  /*9fb0*/  LEA R38, P0, R58.reuse, R7.reuse, 0x2 ;  /* 0x000000073a267211 */ /* 0x0c0fe200078010ff */
[----:B------:R-:W-:Y:S01]  /*9fc0*/  STL [R1+0x440], R0 ;  /* 0x0004400001007387 */ /* 0x000fe20000100800 */
[----:B--2---:R-:W-:Y:S02]  /*9fd0*/  IMAD R14, R65, UR7, RZ ;  /* 0x00000007410e7c24 */ /* 0x004fe4000f8e02ff */
[----:B------:R-:W-:Y:S01]  /*9fe0*/  LEA.HI.X.SX32 R39, R58, R10, 0x2, P0 ;  /* 0x0000000a3a277211 */ /* 0x000fe200000f16ff */
[----:B------:R2:W-:Y:S01]  /*9ff0*/  STL.64 [R1+0xaf8], R18 ;  /* 0x000af81201007387 */ /* 0x0005e20000100a00 */
[----:B------:R-:W-:Y:S01]  /*a000*/  LEA R42, P0, R55, R7, 0x2 ;  /* 0x00000007372a7211 */ /* 0x000fe200078010ff */
[----:B-1----:R-:W-:-:S02]  /*a010*/  IMAD R17, R73, UR7, RZ ;  /* 0x0000000749117c24 */ /* 0x002fc4000f8e02ff */
[----:B------:R1:W-:Y:S01]  /*a020*/  STL.64 [R1+0xac0], R20 ;  /* 0x000ac01401007387 */ /* 0x0003e20000100a00 */
[-C--:B------:R-:W-:Y:S01]  /*a030*/  LEA.HI.X.SX32 R43, R55, R10.reuse, 0x2, P0 ;  /* 0x0000000a372b7211 */ /* 0x080fe200000f16ff */
[----:B------:R-:W-:Y:S01]  /*a040*/  IMAD R16, R89, UR7, RZ ;  /* 0x0000000759107c24 */ /* 0x000fe2000f8e02ff */
[CC--:B------:R-:W-:Y:S01]  /*a050*/  LEA R46, P0, R52.reuse, R7.reuse, 0x2 ;  /* 0x00000007342e7211 */ /* 0x0c0fe200078010ff */
[----:B------:R-:W-:Y:S01]  /*a060*/  STL [R1+0x43c], R116 ;  /* 0x00043c7401007387 */ /* 0x000fe20000100800 */
[----:B------:R-:W-:Y:S02]  /*a070*/  IMAD R15, R105, UR7, RZ ;  /* 0x00000007690f7c24 */ /* 0x000fe4000f8e02ff */
[-C--:B------:R-:W-:Y:S01]  /*a080*/  LEA.HI.X.SX32 R47, R52, R10.reuse, 0x2, P0 ;  /* 0x0000000a342f7211 */ /* 0x080fe200000f16ff */
[----:B------:R3:W-:Y:S01]  /*a090*/  STL [R1+0xb20], R22 ;  /* 0x000b201601007387 */ /* 0x0007e20000100800 */
[----:B--2---:R-:W-:Y:S01]  /*a0a0*/  IMAD R19, R41, UR7, RZ ;  /* 0x0000000729137c24 */ /* 0x004fe2000f8e02ff */
[-C--:B------:R-:W-:Y:S01]  /*a0b0*/  LEA R50, P0, R134, R7.reuse, 0x2 ;  /* 0x0000000786327211 */ /* 0x080fe200078010ff */
[----:B------:R-:W-:Y:S01]  /*a0c0*/  IMAD R18, R57, UR7, RZ ;  /* 0x0000000739127c24 */ /* 0x000fe2000f8e02ff */
[----:B------:R2:W-:Y:S01]  /*a0d0*/  STL [R1+0xa90], R23 ;  /* 0x000a901701007387 */ /* 0x0005e20000100800 */
[----:B-1----:R-:W-:Y:S01]  /*a0e0*/  IMAD R20, R25, UR7, RZ ;  /* 0x0000000719147c24 */ /* 0x002fe2000f8e02ff */
[----:B------:R-:W-:Y:S01]  /*a0f0*/  LEA.HI.X.SX32 R25, R67, R10, 0x2, P1 ;  /* 0x0000000a43197211 */ /* 0x000fe200008f16ff */
[----:B------:R-:W-:Y:S01]  /*a100*/  IMAD R21, R109, UR7, RZ ;  /* 0x000000076d157c24 */ /* 0x000fe2000f8e02ff */
[----:B------:R-:W-:-:S02]  /*a110*/  LEA R28, P1, R64, R7, 0x2 ;  /* 0x00000007401c7211 */ /* 0x000fc400078210ff */
[-C--:B------:R-:W-:Y:S01]  /*a120*/  LEA.HI.X.SX32 R51, R134, R10.reuse, 0x2, P0 ;  /* 0x0000000a86337211 */ /* 0x080fe200000f16ff */
[----:B------:R1:W-:Y:S01]  /*a130*/  STL [R1+0xb24], R25 ;  /* 0x000b241901007387 */ /* 0x0003e20000100800 */
[-C--:B------:R-:W-:Y:S01]  /*a140*/  LEA.HI.X.SX32 R29, R64, R10.reuse, 0x2, P1 ;  /* 0x0000000a401d7211 */ /* 0x080fe200008f16ff */
[----:B---3--:R-:W-:Y:S01]  /*a150*/  IMAD R22, R101, UR7, RZ ;  /* 0x0000000765167c24 */ /* 0x008fe2000f8e02ff */
[CC--:B------:R-:W-:Y:S01]  /*a160*/  LEA R32, P1, R62.reuse, R7.reuse, 0x2 ;  /* 0x000000073e207211 */ /* 0x0c0fe200078210ff */
[----:B------:R-:W-:Y:S01]  /*a170*/  STL [R1+0x438], R20 ;  /* 0x0004381401007387 */ /* 0x000fe20000100800 */
[----:B--2---:R-:W-:Y:S02]  /*a180*/  IMAD R23, R93, UR7, RZ ;  /* 0x000000075d177c24 */ /* 0x004fe4000f8e02ff */
[----:B------:R-:W-:Y:S01]  /*a190*/  LEA.HI.X.SX32 R33, R62, R10, 0x2, P1 ;  /* 0x0000000a3e217211 */ /* 0x000fe200008f16ff */
[----:B------:R2:W-:Y:S01]  /*a1a0*/  STL.64 [R1+0xb00], R26 ;  /* 0x000b001a01007387 */ /* 0x0005e20000100a00 */
[----:B------:R-:W-:Y:S01]  /*a1b0*/  LEA R36, P1, R59, R7, 0x2 ;  /* 0x000000073b247211 */ /* 0x000fe200078210ff */
[----:B-1----:R-:W-:-:S02]  /*a1c0*/  IMAD R25, R85, UR7, RZ ;  /* 0x0000000755197c24 */ /* 0x002fc4000f8e02ff */
[----:B------:R1:W-:Y:S04]  /*a1d0*/  STL.64 [R1+0xad0], R28 ;  /* 0x000ad01c01007387 */ /* 0x0003e80000100a00 */
[----:B------:R-:W-:Y:S04]  /*a1e0*/  STL [R1+0x434], R120 ;  /* 0x0004347801007387 */ /* 0x000fe80000100800 */
[----:B------:R3:W-:Y:S01]  /*a1f0*/  STL.64 [R1+0xa98], R30 ;  /* 0x000a981e01007387 */ /* 0x0007e20000100a00 */
[----:B--2---:R-:W-:Y:S02]  /*a200*/  IMAD R27, R69, UR7, RZ ;  /* 0x00000007451b7c24 */ /* 0x004fe4000f8e02ff */
[----:B------:R-:W-:Y:S01]  /*a210*/  IMAD R26, R77, UR7, RZ ;  /* 0x000000074d1a7c24 */ /* 0x000fe2000f8e02ff */
[----:B------:R2:W-:Y:S01]  /*a220*/  STL [R1+0x430], R13 ;  /* 0x0004300d01007387 */ /* 0x0005e20000100800 */
[----:B-1----:R-:W-:-:S02]  /*a230*/  IMAD R29, R53, UR7, RZ ;  /* 0x00000007351d7c24 */ /* 0x002fc4000f8e02ff */
[----:B------:R-:W-:Y:S01]  /*a240*/  IMAD R28, R61, UR7, RZ ;  /* 0x000000073d1c7c24 */ /* 0x000fe2000f8e02ff */
[----:B------:R-:W-:Y:S01]  /*a250*/  STL.64 [R1+0xb08], R34 ;  /* 0x000b082201007387 */ /* 0x000fe20000100a00 */
[----:B---3--:R-:W-:Y:S01]  /*a260*/  IMAD R31, R37, UR7, RZ ;  /* 0x00000007251f7c24 */ /* 0x008fe2000f8e02ff */
[----:B------:R-:W-:Y:S01]  /*a270*/  LEA.HI.X.SX32 R37, R59, R10, 0x2, P1 ;  /* 0x0000000a3b257211 */ /* 0x000fe200008f16ff */
[----:B------:R-:W-:Y:S01]  /*a280*/  IMAD R30, R45, UR7, RZ ;  /* 0x000000072d1e7c24 */ /* 0x000fe2000f8e02ff */
[----:B------:R-:W-:-:S03]  /*a290*/  LEA R40, P1, R56, R7, 0x2 ;  /* 0x0000000738287211 */ /* 0x000fc600078210ff */
[----:B------:R-:W-:Y:S01]  /*a2a0*/  STL.64 [R1+0xad8], R36 ;  /* 0x000ad82401007387 */ /* 0x000fe20000100a00 */
[-C--:B------:R-:W-:Y:S02]  /*a2b0*/  LEA.HI.X.SX32 R41, R56, R10.reuse, 0x2, P1 ;  /* 0x0000000a38297211 */ /* 0x080fe400008f16ff */
[CC--:B------:R-:W-:Y:S01]  /*a2c0*/  LEA R44, P1, R54.reuse, R7.reuse, 0x2 ;  /* 0x00000007362c7211 */ /* 0x0c0fe200078210ff */
[----:B------:R-:W-:Y:S03]  /*a2d0*/  STL [R1+0x42c], R31 ;  /* 0x00042c1f01007387 */ /* 0x000fe60000100800 */
[-C--:B------:R-:W-:Y:S01]  /*a2e0*/  LEA.HI.X.SX32 R45, R54, R10.reuse, 0x2, P1 ;  /* 0x0000000a362d7211 */ /* 0x080fe200008f16ff */
[----:B------:R-:W-:Y:S01]  /*a2f0*/  STL.64 [R1+0xaa0], R38 ;  /* 0x000aa02601007387 */ /* 0x000fe20000100a00 */
[-C--:B------:R-:W-:Y:S02]  /*a300*/  LEA R48, P1, R135, R7.reuse, 0x2 ;  /* 0x0000000787307211 */ /* 0x080fe400078210ff */
[----:B------:R-:W-:Y:S01]  /*a310*/  LEA R54, P0, R131, R7, 0x2 ;  /* 0x0000000783367211 */ /* 0x000fe200078010ff */
[----:B------:R1:W-:Y:S01]  /*a320*/  STL [R1+0x428], R19 ;  /* 0x0004281301007387 */ /* 0x0003e20000100800 */
[----:B------:R-:W-:-:S02]  /*a330*/  LEA.HI.X.SX32 R49, R135, R10, 0x2, P1 ;  /* 0x0000000a87317211 */ /* 0x000fc400008f16ff */
[CC--:B------:R-:W-:Y:S01]  /*a340*/  LEA R52, P1, R132.reuse, R7.reuse, 0x2 ;  /* 0x0000000784347211 */ /* 0x0c0fe200078210ff */
[----:B------:R-:W-:Y:S01]  /*a350*/  STL.64 [R1+0xae0], R44 ;  /* 0x000ae02c01007387 */ /* 0x000fe20000100a00 */
[-C--:B------:R-:W-:Y:S02]  /*a360*/  LEA.HI.X.SX32 R55, R131, R10.reuse, 0x2, P0 ;  /* 0x0000000a83377211 */ /* 0x080fe400000f16ff */
[-C--:B------:R-:W-:Y:S01]  /*a370*/  LEA.HI.X.SX32 R53, R132, R10.reuse, 0x2, P1 ;  /* 0x0000000a84357211 */ /* 0x080fe200008f16ff */
[----:B------:R-:W-:Y:S01]  /*a380*/  STL [R1+0x424], R30 ;  /* 0x0004241e01007387 */ /* 0x000fe20000100800 */
[-C--:B------:R-:W-:Y:S02]  /*a390*/  LEA R56, P1, R130, R7.reuse, 0x2 ;  /* 0x0000000782387211 */ /* 0x080fe400078210ff */
[----:B------:R-:W-:Y:S01]  /*a3a0*/  LEA R58, P0, R128, R7, 0x2 ;  /* 0x00000007803a7211 */ /* 0x000fe200078010ff */
[----:B------:R-:W-:Y:S01]  /*a3b0*/  STL.64 [R1+0xaa8], R46 ;  /* 0x000aa82e01007387 */ /* 0x000fe20000100a00 */
[----:B------:R-:W-:-:S02]  /*a3c0*/  LEA.HI.X.SX32 R57, R130, R10, 0x2, P1 ;  /* 0x0000000a82397211 */ /* 0x000fc400008f16ff */
[-C--:B------:R-:W-:Y:S01]  /*a3d0*/  LEA.HI.X.SX32 R59, R128, R10.reuse, 0x2, P0 ;  /* 0x0000000a803b7211 */ /* 0x080fe200000f16ff */
[----:B------:R3:W-:Y:S01]  /*a3e0*/  STL [R1+0x420], R12 ;  /* 0x0004200c01007387 */ /* 0x0007e20000100800 */
[CC--:B------:R-:W-:Y:S02]  /*a3f0*/  LEA R60, P1, R127.reuse, R7.reuse, 0x2 ;  /* 0x000000077f3c7211 */ /* 0x0c0fe400078210ff */
[CC--:B------:R-:W-:Y:S01]  /*a400*/  LEA R62, P0, R126.reuse, R7.reuse, 0x2 ;  /* 0x000000077e3e7211 */ /* 0x0c0fe200078010ff */
[----:B------:R-:W-:Y:S01]  /*a410*/  STL [R1+0x41c], R29 ;  /* 0x00041c1d01007387 */ /* 0x000fe20000100800 */
[-C--:B------:R-:W-:Y:S02]  /*a420*/  LEA.HI.X.SX32 R61, R127, R10.reuse, 0x2, P1 ;  /* 0x0000000a7f3d7211 */ /* 0x080fe400008f16ff */
[----:B------:R-:W-:Y:S01]  /*a430*/  LEA.HI.X.SX32 R63, R126, R10, 0x2, P0 ;  /* 0x0000000a7e3f7211 */ /* 0x000fe200000f16ff */
[----:B------:R1:W-:Y:S01]  /*a440*/  STL [R1+0x418], R18 ;  /* 0x0004181201007387 */ /* 0x0003e20000100800 */
[----:B------:R-:W-:-:S02]  /*a450*/  LEA R64, P1, R124, R7, 0x2 ;  /* 0x000000077c407211 */ /* 0x000fc400078210ff */
[CC--:B------:R-:W-:Y:S01]  /*a460*/  LEA R66, P0, R123.reuse, R7.reuse, 0x2 ;  /* 0x000000077b427211 */ /* 0x0c0fe200078010ff */
[----:B------:R-:W-:Y:S01]  /*a470*/  STL [R1+0x414], R28 ;  /* 0x0004141c01007387 */ /* 0x000fe20000100800 */
[-C--:B------:R-:W-:Y:S02]  /*a480*/  LEA.HI.X.SX32 R65, R124, R10.reuse, 0x2, P1 ;  /* 0x0000000a7c417211 */ /* 0x080fe400008f16ff */
[-C--:B------:R-:W-:Y:S01]  /*a490*/  LEA.HI.X.SX32 R67, R123, R10.reuse, 0x2, P0 ;  /* 0x0000000a7b437211 */ /* 0x080fe200000f16ff */
[----:B------:R1:W-:Y:S01]  /*a4a0*/  STL [R1+0x410], R14 ;  /* 0x0004100e01007387 */ /* 0x0003e20000100800 */
[CC--:B------:R-:W-:Y:S02]  /*a4b0*/  LEA R68, P1, R122.reuse, R7.reuse, 0x2 ;  /* 0x000000077a447211 */ /* 0x0c0fe400078210ff */
[----:B------:R-:W-:Y:S01]  /*a4c0*/  LEA R70, P0, R119, R7, 0x2 ;  /* 0x0000000777467211 */ /* 0x000fe200078010ff */
[----:B------:R-:W-:Y:S01]  /*a4d0*/  STL [R1+0x40c], R27 ;  /* 0x00040c1b01007387 */ /* 0x000fe20000100800 */
[----:B------:R-:W-:-:S02]  /*a4e0*/  LEA.HI.X.SX32 R69, R122, R10, 0x2, P1 ;  /* 0x0000000a7a457211 */ /* 0x000fc400008f16ff */
[-C--:B------:R-:W-:Y:S01]  /*a4f0*/  LEA.HI.X.SX32 R71, R119, R10.reuse, 0x2, P0 ;  /* 0x0000000a77477211 */ /* 0x080fe200000f16ff */
[----:B------:R1:W-:Y:S01]  /*a500*/  STL [R1+0x408], R17 ;  /* 0x0004081101007387 */ /* 0x0003e20000100800 */
[CC--:B------:R-:W-:Y:S02]  /*a510*/  LEA R72, P1, R118.reuse, R7.reuse, 0x2 ;  /* 0x0000000776487211 */ /* 0x0c0fe400078210ff */
[CC--:B------:R-:W-:Y:S01]  /*a520*/  LEA R74, P0, R115.reuse, R7.reuse, 0x2 ;  /* 0x00000007734a7211 */ /* 0x0c0fe200078010ff */
[----:B------:R-:W-:Y:S01]  /*a530*/  STL [R1+0x404], R26 ;  /* 0x0004041a01007387 */ /* 0x000fe20000100800 */
[-C--:B------:R-:W-:Y:S02]  /*a540*/  LEA.HI.X.SX32 R73, R118, R10.reuse, 0x2, P1 ;  /* 0x0000000a76497211 */ /* 0x080fe400008f16ff */
[----:B------:R-:W-:Y:S02]  /*a550*/  LEA.HI.X.SX32 R75, R115, R10, 0x2, P0 ;  /* 0x0000000a734b7211 */ /* 0x000fe400000f16ff */
[----:B------:R-:W-:-:S02]  /*a560*/  LEA R76, P1, R114, R7, 0x2 ;  /* 0x00000007724c7211 */ /* 0x000fc400078210ff */
[-C--:B------:R-:W-:Y:S02]  /*a570*/  LEA R78, P0, R6, R7.reuse, 0x2 ;  /* 0x00000007064e7211 */ /* 0x080fe400078010ff */
[-C--:B------:R-:W-:Y:S02]  /*a580*/  LEA.HI.X.SX32 R77, R114, R10.reuse, 0x2, P1 ;  /* 0x0000000a724d7211 */ /* 0x080fe400008f16ff */
[-C--:B------:R-:W-:Y:S01]  /*a590*/  LEA.HI.X.SX32 R79, R6, R10.reuse, 0x2, P0 ;  /* 0x0000000a064f7211 */ /* 0x080fe200000f16ff */
[----:B------:R-:W-:Y:S01]  /*a5a0*/  IMAD R6, R81, UR7, RZ ;  /* 0x0000000751067c24 */ /* 0x000fe2000f8e02ff */
[-C--:B------:R-:W-:Y:S02]  /*a5b0*/  LEA R80, P1, R84, R7.reuse, 0x2 ;  /* 0x0000000754507211 */ /* 0x080fe400078210ff */
[----:B------:R-:W-:Y:S02]  /*a5c0*/  LEA R82, P0, R86, R7, 0x2 ;  /* 0x0000000756527211 */ /* 0x000fe400078010ff */
[-C--:B------:R-:W-:Y:S01]  /*a5d0*/  LEA.HI.X.SX32 R81, R84, R10.reuse, 0x2, P1 ;  /* 0x0000000a54517211 */ /* 0x080fe200008f16ff */
[----:B------:R1:W-:Y:S01]  /*a5e0*/  STL [R1+0x400], R6 ;  /* 0x0004000601007387 */ /* 0x0003e20000100800 */
[----:B------:R-:W-:-:S02]  /*a5f0*/  LEA.HI.X.SX32 R83, R86, R10, 0x2, P0 ;  /* 0x0000000a56537211 */ /* 0x000fc400000f16ff */
[-C--:B------:R-:W-:Y:S01]  /*a600*/  LEA R84, P1, R88, R7.reuse, 0x2 ;  /* 0x0000000758547211 */ /* 0x080fe200078210ff */
[----:B------:R-:W-:Y:S01]  /*a610*/  STL [R1+0x3fc], R25 ;  /* 0x0003fc1901007387 */ /* 0x000fe20000100800 */
[-C--:B------:R-:W-:Y:S02]  /*a620*/  LEA R86, P0, R90, R7.reuse, 0x2 ;  /* 0x000000075a567211 */ /* 0x080fe400078010ff */
[-C--:B------:R-:W-:Y:S01]  /*a630*/  LEA.HI.X.SX32 R85, R88, R10.reuse, 0x2, P1 ;  /* 0x0000000a58557211 */ /* 0x080fe200008f16ff */
[----:B------:R1:W-:Y:S01]  /*a640*/  STL [R1+0x3f8], R16 ;  /* 0x0003f81001007387 */ /* 0x0003e20000100800 */
[----:B------:R-:W-:Y:S02]  /*a650*/  LEA.HI.X.SX32 R87, R90, R10, 0x2, P0 ;  /* 0x0000000a5a577211 */ /* 0x000fe400000f16ff */
[-C--:B------:R-:W-:Y:S01]  /*a660*/  LEA R88, P1, R92, R7.reuse, 0x2 ;  /* 0x000000075c587211 */ /* 0x080fe200078210ff */
[----:B------:R-:W-:Y:S01]  /*a670*/  STL [R1+0x3f4], R23 ;  /* 0x0003f41701007387 */ /* 0x000fe20000100800 */
[----:B------:R-:W-:-:S02]  /*a680*/  LEA R90, P0, R94, R7, 0x2 ;  /* 0x000000075e5a7211 */ /* 0x000fc400078010ff */
[-C--:B------:R-:W-:Y:S02]  /*a690*/  LEA.HI.X.SX32 R89, R92, R10.reuse, 0x2, P1 ;  /* 0x0000000a5c597211 */ /* 0x080fe400008f16ff */
[-C--:B------:R-:W-:Y:S02]  /*a6a0*/  LEA.HI.X.SX32 R91, R94, R10.reuse, 0x2, P0 ;  /* 0x0000000a5e5b7211 */ /* 0x080fe400000f16ff */
[-C--:B------:R-:W-:Y:S02]  /*a6b0*/  LEA R92, P1, R96, R7.reuse, 0x2 ;  /* 0x00000007605c7211 */ /* 0x080fe400078210ff */
[-C--:B------:R-:W-:Y:S02]  /*a6c0*/  LEA R94, P0, R4, R7.reuse, 0x2 ;  /* 0x00000007045e7211 */ /* 0x080fe400078010ff */
[-C--:B------:R-:W-:Y:S02]  /*a6d0*/  LEA.HI.X.SX32 R93, R96, R10.reuse, 0x2, P1 ;  /* 0x0000000a605d7211 */ /* 0x080fe400008f16ff */
[----:B------:R-:W-:Y:S01]  /*a6e0*/  LEA.HI.X.SX32 R95, R4, R10, 0x2, P0 ;  /* 0x0000000a045f7211 */ /* 0x000fe200000f16ff */
[----:B------:R-:W-:Y:S01]  /*a6f0*/  IMAD R4, R97, UR7, RZ ;  /* 0x0000000761047c24 */ /* 0x000fe2000f8e02ff */
[----:B------:R-:W-:-:S02]  /*a700*/  LEA R96, P1, R100, R7, 0x2 ;  /* 0x0000000764607211 */ /* 0x000fc400078210ff */
[-C--:B------:R-:W-:Y:S02]  /*a710*/  LEA R98, P0, R102, R7.reuse, 0x2 ;  /* 0x0000000766627211 */ /* 0x080fe400078010ff */
[-C--:B------:R-:W-:Y:S01]  /*a720*/  LEA.HI.X.SX32 R97, R100, R10.reuse, 0x2, P1 ;  /* 0x0000000a64617211 */ /* 0x080fe200008f16ff */
[----:B------:R1:W-:Y:S01]  /*a730*/  STL [R1+0x3f0], R4 ;  /* 0x0003f00401007387 */ /* 0x0003e20000100800 */
[-C--:B------:R-:W-:Y:S02]  /*a740*/  LEA.HI.X.SX32 R99, R102, R10.reuse, 0x2, P0 ;  /* 0x0000000a66637211 */ /* 0x080fe400000f16ff */
[-C--:B------:R-:W-:Y:S01]  /*a750*/  LEA R100, P1, R104, R7.reuse, 0x2 ;  /* 0x0000000768647211 */ /* 0x080fe200078210ff */
[----:B------:R-:W-:Y:S01]  /*a760*/  STL [R1+0x3ec], R22 ;  /* 0x0003ec1601007387 */ /* 0x000fe20000100800 */
[----:B------:R-:W-:Y:S02]  /*a770*/  LEA R102, P0, R106, R7, 0x2 ;  /* 0x000000076a667211 */ /* 0x000fe400078010ff */
[-C--:B------:R-:W-:Y:S01]  /*a780*/  LEA.HI.X.SX32 R101, R104, R10.reuse, 0x2, P1 ;  /* 0x0000000a68657211 */ /* 0x080fe200008f16ff */
[----:B------:R1:W-:Y:S01]  /*a790*/  STL [R1+0x3e8], R15 ;  /* 0x0003e80f01007387 */ /* 0x0003e20000100800 */
[----:B------:R-:W-:-:S02]  /*a7a0*/  LEA.HI.X.SX32 R103, R106, R10, 0x2, P0 ;  /* 0x0000000a6a677211 */ /* 0x000fc400000f16ff */
[-C--:B------:R-:W-:Y:S01]  /*a7b0*/  LEA R104, P1, R108, R7.reuse, 0x2 ;  /* 0x000000076c687211 */ /* 0x080fe200078210ff */
[----:B------:R-:W-:Y:S01]  /*a7c0*/  STL [R1+0x3e4], R21 ;  /* 0x0003e41501007387 */ /* 0x000fe20000100800 */
[-C--:B------:R-:W-:Y:S02]  /*a7d0*/  LEA R106, P0, R110, R7.reuse, 0x2 ;  /* 0x000000076e6a7211 */ /* 0x080fe400078010ff */
[-C--:B------:R-:W-:Y:S02]  /*a7e0*/  LEA.HI.X.SX32 R105, R108, R10.reuse, 0x2, P1 ;  /* 0x0000000a6c697211 */ /* 0x080fe400008f16ff */
[----:B------:R-:W-:Y:S02]  /*a7f0*/  LEA.HI.X.SX32 R107, R110, R10, 0x2, P0 ;  /* 0x0000000a6e6b7211 */ /* 0x000fe400000f16ff */
[-C--:B------:R-:W-:Y:S02]  /*a800*/  LEA R108, P1, R112, R7.reuse, 0x2 ;  /* 0x00000007706c7211 */ /* 0x080fe400078210ff */
[----:B------:R-:W-:-:S02]  /*a810*/  LEA R110, P0, R0, R7, 0x2 ;  /* 0x00000007006e7211 */ /* 0x000fc400078010ff */
[-C--:B------:R-:W-:Y:S02]  /*a820*/  LEA.HI.X.SX32 R109, R112, R10.reuse, 0x2, P1 ;  /* 0x0000000a706d7211 */ /* 0x080fe400008f16ff */
[-C--:B------:R-:W-:Y:S01]  /*a830*/  LEA.HI.X.SX32 R111, R0, R10.reuse, 0x2, P0 ;  /* 0x0000000a006f7211 */ /* 0x080fe200000f16ff */
[----:B------:R-:W-:Y:S01]  /*a840*/  IMAD R0, R113, UR7, RZ ;  /* 0x0000000771007c24 */ /* 0x000fe2000f8e02ff */
[-C--:B------:R-:W-:Y:S02]  /*a850*/  LEA R112, P1, R116, R7.reuse, 0x2 ;  /* 0x0000000774707211 */ /* 0x080fe400078210ff */
[-C--:B------:R-:W-:Y:S02]  /*a860*/  LEA R114, P0, R20, R7.reuse, 0x2 ;  /* 0x0000000714727211 */ /* 0x080fe400078010ff */
[-C--:B------:R-:W-:Y:S01]  /*a870*/  LEA.HI.X.SX32 R113, R116, R10.reuse, 0x2, P1 ;  /* 0x0000000a74717211 */ /* 0x080fe200008f16ff */
[----:B------:R1:W-:Y:S01]  /*a880*/  STL [R1+0x3e0], R0 ;  /* 0x0003e00001007387 */ /* 0x0003e20000100800 */
[----:B------:R-:W-:Y:S01]  /*a890*/  LEA.HI.X.SX32 R115, R20, R10, 0x2, P0 ;  /* 0x0000000a14737211 */ /* 0x000fe200000f16ff */
[----:B------:R-:W-:Y:S01]  /*a8a0*/  IMAD R20, R117, UR7, RZ ;  /* 0x0000000775147c24 */ /* 0x000fe2000f8e02ff */
[----:B------:R-:W-:-:S02]  /*a8b0*/  LEA R116, P1, R120, R7, 0x2 ;  /* 0x0000000778747211 */ /* 0x000fc400078210ff */
[CC--:B------:R-:W-:Y:S02]  /*a8c0*/  LEA R118, P0, R13.reuse, R7.reuse, 0x2 ;  /* 0x000000070d767211 */ /* 0x0c0fe400078010ff */
[-C--:B------:R-:W-:Y:S01]  /*a8d0*/  LEA.HI.X.SX32 R117, R120, R10.reuse, 0x2, P1 ;  /* 0x0000000a78757211 */ /* 0x080fe200008f16ff */
[----:B------:R-:W-:Y:S01]  /*a8e0*/  STL [R1+0x3d8], R20 ;  /* 0x0003d81401007387 */ /* 0x000fe20000100800 */
[-C--:B------:R-:W-:Y:S01]  /*a8f0*/  LEA.HI.X.SX32 R119, R13, R10.reuse, 0x2, P0 ;  /* 0x0000000a0d777211 */ /* 0x080fe200000f16ff */
[----:B--2---:R-:W-:Y:S01]  /*a900*/  IMAD R13, R121, UR7, RZ ;  /* 0x00000007790d7c24 */ /* 0x004fe2000f8e02ff */
[-C--:B------:R-:W-:Y:S02]  /*a910*/  LEA R120, P1, R31, R7.reuse, 0x2 ;  /* 0x000000071f787211 */ /* 0x080fe400078210ff */
[-C--:B------:R-:W-:Y:S02]  /*a920*/  LEA R122, P0, R19, R7.reuse, 0x2 ;  /* 0x00000007137a7211 */ /* 0x080fe400078010ff */
[-C--:B------:R-:W-:Y:S01]  /*a930*/  LEA.HI.X.SX32 R121, R31, R10.reuse, 0x2, P1 ;  /* 0x0000000a1f797211 */ /* 0x080fe200008f16ff */
[----:B------:R2:W-:Y:S01]  /*a940*/  STL [R1+0x3d4], R13 ;  /* 0x0003d40d01007387 */ /* 0x0005e20000100800 */
[----:B------:R-:W-:Y:S01]  /*a950*/  LEA.HI.X.SX32 R123, R19, R10, 0x2, P0 ;  /* 0x0000000a137b7211 */ /* 0x000fe200000f16ff */
[----:B-1----:R-:W-:Y:S01]  /*a960*/  IMAD R19, R125, UR7, RZ ;  /* 0x000000077d137c24 */ /* 0x002fe2000f8e02ff */
[----:B------:R-:W-:-:S02]  /*a970*/  LEA R124, P1, R30, R7, 0x2 ;  /* 0x000000071e7c7211 */ /* 0x000fc400078210ff */
[-C--:B------:R-:W-:Y:S02]  /*a980*/  LEA R126, P0, R12, R7.reuse, 0x2 ;  /* 0x000000070c7e7211 */ /* 0x080fe400078010ff */
[-C--:B------:R-:W-:Y:S01]  /*a990*/  LEA.HI.X.SX32 R125, R30, R10.reuse, 0x2, P1 ;  /* 0x0000000a1e7d7211 */ /* 0x080fe200008f16ff */
[----:B------:R-:W-:Y:S01]  /*a9a0*/  STL [R1+0x3d0], R19 ;  /* 0x0003d01301007387 */ /* 0x000fe20000100800 */
[-C--:B------:R-:W-:Y:S01]  /*a9b0*/  LEA.HI.X.SX32 R127, R12, R10.reuse, 0x2, P0 ;  /* 0x0000000a0c7f7211 */ /* 0x080fe200000f16ff */
[----:B---3--:R-:W-:Y:S01]  /*a9c0*/  IMAD R12, R129, UR7, RZ ;  /* 0x00000007810c7c24 */ /* 0x008fe2000f8e02ff */
[CC--:B------:R-:W-:Y:S02]  /*a9d0*/  LEA R128, P1, R29.reuse, R7.reuse, 0x2 ;  /* 0x000000071d807211 */ /* 0x0c0fe400078210ff */
[CC--:B------:R-:W-:Y:S02]  /*a9e0*/  LEA R130, P0, R18.reuse, R7.reuse, 0x2 ;  /* 0x0000000712827211 */ /* 0x0c0fe400078010ff */
[-C--:B------:R-:W-:Y:S01]  /*a9f0*/  LEA.HI.X.SX32 R129, R29, R10.reuse, 0x2, P1 ;  /* 0x0000000a1d817211 */ /* 0x080fe200008f16ff */
[----:B------:R1:W-:Y:S01]  /*aa00*/  STL [R1+0x3cc], R12 ;  /* 0x0003cc0c01007387 */ /* 0x0003e20000100800 */
[----:B------:R-:W-:Y:S01]  /*aa10*/  LEA.HI.X.SX32 R131, R18, R10, 0x2, P0 ;  /* 0x0000000a12837211 */ /* 0x000fe200000f16ff */
[----:B------:R-:W-:Y:S01]  /*aa20*/  IMAD R18, R133, UR7, RZ ;  /* 0x0000000785127c24 */ /* 0x000fe2000f8e02ff */
[----:B------:R-:W-:-:S02]  /*aa30*/  LEA R132, P1, R28, R7, 0x2 ;  /* 0x000000071c847211 */ /* 0x000fc400078210ff */
[-C--:B------:R-:W-:Y:S02]  /*aa40*/  LEA R134, P0, R14, R7.reuse, 0x2 ;  /* 0x000000070e867211 */ /* 0x080fe400078010ff */
[-C--:B------:R-:W-:Y:S01]  /*aa50*/  LEA.HI.X.SX32 R133, R28, R10.reuse, 0x2, P1 ;  /* 0x0000000a1c857211 */ /* 0x080fe200008f16ff */
[----:B------:R-:W-:Y:S01]  /*aa60*/  STL [R1+0x3c8], R18 ;  /* 0x0003c81201007387 */ /* 0x000fe20000100800 */
        /* <DEDUP_REMOVED lines=14> */
[CC--:B------:R-:W-:Y:S02]  /*ab50*/  LEA R144, P1, R25.reuse, R7.reuse, 0x2 ;  /* 0x0000000719907211 */ /* 0x0c0fe400078210ff */
[CC--:B------:R-:W-:Y:S02]  /*ab60*/  LEA R146, P0, R16.reuse, R7.reuse, 0x2 ;  /* 0x0000000710927211 */ /* 0x0c0fe400078010ff */
        /* <DEDUP_REMOVED lines=27> */
[----:B--2---:R-:W-:Y:S01]  /*ad20*/  IMAD R13, R165, UR7, RZ ;  /* 0x00000007a50d7c24 */ /* 0x004fe2000f8e02ff */
[----:B------:R-:W-:-:S02]  /*ad30*/  LEA R164, P1, R19, R7, 0x2 ;  /* 0x0000000713a47211 */ /* 0x000fc400078210ff */
[CC--:B------:R-:W-:Y:S02]  /*ad40*/  LEA R166, P0, R12.reuse, R7.reuse, 0x2 ;  /* 0x000000070ca67211 */ /* 0x0c0fe400078010ff */
[-C--:B------:R-:W-:Y:S01]  /*ad50*/  LEA.HI.X.SX32 R165, R19, R10.reuse, 0x2, P1 ;  /* 0x0000000a13a57211 */ /* 0x080fe200008f16ff */
[----:B------:R-:W-:Y:S01]  /*ad60*/  STL [R1+0x3a8], R13 ;  /* 0x0003a80d01007387 */ /* 0x000fe20000100800 */
[-C--:B------:R-:W-:Y:S01]  /*ad70*/  LEA.HI.X.SX32 R167, R12, R10.reuse, 0x2, P0 ;  /* 0x0000000a0ca77211 */ /* 0x080fe200000f16ff */
[----:B-1----:R-:W-:Y:S01]  /*ad80*/  IMAD R12, R169, UR7, RZ ;  /* 0x00000007a90c7c24 */ /* 0x002fe2000f8e02ff */
[-C--:B------:R-:W-:Y:S02]  /*ad90*/  LEA R168, P1, R18, R7.reuse, 0x2 ;  /* 0x0000000712a87211 */ /* 0x080fe400078210ff */
[-C--:B------:R-:W-:Y:S02]  /*ada0*/  LEA R170, P0, R14, R7.reuse, 0x2 ;  /* 0x000000070eaa7211 */ /* 0x080fe400078010ff */
[-C--:B------:R-:W-:Y:S01]  /*adb0*/  LEA.HI.X.SX32 R169, R18, R10.reuse, 0x2, P1 ;  /* 0x0000000a12a97211 */ /* 0x080fe200008f16ff */
[----:B------:R1:W-:Y:S01]  /*adc0*/  STL [R1+0x3a4], R12 ;  /* 0x0003a40c01007387 */ /* 0x0003e20000100800 */
[----:B------:R-:W-:Y:S01]  /*add0*/  LEA.HI.X.SX32 R171, R14, R10, 0x2, P0 ;  /* 0x0000000a0eab7211 */ /* 0x000fe200000f16ff */
[----:B---3--:R-:W-:Y:S01]  /*ade0*/  IMAD R14, R173, UR7, RZ ;  /* 0x00000007ad0e7c24 */ /* 0x008fe2000f8e02ff */
[----:B------:R-:W-:-:S02]  /*adf0*/  LEA R172, P1, R17, R7, 0x2 ;  /* 0x0000000711ac7211 */ /* 0x000fc400078210ff */
[CC--:B------:R-:W-:Y:S02]  /*ae00*/  LEA R174, P0, R6.reuse, R7.reuse, 0x2 ;  /* 0x0000000706ae7211 */ /* 0x0c0fe400078010ff */
[-C--:B------:R-:W-:Y:S01]  /*ae10*/  LEA.HI.X.SX32 R173, R17, R10.reuse, 0x2, P1 ;  /* 0x0000000a11ad7211 */ /* 0x080fe200008f16ff */
[----:B------:R2:W-:Y:S01]  /*ae20*/  STL [R1+0x3a0], R14 ;  /* 0x0003a00e01007387 */ /* 0x0005e20000100800 */
[-C--:B------:R-:W-:Y:S01]  /*ae30*/  LEA.HI.X.SX32 R175, R6, R10.reuse, 0x2, P0 ;  /* 0x0000000a06af7211 */ /* 0x080fe200000f16ff */
[----:B------:R-:W-:Y:S01]  /*ae40*/  IMAD R6, R177, UR7, RZ ;  /* 0x00000007b1067c24 */ /* 0x000fe2000f8e02ff */
[-C--:B------:R-:W-:Y:S02]  /*ae50*/  LEA R34, P1, R16, R7.reuse, 0x2 ;  /* 0x0000000710227211 */ /* 0x080fe400078210ff */
[-C--:B------:R-:W-:Y:S02]  /*ae60*/  LEA R44, P0, R4, R7.reuse, 0x2 ;  /* 0x00000007042c7211 */ /* 0x080fe400078010ff */
[-C--:B------:R-:W-:Y:S01]  /*ae70*/  LEA.HI.X.SX32 R35, R16, R10.reuse, 0x2, P1 ;  /* 0x0000000a10237211 */ /* 0x080fe200008f16ff */
[----:B------:R-:W-:Y:S01]  /*ae80*/  STL [R1+0x39c], R6 ;  /* 0x00039c0601007387 */ /* 0x000fe20000100800 */
[----:B------:R-:W-:Y:S01]  /*ae90*/  LEA.HI.X.SX32 R45, R4, R10, 0x2, P0 ;  /* 0x0000000a042d7211 */ /* 0x000fe200000f16ff */
[----:B------:R-:W-:Y:S01]  /*aea0*/  IMAD R4, R176, UR7, RZ ;  /* 0x00000007b0047c24 */ /* 0x000fe2000f8e02ff */
[-C--:B------:R-:W-:Y:S01]  /*aeb0*/  LEA R16, P0, R0, R7.reuse, 0x2 ;  /* 0x0000000700107211 */ /* 0x080fe200078010ff */
[----:B------:R-:W-:Y:S01]  /*aec0*/  STL.64 [R1+0xa8], R34 ;  /* 0x0000a82201007387 */ /* 0x000fe20000100a00 */
[----:B------:R-:W-:-:S02]  /*aed0*/  LEA R46, P1, R15, R7, 0x2 ;  /* 0x000000070f2e7211 */ /* 0x000fc400078210ff */
[-C--:B------:R-:W-:Y:S01]  /*aee0*/  LEA.HI.X.SX32 R17, R0, R10.reuse, 0x2, P0 ;  /* 0x0000000a00117211 */ /* 0x080fe200000f16ff */
[----:B------:R-:W-:Y:S01]  /*aef0*/  IMAD R0, R3, UR7, RZ ;  /* 0x0000000703007c24 */ /* 0x000fe2000f8e02ff */
[CC--:B------:R-:W-:Y:S01]  /*af00*/  LEA R36, P0, R12.reuse, R7.reuse, 0x2 ;  /* 0x000000070c247211 */ /* 0x0c0fe200078010ff */
[----:B------:R-:W-:Y:S01]  /*af10*/  STL.64 [R1+0xb0], R44 ;  /* 0x0000b02c01007387 */ /* 0x000fe20000100a00 */
[-C--:B------:R-:W-:Y:S02]  /*af20*/  LEA.HI.X.SX32 R47, R15, R10.reuse, 0x2, P1 ;  /* 0x0000000a0f2f7211 */ /* 0x080fe400008f16ff */
[CC--:B------:R-:W-:Y:S01]  /*af30*/  LEA R26, P1, R13.reuse, R7.reuse, 0x2 ;  /* 0x000000070d1a7211 */ /* 0x0c0fe200078210ff */
[----:B------:R-:W-:Y:S01]  /*af40*/  STL [R1+0x398], R4 ;  /* 0x0003980401007387 */ /* 0x000fe20000100800 */
[-C--:B------:R-:W-:Y:S02]  /*af50*/  LEA.HI.X.SX32 R37, R12, R10.reuse, 0x2, P0 ;  /* 0x0000000a0c257211 */ /* 0x080fe400000f16ff */
[----:B-1----:R-:W-:Y:S01]  /*af60*/  LEA R12, P0, R6, R7, 0x2 ;  /* 0x00000007060c7211 */ /* 0x002fe200078010ff */
[----:B------:R-:W-:Y:S01]  /*af70*/  STL.64 [R1+0xb8], R46 ;  /* 0x0000b82e01007387 */ /* 0x000fe20000100a00 */
[----:B------:R-:W-:-:S02]  /*af80*/  LEA.HI.X.SX32 R27, R13, R10, 0x2, P1 ;  /* 0x0000000a0d1b7211 */ /* 0x000fc400008f16ff */
[-C--:B------:R-:W-:Y:S01]  /*af90*/  LEA.HI.X.SX32 R13, R6, R10.reuse, 0x2, P0 ;  /* 0x0000000a060d7211 */ /* 0x080fe200000f16ff */
[----:B------:R1:W-:Y:S01]  /*afa0*/  STL.64 [R1+0xc0], R16 ;  /* 0x0000c01001007387 */ /* 0x0003e20000100a00 */
[-C--:B------:R-:W-:Y:S02]  /*afb0*/  LEA R28, P0, R0, R7.reuse, 0x2 ;  /* 0x00000007001c7211 */ /* 0x080fe400078010ff */
[-C--:B------:R-:W-:Y:S01]  /*afc0*/  LEA R38, P1, R14, R7.reuse, 0x2 ;  /* 0x000000070e267211 */ /* 0x080fe200078210ff */
[----:B------:R-:W-:Y:S01]  /*afd0*/  STL [R1+0x390], R0 ;  /* 0x0003900001007387 */ /* 0x000fe20000100800 */
[-C--:B------:R-:W-:Y:S02]  /*afe0*/  LEA.HI.X.SX32 R29, R0, R10.reuse, 0x2, P0 ;  /* 0x0000000a001d7211 */ /* 0x080fe400000f16ff */
[----:B------:R-:W-:Y:S01]  /*aff0*/  ISETP.GE.AND P0, PT, R210, UR4, PT ;  /* 0x00000004d2007c0c */ /* 0x000fe2000bf06270 */
[----:B------:R-:W-:Y:S01]  /*b000*/  STL.64 [R1+0xc8], R26 ;  /* 0x0000c81a01007387 */ /* 0x000fe20000100a00 */
[----:B------:R-:W-:Y:S01]  /*b010*/  LEA.HI.X.SX32 R39, R14, R10, 0x2, P1 ;  /* 0x0000000a0e277211 */ /* 0x000fe200008f16ff */
[----:B--2---:R-:W-:Y:S01]  /*b020*/  IMAD R14, R212, UR7, RZ ;  /* 0x00000007d40e7c24 */ /* 0x004fe2000f8e02ff */
[----:B------:R-:W-:Y:S01]  /*b030*/  SEL R210, RZ, 0x4, P0 ;  /* 0x00000004ffd27807 */ /* 0x000fe20000000000 */
[----:B------:R-:W-:Y:S01]  /*b040*/  STL.64 [R1+0xd0], R36 ;  /* 0x0000d02401007387 */ /* 0x000fe20000100a00 */
[----:B------:R-:W-:Y:S01]  /*b050*/  ISETP.GE.AND P0, PT, R208, UR4, PT ;  /* 0x00000004d0007c0c */ /* 0x000fe2000bf06270 */
[----:B-1----:R-:W-:Y:S01]  /*b060*/  IMAD R17, R216, UR7, RZ ;  /* 0x00000007d8117c24 */ /* 0x002fe2000f8e02ff */
[----:B------:R-:W-:Y:S01]  /*b070*/  LEA R18, P1, R4, R7, 0x2 ;  /* 0x0000000704127211 */ /* 0x000fe200078210ff */
[----:B------:R-:W-:Y:S01]  /*b080*/  STL.64 [R1+0xd8], R38 ;  /* 0x0000d82601007387 */ /* 0x000fe20000100a00 */
[----:B------:R-:W-:-:S02]  /*b090*/  SEL R208, RZ, 0x4, P0 ;  /* 0x00000004ffd07807 */ /* 0x000fc40000000000 */
[----:B------:R-:W-:Y:S01]  /*b0a0*/  ISETP.GE.AND P0, PT, R206, UR4, PT ;  /* 0x00000004ce007c0c */ /* 0x000fe2000bf06270 */
[----:B------:R1:W-:Y:S01]  /*b0b0*/  STL.64 [R1+0xe0], R12 ;  /* 0x0000e00c01007387 */ /* 0x0003e20000100a00 */
[----:B------:R-:W-:Y:S02]  /*b0c0*/  LEA.HI.X.SX32 R19, R4, R10, 0x2, P1 ;  /* 0x0000000a04137211 */ /* 0x000fe400008f16ff */
[----:B------:R-:W-:Y:S01]  /*b0d0*/  SEL R206, RZ, 0x4, P0 ;  /* 0x00000004ffce7807 */ /* 0x000fe20000000000 */
[----:B------:R-:W2:Y:S01]  /*b0e0*/  S2R R4, SR_TID.X ;  /* 0x0000000000047919 */ /* 0x000ea20000002100 */
[----:B------:R-:W-:Y:S02]  /*b0f0*/  ISETP.GE.AND P0, PT, R202, UR4, PT ;  /* 0x00000004ca007c0c */ /* 0x000fe4000bf06270 */
[C---:B------:R-:W-:Y:S01]  /*b100*/  ISETP.GE.AND P1, PT, R2.reuse, UR4, PT ;  /* 0x0000000402007c0c */ /* 0x040fe2000bf26270 */
[----:B------:R-:W-:Y:S01]  /*b110*/  STL.64 [R1+0xe8], R18 ;  /* 0x0000e81201007387 */ /* 0x000fe20000100a00 */
[----:B------:R-:W-:Y:S01]  /*b120*/  SEL R202, RZ, 0x4, P0 ;  /* 0x00000004ffca7807 */ /* 0x000fe20000000000 */
[----:B------:R-:W-:Y:S01]  /*b130*/  IMAD R2, R2, R204, RZ ;  /* 0x000000cc02027224 */ /* 0x000fe200078e02ff */
[----:B------:R-:W-:Y:S01]  /*b140*/  ISETP.GE.AND P0, PT, R200, UR4, PT ;  /* 0x00000004c8007c0c */ /* 0x000fe2000bf06270 */
[----:B------:R-:W-:Y:S01]  /*b150*/  STL.64 [R1+0xf0], R28 ;  /* 0x0000f01c01007387 */ /* 0x000fe20000100a00 */
[----:B------:R-:W-:-:S02]  /*b160*/  SEL R211, RZ, 0x4, P1 ;  /* 0x00000004ffd37807 */ /* 0x000fc40000800000 */
[----:B------:R-:W-:Y:S02]  /*b170*/  SEL R200, RZ, 0x4, P0 ;  /* 0x00000004ffc87807 */ /* 0x000fe40000000000 */
[----:B------:R-:W-:Y:S02]  /*b180*/  ISETP.GE.AND P0, PT, R198, UR4, PT ;  /* 0x00000004c6007c0c */ /* 0x000fe4000bf06270 */
[----:B------:R-:W-:Y:S02]  /*b190*/  ISETP.GE.AND P1, PT, R209, UR4, PT ;  /* 0x00000004d1007c0c */ /* 0x000fe4000bf26270 */
[----:B------:R-:W-:Y:S02]  /*b1a0*/  SEL R198, RZ, 0x4, P0 ;  /* 0x00000004ffc67807 */ /* 0x000fe40000000000 */
[----:B------:R-:W-:Y:S02]  /*b1b0*/  ISETP.GE.AND P0, PT, R196, UR4, PT ;  /* 0x00000004c4007c0c */ /* 0x000fe4000bf06270 */
[----:B------:R-:W-:-:S02]  /*b1c0*/  SEL R209, RZ, 0x4, P1 ;  /* 0x00000004ffd17807 */ /* 0x000fc40000800000 */
[----:B------:R-:W-:Y:S02]  /*b1d0*/  SEL R196, RZ, 0x4, P0 ;  /* 0x00000004ffc47807 */ /* 0x000fe40000000000 */
[----:B------:R-:W-:Y:S02]  /*b1e0*/  ISETP.GE.AND P0, PT, R194, UR4, PT ;  /* 0x00000004c2007c0c */ /* 0x000fe4000bf06270 */
[----:B------:R-:W-:Y:S02]  /*b1f0*/  ISETP.GE.AND P1, PT, R207, UR4, PT ;  /* 0x00000004cf007c0c */ /* 0x000fe4000bf26270 */
[----:B------:R-:W-:Y:S02]  /*b200*/  SEL R194, RZ, 0x4, P0 ;  /* 0x00000004ffc27807 */ /* 0x000fe40000000000 */
[----:B------:R-:W-:Y:S02]  /*b210*/  ISETP.GE.AND P0, PT, R192, UR4, PT ;  /* 0x00000004c0007c0c */ /* 0x000fe4000bf06270 */
[----:B--2---:R-:W-:-:S02]  /*b220*/  SHF.R.U32.HI R3, RZ, 0x5, R4 ;  /* 0x00000005ff037819 */ /* 0x004fc40000011604 */
[----:B------:R-:W-:Y:S02]  /*b230*/  SEL R192, RZ, 0x4, P0 ;  /* 0x00000004ffc07807 */ /* 0x000fe40000000000 */
[----:B------:R-:W-:Y:S02]  /*b240*/  ISETP.GE.AND P0, PT, R190, UR4, PT ;  /* 0x00000004be007c0c */ /* 0x000fe4000bf06270 */
[----:B------:R-:W-:Y:S01]  /*b250*/  R2UR UR6, R3 ;  /* 0x00000000030672ca */ /* 0x000fe200000e0000 */
[----:B------:R-:W-:Y:S01]  /*b260*/  IMAD.SHL.U32 R3, R4, 0x10, RZ ;  /* 0x0000001004037824 */ /* 0x000fe200078e00ff */
[----:B------:R-:W-:Y:S02]  /*b270*/  SEL R190, RZ, 0x4, P0 ;  /* 0x00000004ffbe7807 */ /* 0x000fe40000000000 */
[----:B------:R-:W-:Y:S02]  /*b280*/  ISETP.GE.AND P0, PT, R188, UR4, PT ;  /* 0x00000004bc007c0c */ /* 0x000fe4000bf06270 */
[----:B------:R-:W-:-:S02]  /*b290*/  SHF.R.S32.HI R176, RZ, 0x6, R4 ;  /* 0x00000006ffb07819 */ /* 0x000fc40000011404 */
[----:B------:R-:W-:Y:S02]  /*b2a0*/  SEL R188, RZ, 0x4, P0 ;  /* 0x00000004ffbc7807 */ /* 0x000fe40000000000 */
[----:B------:R-:W-:Y:S02]  /*b2b0*/  ISETP.GE.AND P0, PT, R186, UR4, PT ;  /* 0x00000004ba007c0c */ /* 0x000fe4000bf06270 */
[----:B------:R-:W-:Y:S02]  /*b2c0*/  LOP3.LUT R3, R3, 0x70, RZ, 0xc0, !PT ;  /* 0x0000007003037812 */ /* 0x000fe400078ec0ff */
[----:B------:R-:W-:Y:S02]  /*b2d0*/  SEL R186, RZ, 0x4, P0 ;  /* 0x00000004ffba7807 */ /* 0x000fe40000000000 */
[----:B------:R-:W-:Y:S02]  /*b2e0*/  ISETP.GE.AND P0, PT, R185, UR4, PT ;  /* 0x00000004b9007c0c */ /* 0x000fe4000bf06270 */
[----:B------:R-:W-:-:S02]  /*b2f0*/  LOP3.LUT R177, R4, 0x40, RZ, 0xc0, !PT ;  /* 0x0000004004b17812 */ /* 0x000fc400078ec0ff */
[----:B------:R-:W-:Y:S02]  /*b300*/  SEL R185, RZ, 0x4, P0 ;  /* 0x00000004ffb97807 */ /* 0x000fe40000000000 */
[----:B------:R-:W-:Y:S02]  /*b310*/  ISETP.GE.AND P0, PT, R184, UR4, PT ;  /* 0x00000004b8007c0c */ /* 0x000fe4000bf06270 */
[----:B------:R-:W-:Y:S02]  /*b320*/  SGXT R176, R176, 0x1 ;  /* 0x00000001b0b0781a */ /* 0x000fe40000000200 */
[----:B------:R-:W-:Y:S02]  /*b330*/  SEL R184, RZ, 0x4, P0 ;  /* 0x00000004ffb87807 */ /* 0x000fe40000000000 */
[----:B------:R-:W-:Y:S02]  /*b340*/  ISETP.GE.AND P0, PT, R183, UR4, PT ;  /* 0x00000004b7007c0c */ /* 0x000fe4000bf06270 */
[----:B------:R-:W-:-:S02]  /*b350*/  LEA.HI R16, R177, R3, RZ, 0x1c ;  /* 0x00000003b1107211 */ /* 0x000fc400078fe0ff */
[----:B------:R-:W-:Y:S02]  /*b360*/  SEL R183, RZ, 0x4, P0 ;  /* 0x00000004ffb77807 */ /* 0x000fe40000000000 */
[----:B------:R-:W-:Y:S02]  /*b370*/  ISETP.GE.AND P0, PT, R182, UR4, PT ;  /* 0x00000004b6007c0c */ /* 0x000fe4000bf06270 */
[----:B------:R-:W-:Y:S01]  /*b380*/  LOP3.LUT R3, R176, 0x90, RZ, 0xc0, !PT ;  /* 0x00000090b0037812 */ /* 0x000fe200078ec0ff */
[C---:B------:R-:W-:Y:S01]  /*b390*/  IMAD.SHL.U32 R176, R4.reuse, 0x4, RZ ;  /* 0x0000000404b07824 */ /* 0x040fe200078e00ff */
[----:B------:R-:W-:Y:S02]  /*b3a0*/  SEL R182, RZ, 0x4, P0 ;  /* 0x00000004ffb67807 */ /* 0x000fe40000000000 */
[----:B------:R-:W-:Y:S02]  /*b3b0*/  ISETP.GE.AND P0, PT, R181, UR4, PT ;  /* 0x00000004b5007c0c */ /* 0x000fe4000bf06270 */
[----:B------:R-:W-:-:S02]  /*b3c0*/  LOP3.LUT R245, R4, 0x3f, RZ, 0xc0, !PT ;  /* 0x0000003f04f57812 */ /* 0x000fc400078ec0ff */
[----:B------:R-:W-:Y:S02]  /*b3d0*/  SEL R181, RZ, 0x4, P0 ;  /* 0x00000004ffb57807 */ /* 0x000fe40000000000 */
[----:B------:R-:W-:Y:S02]  /*b3e0*/  ISETP.GE.AND P0, PT, R179, UR4, PT ;  /* 0x00000004b3007c0c */ /* 0x000fe4000bf06270 */
[----:B------:R-:W-:Y:S01]  /*b3f0*/  LOP3.LUT R3, R3, 0x7c, R176, 0x78, !PT ;  /* 0x0000007c03037812 */ /* 0x000fe200078e78b0 */
[----:B------:R-:W-:Y:S01]  /*b400*/  IMAD.SHL.U32 R176, R4, 0x400, RZ ;  /* 0x0000040004b07824 */ /* 0x000fe200078e00ff */
[----:B------:R-:W-:Y:S02]  /*b410*/  SEL R179, RZ, 0x4, P0 ;  /* 0x00000004ffb37807 */ /* 0x000fe40000000000 */
[----:B------:R-:W-:Y:S02]  /*b420*/  ISETP.GE.AND P0, PT, R178, UR4, PT ;  /* 0x00000004b2007c0c */ /* 0x000fe4000bf06270 */
[----:B------:R-:W-:-:S02]  /*b430*/  LOP3.LUT R3, R3, 0x8000, R176, 0xf8, !PT ;  /* 0x0000800003037812 */ /* 0x000fc400078ef8b0 */
[----:B------:R-:W-:Y:S02]  /*b440*/  SEL R178, RZ, 0x4, P0 ;  /* 0x00000004ffb27807 */ /* 0x000fe40000000000 */
[----:B------:R-:W-:Y:S02]  /*b450*/  ISETP.GE.AND P0, PT, R223, UR4, PT ;  /* 0x00000004df007c0c */ /* 0x000fe4000bf06270 */
[----:B------:R-:W-:Y:S02]  /*b460*/  SEL R207, RZ, 0x4, P1 ;  /* 0x00000004ffcf7807 */ /* 0x000fe40000800000 */
[----:B------:R-:W-:Y:S02]  /*b470*/  SEL R177, RZ, 0x4, P0 ;  /* 0x00000004ffb17807 */ /* 0x000fe40000000000 */
[----:B------:R-:W-:Y:S02]  /*b480*/  ISETP.GE.AND P0, PT, R245, UR4, PT ;  /* 0x00000004f5007c0c */ /* 0x000fe4000bf06270 */
[----:B------:R-:W-:-:S02]  /*b490*/  ISETP.GE.AND P1, PT, R203, UR4, PT ;  /* 0x00000004cb007c0c */ /* 0x000fc4000bf26270 */
[----:B------:R-:W-:Y:S02]  /*b4a0*/  SEL R176, RZ, 0x4, P0 ;  /* 0x00000004ffb07807 */ /* 0x000fe40000000000 */
[----:B------:R-:W-:Y:S01]  /*b4b0*/  ISETP.GT.AND P0, PT, R222, 0xff, PT ;  /* 0x000000ffde00780c */ /* 0x000fe20003f04270 */
[C---:B------:R-:W-:Y:S01]  /*b4c0*/  IMAD R222, R204.reuse, 0x2, R2 ;  /* 0x00000002ccde7824 */ /* 0x040fe200078e0202 */
[----:B------:R-:W-:Y:S02]  /*b4d0*/  SEL R203, RZ, 0x4, P1 ;  /* 0x00000004ffcb7807 */ /* 0x000fe40000800000 */
[----:B-1----:R-:W-:Y:S01]  /*b4e0*/  SEL R12, R211, RZ, P0 ;  /* 0x000000ffd30c7207 */ /* 0x002fe20000000000 */
[----:B------:R-:W-:Y:S01]  /*b4f0*/  IMAD R224, R204, 0x2, R222 ;  /* 0x00000002cce07824 */ /* 0x000fe200078e02de */
[----:B------:R-:W-:Y:S02]  /*b500*/  SEL R6, R210, RZ, P0 ;  /* 0x000000ffd2067207 */ /* 0x000fe40000000000 */
[----:B------:R-:W-:Y:S01]  /*b510*/  ISETP.GE.AND P1, PT, R201, UR4, PT ;  /* 0x00000004c9007c0c */ /* 0x000fe2000bf26270 */
[----:B------:R1:W-:Y:S01]  /*b520*/  STL [R1+0x2a0], R12 ;  /* 0x0002a00c01007387 */ /* 0x0003e20000100800 */
[----:B------:R-:W-:Y:S01]  /*b530*/  SEL R0, R209, RZ, P0 ;  /* 0x000000ffd1007207 */ /* 0x000fe20000000000 */
[C---:B------:R-:W-:Y:S01]  /*b540*/  IMAD R226, R204.reuse, 0x2, R224 ;  /* 0x00000002cce27824 */ /* 0x040fe200078e02e0 */
[----:B------:R-:W-:Y:S01]  /*b550*/  SEL R201, RZ, 0x4, P1 ;  /* 0x00000004ffc97807 */ /* 0x000fe20000800000 */
[----:B------:R2:W-:Y:S01]  /*b560*/  STL [R1+0x298], R6 ;  /* 0x0002980601007387 */ /* 0x0005e20000100800 */
[----:B------:R-:W-:Y:S01]  /*b570*/  ISETP.GE.AND P1, PT, R199, UR4, PT ;  /* 0x00000004c7007c0c */ /* 0x000fe2000bf26270 */
[C---:B------:R-:W-:Y:S01]  /*b580*/  IMAD R228, R204.reuse, 0x2, R226 ;  /* 0x00000002cce47824 */ /* 0x040fe200078e02e2 */
[----:B------:R-:W-:Y:S01]  /*b590*/  SEL R13, R183, RZ, P0 ;  /* 0x000000ffb70d7207 */ /* 0x000fe20000000000 */
[----:B------:R3:W-:Y:S01]  /*b5a0*/  STL [R1+0x29c], R0 ;  /* 0x00029c0001007387 */ /* 0x0007e20000100800 */
[----:B------:R-:W-:Y:S01]  /*b5b0*/  SEL R199, RZ, 0x4, P1 ;  /* 0x00000004ffc77807 */ /* 0x000fe20000800000 */
[----:B------:R-:W-:Y:S01]  /*b5c0*/  IMAD R230, R204, 0x2, R228 ;  /* 0x00000002cce67824 */ /* 0x000fe200078e02e4 */
[----:B-1----:R-:W-:-:S02]  /*b5d0*/  SEL R12, R208, RZ, P0 ;  /* 0x000000ffd00c7207 */ /* 0x002fc40000000000 */
[----:B------:R-:W-:Y:S01]  /*b5e0*/  ISETP.GE.AND P1, PT, R197, UR4, PT ;  /* 0x00000004c5007c0c */ /* 0x000fe2000bf26270 */
[C---:B------:R-:W-:Y:S01]  /*b5f0*/  IMAD R232, R204.reuse, 0x2, R230 ;  /* 0x00000002cce87824 */ /* 0x040fe200078e02e6 */
[----:B--2---:R-:W-:Y:S01]  /*b600*/  SEL R6, R207, RZ, P0 ;  /* 0x000000ffcf067207 */ /* 0x004fe20000000000 */
[----:B------:R1:W-:Y:S01]  /*b610*/  STL [R1+0x2a4], R12 ;  /* 0x0002a40c01007387 */ /* 0x0003e20000100800 */
[----:B------:R-:W-:Y:S01]  /*b620*/  SEL R197, RZ, 0x4, P1 ;  /* 0x00000004ffc57807 */ /* 0x000fe20000800000 */
[----:B------:R-:W-:Y:S01]  /*b630*/  IMAD R234, R204, 0x2, R232 ;  /* 0x00000002ccea7824 */ /* 0x000fe200078e02e8 */
[----:B---3--:R-:W-:Y:S01]  /*b640*/  SEL R0, R206, RZ, P0 ;  /* 0x000000ffce007207 */ /* 0x008fe20000000000 */
[----:B------:R2:W-:Y:S01]  /*b650*/  STL [R1+0x2a8], R6 ;  /* 0x0002a80601007387 */ /* 0x0005e20000100800 */
[----:B------:R-:W-:Y:S01]  /*b660*/  ISETP.GE.AND P1, PT, R195, UR4, PT ;  /* 0x00000004c3007c0c */ /* 0x000fe2000bf26270 */
[----:B------:R-:W-:Y:S01]  /*b670*/  IMAD R236, R204, 0x2, R234 ;  /* 0x00000002ccec7824 */ /* 0x000fe200078e02ea */
[----:B------:R-:W-:Y:S01]  /*b680*/  SEL R248, R188, RZ, P0 ;  /* 0x000000ffbcf87207 */ /* 0x000fe20000000000 */
[----:B------:R3:W-:Y:S01]  /*b690*/  STL [R1+0x2ac], R0 ;  /* 0x0002ac0001007387 */ /* 0x0007e20000100800 */
[----:B------:R-:W-:Y:S01]  /*b6a0*/  SEL R195, RZ, 0x4, P1 ;  /* 0x00000004ffc37807 */ /* 0x000fe20000800000 */
[----:B------:R-:W-:Y:S01]  /*b6b0*/  IMAD R25, R204, 0x2, R236 ;  /* 0x00000002cc197824 */ /* 0x000fe200078e02ec */
[----:B-1----:R-:W-:-:S02]  /*b6c0*/  SEL R12, R203, RZ, P0 ;  /* 0x000000ffcb0c7207 */ /* 0x002fc40000000000 */
[----:B------:R-:W-:Y:S01]  /*b6d0*/  ISETP.GE.AND P1, PT, R193, UR4, PT ;  /* 0x00000004c1007c0c */ /* 0x000fe2000bf26270 */
[----:B------:R-:W-:Y:S01]  /*b6e0*/  IMAD R22, R204, 0x2, R25 ;  /* 0x00000002cc167824 */ /* 0x000fe200078e0219 */
[----:B--2---:R-:W-:Y:S01]  /*b6f0*/  SEL R6, R202, RZ, P0 ;  /* 0x000000ffca067207 */ /* 0x004fe20000000000 */
[----:B------:R1:W-:Y:S01]  /*b700*/  STL [R1+0x2b0], R12 ;  /* 0x0002b00c01007387 */ /* 0x0003e20000100800 */
[----:B------:R-:W-:Y:S02]  /*b710*/  SEL R193, RZ, 0x4, P1 ;  /* 0x00000004ffc17807 */ /* 0x000fe40000800000 */
[----:B---3--:R-:W-:Y:S01]  /*b720*/  SEL R0, R201, RZ, P0 ;  /* 0x000000ffc9007207 */ /* 0x008fe20000000000 */
[----:B------:R2:W-:Y:S01]  /*b730*/  STL [R1+0x2b4], R6 ;  /* 0x0002b40601007387 */ /* 0x0005e20000100800 */
[----:B------:R-:W-:Y:S02]  /*b740*/  ISETP.GE.AND P1, PT, R191, UR4, PT ;  /* 0x00000004bf007c0c */ /* 0x000fe4000bf26270 */
[----:B------:R-:W-:Y:S01]  /*b750*/  SEL R23, R186, RZ, P0 ;  /* 0x000000ffba177207 */ /* 0x000fe20000000000 */
[----:B------:R3:W-:Y:S01]  /*b760*/  STL [R1+0x2b8], R0 ;  /* 0x0002b80001007387 */ /* 0x0007e20000100800 */
[----:B------:R-:W-:-:S02]  /*b770*/  SEL R191, RZ, 0x4, P1 ;  /* 0x00000004ffbf7807 */ /* 0x000fc40000800000 */
[----:B-1----:R-:W-:Y:S02]  /*b780*/  SEL R12, R200, RZ, P0 ;  /* 0x000000ffc80c7207 */ /* 0x002fe40000000000 */
[----:B------:R-:W-:Y:S02]  /*b790*/  ISETP.GE.AND P1, PT, R189, UR4, PT ;  /* 0x00000004bd007c0c */ /* 0x000fe4000bf26270 */
[----:B--2---:R-:W-:Y:S01]  /*b7a0*/  SEL R6, R199, RZ, P0 ;  /* 0x000000ffc7067207 */ /* 0x004fe20000000000 */
[----:B------:R1:W-:Y:S01]  /*b7b0*/  STL [R1+0x2bc], R12 ;  /* 0x0002bc0c01007387 */ /* 0x0003e20000100800 */
[----:B------:R-:W-:Y:S02]  /*b7c0*/  SEL R189, RZ, 0x4, P1 ;  /* 0x00000004ffbd7807 */ /* 0x000fe40000800000 */
[----:B---3--:R-:W-:Y:S01]  /*b7d0*/  SEL R0, R198, RZ, P0 ;  /* 0x000000ffc6007207 */ /* 0x008fe20000000000 */
[----:B------:R2:W-:Y:S01]  /*b7e0*/  STL [R1+0x2c4], R6 ;  /* 0x0002c40601007387 */ /* 0x0005e20000100800 */
[----:B------:R-:W-:Y:S01]  /*b7f0*/  ISETP.GE.AND P1, PT, R187, UR4, PT ;  /* 0x00000004bb007c0c */ /* 0x000fe2000bf26270 */
[----:B------:R-:W3:Y:S02]  /*b800*/  LDCU UR4, c[0x0][0x3a4] ;  /* 0x00007480ff0477ac */ /* 0x000ee40008000800 */
[----:B------:R4:W-:Y:S01]  /*b810*/  STL [R1+0x2c8], R0 ;  /* 0x0002c80001007387 */ /* 0x0009e20000100800 */
[----:B------:R-:W-:-:S02]  /*b820*/  SEL R187, RZ, 0x4, P1 ;  /* 0x00000004ffbb7807 */ /* 0x000fc40000800000 */
[----:B-1----:R-:W-:Y:S02]  /*b830*/  SEL R12, R197, RZ, P0 ;  /* 0x000000ffc50c7207 */ /* 0x002fe40000000000 */
[----:B------:R-:W-:Y:S02]  /*b840*/  SEL R249, R187, RZ, P0 ;  /* 0x000000ffbbf97207 */ /* 0x000fe40000000000 */
[----:B--2---:R-:W-:Y:S01]  /*b850*/  SEL R6, R196, RZ, P0 ;  /* 0x000000ffc4067207 */ /* 0x004fe20000000000 */
[----:B------:R1:W-:Y:S01]  /*b860*/  STL [R1+0x2cc], R12 ;  /* 0x0002cc0c01007387 */ /* 0x0003e20000100800 */
[----:B------:R-:W-:Y:S02]  /*b870*/  ISETP.NE.U32.AND P1, PT, R8, RZ, PT ;  /* 0x000000ff0800720c */ /* 0x000fe40003f25070 */
[----:B----4-:R-:W-:Y:S01]  /*b880*/  SEL R0, R195, RZ, P0 ;  /* 0x000000ffc3007207 */ /* 0x010fe20000000000 */
[----:B------:R2:W-:Y:S04]  /*b890*/  STL [R1+0x2d4], R6 ;  /* 0x0002d40601007387 */ /* 0x0005e80000100800 */
[----:B------:R4:W-:Y:S01]  /*b8a0*/  STL [R1+0x2d8], R0 ;  /* 0x0002d80001007387 */ /* 0x0009e20000100800 */
[----:B---3--:R-:W-:Y:S01]  /*b8b0*/  IMAD R11, R11, UR4, RZ ;  /* 0x000000040b0b7c24 */ /* 0x008fe2000f8e02ff */
[----:B-1----:R-:W-:Y:S01]  /*b8c0*/  SEL R12, R194, RZ, P0 ;  /* 0x000000ffc20c7207 */ /* 0x002fe20000000000 */
[----:B------:R-:W-:Y:S01]  /*b8d0*/  USHF.L.U32 UR4, UR6, 0x15, URZ ;  /* 0x0000001506047899 */ /* 0x000fe200080006ff */
[----:B--2---:R-:W-:-:S03]  /*b8e0*/  SEL R6, R193, RZ, P0 ;  /* 0x000000ffc1067207 */ /* 0x004fc60000000000 */
[----:B------:R1:W-:Y:S01]  /*b8f0*/  STL [R1+0x2d0], R12 ;  /* 0x0002d00c01007387 */ /* 0x0003e20000100800 */
[----:B------:R-:W-:Y:S01]  /*b900*/  ULOP3.LUT UR4, UR4, 0x600000, URZ, 0xc0, !UPT ;  /* 0x0060000004047892 */ /* 0x000fe2000f8ec0ff */
[----:B----4-:R-:W-:Y:S02]  /*b910*/  SEL R0, R192, RZ, P0 ;  /* 0x000000ffc0007207 */ /* 0x010fe40000000000 */
[----:B------:R2:W-:Y:S04]  /*b920*/  STL [R1+0x2ec], R6 ;  /* 0x0002ec0601007387 */ /* 0x0005e80000100800 */
[----:B------:R3:W-:Y:S01]  /*b930*/  STL [R1+0x2e4], R0 ;  /* 0x0002e40001007387 */ /* 0x0007e20000100800 */
[----:B-1----:R-:W-:Y:S02]  /*b940*/  SEL R12, R191, RZ, P0 ;  /* 0x000000ffbf0c7207 */ /* 0x002fe40000000000 */
[----:B--2---:R-:W-:-:S03]  /*b950*/  SEL R6, R190, RZ, P0 ;  /* 0x000000ffbe067207 */ /* 0x004fc60000000000 */
[----:B------:R1:W-:Y:S01]  /*b960*/  STL [R1+0x2e8], R12 ;  /* 0x0002e80c01007387 */ /* 0x0003e20000100800 */
[----:B---3--:R-:W-:-:S03]  /*b970*/  SEL R0, R189, RZ, P0 ;  /* 0x000000ffbd007207 */ /* 0x008fc60000000000 */
[----:B------:R2:W-:Y:S04]  /*b980*/  STL [R1+0x2e0], R6 ;  /* 0x0002e00601007387 */ /* 0x0005e80000100800 */
[----:B------:R3:W-:Y:S01]  /*b990*/  STL [R1+0x2f8], R0 ;  /* 0x0002f80001007387 */ /* 0x0007e20000100800 */
[----:B-1----:R-:W-:Y:S02]  /*b9a0*/  SEL R12, R182, RZ, P0 ;  /* 0x000000ffb60c7207 */ /* 0x002fe40000000000 */
[----:B--2---:R-:W-:Y:S02]  /*b9b0*/  SEL R6, R184, RZ, P0 ;  /* 0x000000ffb8067207 */ /* 0x004fe40000000000 */
[----:B---3--:R-:W-:-:S03]  /*b9c0*/  SEL R0, R185, RZ, P0 ;  /* 0x000000ffb9007207 */ /* 0x008fc60000000000 */
[----:B------:R1:W-:Y:S04]  /*b9d0*/  STL [R1+0x2dc], R6 ;  /* 0x0002dc0601007387 */ /* 0x0003e80000100800 */
        /* <DEDUP_REMOVED lines=9> */
[----:B--2---:R-:W-:Y:S01]  /*ba70*/  SEL R13, R176, RZ, P0 ;  /* 0x000000ffb00d7207 */ /* 0x004fe20000000000 */
[----:B---3--:R-:W-:-:S05]  /*ba80*/  IMAD R12, R180, UR7, RZ ;  /* 0x00000007b40c7c24 */ /* 0x008fca000f8e02ff */
[CC--:B------:R-:W-:Y:S01]  /*ba90*/  LEA R30, P0, R12.reuse, R7.reuse, 0x2 ;  /* 0x000000070c1e7211 */ /* 0x0c0fe200078010ff */
[----:B------:R1:W-:Y:S03]  /*baa0*/  STL [R1+0x388], R12 ;  /* 0x0003880c01007387 */ /* 0x0003e60000100800 */
[----:B------:R-:W-:Y:S01]  /*bab0*/  LEA.HI.X.SX32 R31, R12, R10, 0x2, P0 ;  /* 0x0000000a0c1f7211 */ /* 0x000fe200000f16ff */
[----:B------:R2:W-:Y:S04]  /*bac0*/  STL [R1+0x2c0], R13 ;  /* 0x0002c00d01007387 */ /* 0x0005e80000100800 */
[----:B------:R-:W-:Y:S01]  /*bad0*/  STL [R1+0x384], R14 ;  /* 0x0003840e01007387 */ /* 0x000fe20000100800 */
[----:B-1----:R-:W-:-:S03]  /*bae0*/  LEA R12, P0, R14, R7, 0x2 ;  /* 0x000000070e0c7211 */ /* 0x002fc600078010ff */
[----:B------:R-:W-:Y:S01]  /*baf0*/  STL.64 [R1+0xf8], R30 ;  /* 0x0000f81e01007387 */ /* 0x000fe20000100a00 */
[----:B--2---:R-:W-:-:S05]  /*bb00*/  LEA.HI.X.SX32 R13, R14, R10, 0x2, P0 ;  /* 0x0000000a0e0d7211 */ /* 0x004fca00000f16ff */
[----:B------:R1:W-:Y:S02]  /*bb10*/  STL.64 [R1+0x100], R12 ;  /* 0x0001000c01007387 */ /* 0x0003e40000100a00 */
[----:B-1----:R-:W-:-:S05]  /*bb20*/  IMAD R12, R213, UR7, RZ ;  /* 0x00000007d50c7c24 */ /* 0x002fca000f8e02ff */
[C---:B------:R-:W-:Y:S01]  /*bb30*/  LEA R242, P0, R12.reuse, R7, 0x2 ;  /* 0x000000070cf27211 */ /* 0x040fe200078010ff */
[----:B------:R1:W-:Y:S03]  /*bb40*/  STL [R1+0x380], R12 ;  /* 0x0003800c01007387 */ /* 0x0003e60000100800 */
[----:B------:R-:W-:Y:S01]  /*bb50*/  LEA.HI.X.SX32 R243, R12, R10, 0x2, P0 ;  /* 0x0000000a0cf37211 */ /* 0x000fe200000f16ff */
[----:B-1----:R-:W-:-:S05]  /*bb60*/  IMAD R12, R214, UR7, RZ ;  /* 0x00000007d60c7c24 */ /* 0x002fca000f8e02ff */
[C---:B------:R-:W-:Y:S01]  /*bb70*/  LEA R20, P0, R12.reuse, R7, 0x2 ;  /* 0x000000070c147211 */ /* 0x040fe200078010ff */
[----:B------:R1:W-:Y:S03]  /*bb80*/  STL [R1+0x37c], R12 ;  /* 0x00037c0c01007387 */ /* 0x0003e60000100800 */
[----:B------:R-:W-:Y:S01]  /*bb90*/  LEA.HI.X.SX32 R21, R12, R10, 0x2, P0 ;  /* 0x0000000a0c157211 */ /* 0x000fe200000f16ff */
[----:B------:R-:W-:Y:S01]  /*bba0*/  STL.64 [R1+0x108], R242 ;  /* 0x000108f201007387 */ /* 0x000fe20000100a00 */
[----:B-1----:R-:W-:-:S05]  /*bbb0*/  IMAD R12, R215, UR7, RZ ;  /* 0x00000007d70c7c24 */ /* 0x002fca000f8e02ff */
[CC--:B------:R-:W-:Y:S01]  /*bbc0*/  LEA R14, P0, R12.reuse, R7.reuse, 0x2 ;  /* 0x000000070c0e7211 */ /* 0x0c0fe200078010ff */
[----:B------:R1:W-:Y:S03]  /*bbd0*/  STL [R1+0x378], R12 ;  /* 0x0003780c01007387 */ /* 0x0003e60000100800 */
[----:B------:R-:W-:Y:S01]  /*bbe0*/  LEA.HI.X.SX32 R15, R12, R10, 0x2, P0 ;  /* 0x0000000a0c0f7211 */ /* 0x000fe200000f16ff */
[----:B------:R-:W-:Y:S04]  /*bbf0*/  STL.64 [R1+0x110], R20 ;  /* 0x0001101401007387 */ /* 0x000fe80000100a00 */
[----:B------:R2:W-:Y:S01]  /*bc00*/  STL [R1+0x374], R17 ;  /* 0x0003741101007387 */ /* 0x0005e20000100800 */
[----:B-1----:R-:W-:-:S03]  /*bc10*/  LEA R12, P0, R17, R7, 0x2 ;  /* 0x00000007110c7211 */ /* 0x002fc600078010ff */
[----:B------:R-:W-:Y:S01]  /*bc20*/  STL.64 [R1+0x118], R14 ;  /* 0x0001180e01007387 */ /* 0x000fe20000100a00 */
[----:B------:R-:W-:Y:S01]  /*bc30*/  LEA.HI.X.SX32 R13, R17, R10, 0x2, P0 ;  /* 0x0000000a110d7211 */ /* 0x000fe200000f16ff */
[----:B--2---:R-:W-:-:S04]  /*bc40*/  IMAD R17, R218, UR7, RZ ;  /* 0x00000007da117c24 */ /* 0x004fc8000f8e02ff */
[----:B------:R1:W-:Y:S02]  /*bc50*/  STL.64 [R1+0x120], R12 ;  /* 0x0001200c01007387 */ /* 0x0003e40000100a00 */
[----:B-1----:R-:W-:-:S05]  /*bc60*/  IMAD R12, R217, UR7, RZ ;  /* 0x00000007d90c7c24 */ /* 0x002fca000f8e02ff */
[CC--:B------:R-:W-:Y:S01]  /*bc70*/  LEA R250, P0, R12.reuse, R7.reuse, 0x2 ;  /* 0x000000070cfa7211 */ /* 0x0c0fe200078010ff */
[----:B------:R1:W-:Y:S03]  /*bc80*/  STL [R1+0x370], R12 ;  /* 0x0003700c01007387 */ /* 0x0003e60000100800 */
[----:B------:R-:W-:Y:S01]  /*bc90*/  LEA.HI.X.SX32 R251, R12, R10, 0x2, P0 ;  /* 0x0000000a0cfb7211 */ /* 0x000fe200000f16ff */
[----:B------:R2:W-:Y:S04]  /*bca0*/  STL [R1+0x36c], R17 ;  /* 0x00036c1101007387 */ /* 0x0005e80000100800 */
[----:B------:R-:W-:Y:S01]  /*bcb0*/  STL.64 [R1+0x128], R250 ;  /* 0x000128fa01007387 */ /* 0x000fe20000100a00 */
[----:B-1----:R-:W-:-:S04]  /*bcc0*/  LEA R12, P0, R17, R7, 0x2 ;  /* 0x00000007110c7211 */ /* 0x002fc800078010ff */
[----:B------:R-:W-:Y:S01]  /*bcd0*/  LEA.HI.X.SX32 R13, R17, R10, 0x2, P0 ;  /* 0x0000000a110d7211 */ /* 0x000fe200000f16ff */
[----:B--2---:R-:W-:-:S05]  /*bce0*/  IMAD R17, R219, UR7, RZ ;  /* 0x00000007db117c24 */ /* 0x004fca000f8e02ff */
[C---:B------:R-:W-:Y:S01]  /*bcf0*/  LEA R246, P0, R17.reuse, R7, 0x2 ;  /* 0x0000000711f67211 */ /* 0x040fe200078010ff */
[----:B------:R1:W-:Y:S03]  /*bd00*/  STL [R1+0x368], R17 ;  /* 0x0003681101007387 */ /* 0x0003e60000100800 */
[----:B------:R-:W-:Y:S01]  /*bd10*/  LEA.HI.X.SX32 R247, R17, R10, 0x2, P0 ;  /* 0x0000000a11f77211 */ /* 0x000fe200000f16ff */
[----:B------:R-:W-:Y:S01]  /*bd20*/  STL.64 [R1+0x138], R12 ;  /* 0x0001380c01007387 */ /* 0x000fe20000100a00 */
[----:B------:R-:W-:-:S03]  /*bd30*/  LEA R240, P0, R11, UR12, 0x2 ;  /* 0x0000000c0bf07c11 */ /* 0x000fc6000f8010ff */
[----:B------:R-:W-:Y:S01]  /*bd40*/  STL.64 [R1+0x130], R246 ;  /* 0x000130f601007387 */ /* 0x000fe20000100a00 */
[----:B------:R-:W-:Y:S01]  /*bd50*/  LEA.HI.X.SX32 R7, R11, UR13, 0x2, P0 ;  /* 0x0000000d0b077c11 */ /* 0x000fe200080f16ff */
[C---:B-1----:R-:W-:Y:S01]  /*bd60*/  IMAD R17, R204.reuse, 0x2, R22 ;  /* 0x00000002cc117824 */ /* 0x042fe200078e0216 */
[C---:B------:R-:W-:Y:S01]  /*bd70*/  ISETP.NE.U32.AND P0, PT, R5.reuse, RZ, PT ;  /* 0x000000ff0500720c */ /* 0x040fe20003f05070 */
[----:B------:R-:W-:Y:S01]  /*bd80*/  STL [R1+0x970], R11 ;  /* 0x0009700b01007387 */ /* 0x000fe20000100800 */
[----:B------:R-:W-:Y:S01]  /*bd90*/  LOP3.LUT R5, R5, 0xfffffffb, RZ, 0xc0, !PT ;  /* 0xfffffffb05057812 */ /* 0x000fe200078ec0ff */
[----:B------:R-:W-:Y:S02]  /*bda0*/  IMAD R8, R204, 0x2, R17 ;  /* 0x00000002cc087824 */ /* 0x000fe400078e0211 */
[----:B------:R-:W-:Y:S01]  /*bdb0*/  STL [R1+0x854], R2 ;  /* 0x0008540201007387 */ /* 0x000fe20000100800 */
[----:B------:R-:W-:Y:S02]  /*bdc0*/  @P2 LOP3.LUT R5, R5, 0x4, RZ, 0xfc, !PT ;  /* 0x0000000405052812 */ /* 0x000fe400078efcff */
[----:B------:R-:W-:Y:S01]  /*bdd0*/  LEA R176, P6, R8, R240, 0x2 ;  /* 0x000000f008b07211 */ /* 0x000fe200078c10ff */
[----:B------:R1:W-:Y:S01]  /*bde0*/  STL [R1+0x58c], R222 ;  /* 0x00058cde01007387 */ /* 0x0003e20000100800 */
[----:B------:R-:W-:-:S02]  /*bdf0*/  LOP3.LUT R5, R5, 0xfffffff7, RZ, 0xc0, !PT ;  /* 0xfffffff705057812 */ /* 0x000fc400078ec0ff */
[-C--:B------:R-:W-:Y:S01]  /*be00*/  LEA.HI.X.SX32 R177, R8, R7.reuse, 0x2, P6 ;  /* 0x0000000708b17211 */ /* 0x080fe200030f16ff */
[----:B------:R-:W-:Y:S01]  /*be10*/  IMAD R8, R204, 0x2, R8 ;  /* 0x00000002cc087824 */ /* 0x000fe200078e0208 */
[----:B------:R-:W-:Y:S01]  /*be20*/  @P1 LOP3.LUT R5, R5, 0x8, RZ, 0xfc, !PT ;  /* 0x0000000805051812 */ /* 0x000fe200078efcff */
[----:B------:R2:W-:Y:S01]  /*be30*/  STL [R1+0x588], R224 ;  /* 0x000588e001007387 */ /* 0x0005e20000100800 */
[----:B------:R-:W-:Y:S02]  /*be40*/  ISETP.NE.U32.AND P1, PT, R220, RZ, PT ;  /* 0x000000ffdc00720c */ /* 0x000fe40003f25070 */
[C---:B------:R-:W-:Y:S01]  /*be50*/  LEA R178, P6, R8.reuse, R240, 0x2 ;  /* 0x000000f008b27211 */ /* 0x040fe200078c10ff */
[----:B------:R3:W-:Y:S01]  /*be60*/  STL [R1+0x54c], R226 ;  /* 0x00054ce201007387 */ /* 0x0007e20000100800 */
[----:B------:R-:W-:Y:S02]  /*be70*/  ISETP.NE.U32.AND P2, PT, R221, RZ, PT ;  /* 0x000000ffdd00720c */ /* 0x000fe40003f45070 */
[----:B------:R-:W-:Y:S01]  /*be80*/  LEA.HI.X.SX32 R179, R8, R7, 0x2, P6 ;  /* 0x0000000708b37211 */ /* 0x000fe200030f16ff */
[----:B------:R-:W-:Y:S01]  /*be90*/  IMAD R8, R204, 0x2, R8 ;  /* 0x00000002cc087824 */ /* 0x000fe200078e0208 */
[----:B------:R4:W-:Y:S01]  /*bea0*/  STL [R1+0x664], R228 ;  /* 0x000664e401007387 */ /* 0x0009e20000100800 */
[----:B------:R-:W-:-:S03]  /*beb0*/  LOP3.LUT R5, R5, 0xffffffef, RZ, 0xc0, !PT ;  /* 0xffffffef05057812 */ /* 0x000fc600078ec0ff */
[C---:B------:R-:W-:Y:S01]  /*bec0*/  LEA R180, P6, R8.reuse, R240, 0x2 ;  /* 0x000000f008b47211 */ /* 0x040fe200078c10ff */
[----:B------:R1:W-:Y:S01]  /*bed0*/  STL [R1+0x364], R230 ;  /* 0x000364e601007387 */ /* 0x0003e20000100800 */
[----:B------:R-:W-:Y:S02]  /*bee0*/  @P1 LOP3.LUT R5, R5, 0x10, RZ, 0xfc, !PT ;  /* 0x0000001005051812 */ /* 0x000fe400078efcff */
[----:B------:R-:W-:Y:S01]  /*bef0*/  LEA.HI.X.SX32 R181, R8, R7, 0x2, P6 ;  /* 0x0000000708b57211 */ /* 0x000fe200030f16ff */
[----:B------:R-:W-:Y:S01]  /*bf00*/  IMAD R8, R204, 0x2, R8 ;  /* 0x00000002cc087824 */ /* 0x000fe200078e0208 */
[----:B------:R1:W-:Y:S01]  /*bf10*/  STL [R1+0x360], R232 ;  /* 0x000360e801007387 */ /* 0x0003e20000100800 */
[----:B------:R-:W-:-:S03]  /*bf20*/  LOP3.LUT P1, RZ, R4, 0x7f, RZ, 0xc0, !PT ;  /* 0x0000007f04ff7812 */ /* 0x000fc6000782c0ff */
[CC--:B------:R-:W-:Y:S01]  /*bf30*/  LEA R182, P6, R8.reuse, R240.reuse, 0x2 ;  /* 0x000000f008b67211 */ /* 0x0c0fe200078c10ff */
[----:B------:R1:W-:Y:S03]  /*bf40*/  STL [R1+0x35c], R234 ;  /* 0x00035cea01007387 */ /* 0x0003e60000100800 */
[-C--:B------:R-:W-:Y:S01]  /*bf50*/  LEA.HI.X.SX32 R183, R8, R7.reuse, 0x2, P6 ;  /* 0x0000000708b77211 */ /* 0x080fe200030f16ff */
[----:B------:R-:W-:Y:S01]  /*bf60*/  IMAD R8, R204, 0x2, R8 ;  /* 0x00000002cc087824 */ /* 0x000fe200078e0208 */
[----:B------:R1:W-:Y:S04]  /*bf70*/  STL [R1+0x358], R236 ;  /* 0x000358ec01007387 */ /* 0x0003e80000100800 */
        /* <DEDUP_REMOVED lines=9> */
[----:B------:R1:W-:Y:S04]  /*c010*/  STL.64 [R1+0xa68], R204 ;  /* 0x000a68cc01007387 */ /* 0x0003e80000100a00 */
[C---:B------:R-:W-:Y:S01]  /*c020*/  LEA R188, P6, R8.reuse, R240, 0x2 ;  /* 0x000000f008bc7211 */ /* 0x040fe200078c10ff */
[----:B------:R-:W4:Y:S03]  /*c030*/  LDL.LU R10, [R1+0x148] ;  /* 0x00014800010a7983 */ /* 0x000f260000300800 */
[----:B------:R-:W-:Y:S01]  /*c040*/  LEA.HI.X.SX32 R189, R8, R7, 0x2, P6 ;  /* 0x0000000708bd7211 */ /* 0x000fe200030f16ff */
[----:B------:R-:W-:-:S05]  /*c050*/  IMAD R8, R204, 0x2, R8 ;  /* 0x00000002cc087824 */ /* 0x000fca00078e0208 */
[----:B------:R-:W-:-:S04]  /*c060*/  LEA R190, P6, R8, R240, 0x2 ;  /* 0x000000f008be7211 */ /* 0x000fc800078c10ff */
        /* <DEDUP_REMOVED lines=36> */
[----:B------:R-:W-:Y:S02]  /*c2b0*/  LEA.HI.X.SX32 R217, R8, R7, 0x2, P6 ;  /* 0x0000000708d97211 */ /* 0x000fe400030f16ff */
[----:B------:R-:W-:-:S04]  /*c2c0*/  LEA R218, P6, R2, R240, 0x2 ;  /* 0x000000f002da7211 */ /* 0x000fc800078c10ff */
[----:B------:R-:W-:Y:S02]  /*c2d0*/  LEA.HI.X.SX32 R219, R2, R7, 0x2, P6 ;  /* 0x0000000702db7211 */ /* 0x000fe400030f16ff */
[----:B------:R-:W-:-:S04]  /*c2e0*/  LEA R220, P6, R222, R240, 0x2 ;  /* 0x000000f0dedc7211 */ /* 0x000fc800078c10ff */
[----:B------:R-:W-:Y:S02]  /*c2f0*/  LEA.HI.X.SX32 R221, R222, R7, 0x2, P6 ;  /* 0x00000007dedd7211 */ /* 0x000fe400030f16ff */
[----:B-1----:R-:W-:-:S04]  /*c300*/  LEA R222, P6, R224, R240, 0x2 ;  /* 0x000000f0e0de7211 */ /* 0x002fc800078c10ff */
[----:B------:R-:W-:Y:S02]  /*c310*/  LEA.HI.X.SX32 R223, R224, R7, 0x2, P6 ;  /* 0x00000007e0df7211 */ /* 0x000fe400030f16ff */
[----:B--2---:R-:W-:-:S04]  /*c320*/  LEA R224, P6, R226, R240, 0x2 ;  /* 0x000000f0e2e07211 */ /* 0x004fc800078c10ff */
[----:B------:R-:W-:Y:S02]  /*c330*/  LEA.HI.X.SX32 R225, R226, R7, 0x2, P6 ;  /* 0x00000007e2e17211 */ /* 0x000fe400030f16ff */
[----:B---3--:R-:W-:-:S04]  /*c340*/  LEA R226, P6, R228, R240, 0x2 ;  /* 0x000000f0e4e27211 */ /* 0x008fc800078c10ff */
[----:B------:R-:W-:Y:S02]  /*c350*/  LEA.HI.X.SX32 R227, R228, R7, 0x2, P6 ;  /* 0x00000007e4e37211 */ /* 0x000fe400030f16ff */
[----:B----4-:R-:W-:-:S04]  /*c360*/  LEA R228, P6, R230, R240, 0x2 ;  /* 0x000000f0e6e47211 */ /* 0x010fc800078c10ff */
[----:B------:R-:W-:Y:S02]  /*c370*/  LEA.HI.X.SX32 R229, R230, R7, 0x2, P6 ;  /* 0x00000007e6e57211 */ /* 0x000fe400030f16ff */
[----:B------:R-:W-:-:S04]  /*c380*/  LEA R230, P6, R232, R240, 0x2 ;  /* 0x000000f0e8e67211 */ /* 0x000fc800078c10ff */
[----:B------:R-:W-:Y:S02]  /*c390*/  LEA.HI.X.SX32 R231, R232, R7, 0x2, P6 ;  /* 0x00000007e8e77211 */ /* 0x000fe400030f16ff */
[----:B------:R-:W-:-:S04]  /*c3a0*/  LEA R232, P6, R234, R240, 0x2 ;  /* 0x000000f0eae87211 */ /* 0x000fc800078c10ff */
[----:B------:R-:W-:Y:S02]  /*c3b0*/  LEA.HI.X.SX32 R233, R234, R7, 0x2, P6 ;  /* 0x00000007eae97211 */ /* 0x000fe400030f16ff */
[----:B------:R-:W-:-:S04]  /*c3c0*/  LEA R234, P6, R236, R240, 0x2 ;  /* 0x000000f0ecea7211 */ /* 0x000fc800078c10ff */
[----:B------:R-:W-:Y:S02]  /*c3d0*/  LEA.HI.X.SX32 R235, R236, R7, 0x2, P6 ;  /* 0x00000007eceb7211 */ /* 0x000fe400030f16ff */
[----:B------:R-:W-:-:S04]  /*c3e0*/  LEA R236, P6, R25, R240, 0x2 ;  /* 0x000000f019ec7211 */ /* 0x000fc800078c10ff */
[-C--:B------:R-:W-:Y:S02]  /*c3f0*/  LEA.HI.X.SX32 R237, R25, R7.reuse, 0x2, P6 ;  /* 0x0000000719ed7211 */ /* 0x080fe400030f16ff */
[CC--:B------:R-:W-:Y:S01]  /*c400*/  LEA R238, P6, R22.reuse, R240.reuse, 0x2 ;  /* 0x000000f016ee7211 */ /* 0x0c0fe200078c10ff */
[----:B------:R-:W2:Y:S03]  /*c410*/  LDL.LU R25, [R1+0x168] ;  /* 0x0001680001197983 */ /* 0x000ea60000300800 */
[-C--:B------:R-:W-:Y:S02]  /*c420*/  LEA.HI.X.SX32 R239, R22, R7.reuse, 0x2, P6 ;  /* 0x0000000716ef7211 */ /* 0x080fe400030f16ff */
[----:B------:R-:W-:Y:S01]  /*c430*/  LEA R240, P6, R17, R240, 0x2 ;  /* 0x000000f011f07211 */ /* 0x000fe200078c10ff */
[----:B------:R-:W-:Y:S01]  /*c440*/  IMAD R4, R245, 0x80, R16 ;  /* 0x00000080f5047824 */ /* 0x000fe200078e0210 */
[----:B------:R-:W3:Y:S02]  /*c450*/  LDL.LU R22, [R1+0x164] ;  /* 0x0001640001167983 */ /* 0x000ee40000300800 */
[----:B------:R-:W-:-:S02]  /*c460*/  LEA.HI.X.SX32 R241, R17, R7, 0x2, P6 ;  /* 0x0000000711f17211 */ /* 0x000fc400030f16ff */
[----:B------:R-:W4:Y:S04]  /*c470*/  LDL.LU R16, [R1+0x160] ;  /* 0x0001600001107983 */ /* 0x000f280000300800 */
[----:B------:R-:W4:Y:S04]  /*c480*/  LDL.LU R17, [R1+0x178] ;  /* 0x0001780001117983 */ /* 0x000f280000300800 */
[----:B------:R-:W4:Y:S04]  /*c490*/  LDL.LU R204, [R1+0x174] ;  /* 0x0001740001cc7983 */ /* 0x000f280000300800 */
[----:B------:R-:W4:Y:S04]  /*c4a0*/  LDL.LU R205, [R1+0x170] ;  /* 0x0001700001cd7983 */ /* 0x000f280000300800 */
[----:B------:R-:W4:Y:S04]  /*c4b0*/  LDL.LU R9, [R1+0x16c] ;  /* 0x00016c0001097983 */ /* 0x000f280000300800 */
[----:B------:R-:W4:Y:S04]  /*c4c0*/  LDL.LU R244, [R1+0x188] ;  /* 0x0001880001f47983 */ /* 0x000f280000300800 */
[----:B------:R-:W-:Y:S04]  /*c4d0*/  STL.64 [R1+0xa70], R218 ;  /* 0x000a70da01007387 */ /* 0x000fe80000100a00 */
[----:B------:R-:W-:Y:S04]  /*c4e0*/  STL.64 [R1+0xa78], R220 ;  /* 0x000a78dc01007387 */ /* 0x000fe80000100a00 */
[----:B------:R1:W-:Y:S04]  /*c4f0*/  STL.64 [R1+0xa60], R184 ;  /* 0x000a60b801007387 */ /* 0x0003e80000100a00 */
[----:B------:R-:W4:Y:S01]  /*c500*/  LDL.LU R245, [R1+0x184] ;  /* 0x0001840001f57983 */ /* 0x000f220000300800 */
[----:B------:R-:W-:Y:S01]  /*c510*/  UIADD3 UR12, UPT, UPT, UR11, UR4, URZ ;  /* 0x000000040b0c7290 */ /* 0x000fe2000fffe0ff */
[----:B------:R-:W-:Y:S01]  /*c520*/  VOTEU.ALL UP1, P1 ;  /* 0x0000000000ff7886 */ /* 0x000fe20000820000 */
[----:B------:R-:W-:Y:S01]  /*c530*/  UMOV UR13, UR28 ;  /* 0x0000001c000d7c82 */ /* 0x000fe20008000000 */
[----:B------:R-:W-:Y:S01]  /*c540*/  VOTEU.ALL UP2, P1 ;  /* 0x0000000000ff7886 */ /* 0x000fe20000840000 */
[----:B------:R-:W-:Y:S01]  /*c550*/  VIADD R2, R4, UR10 ;  /* 0x0000000a04027c36 */ /* 0x000fe20008000000 */
[----:B------:R-:W4:Y:S04]  /*c560*/  LDL.LU R11, [R1+0x180] ;  /* 0x00018000010b7983 */ /* 0x000f280000300800 */
[----:B------:R-:W-:Y:S01]  /*c570*/  STTM.16dp32bit_t0_t15.x128 tmem[UR12], RZ ;  /* 0x000000ff000079ed */ /* 0x000fe20008b8000c */
[----:B------:R-:W-:Y:S01]  /*c580*/  STTM.16dp32bit_t16_t31.x128 tmem[UR12+0x80], RZ ;  /* 0x000080ff000079ed */ /* 0x000fe20008ba000c */
[----:B------:R-:W1:Y:S01]  /*c590*/  FENCE.VIEW.ASYNC.T ;  /* 0x00000000000073c6 */ /* 0x000e620000000200 */
[----:B------:R-:W-:-:S04]  /*c5a0*/  @!UP1 UIADD3 UR8, UPT, UPT, -UR5, 0x100000, URZ ;  /* 0x0010000005089890 */ /* 0x000fc8000fffe1ff */
[----:B------:R-:W-:Y:S02]  /*c5b0*/  @!UP1 USHF.L.U32 UR9, UR8, 0xb, URZ ;  /* 0x0000000b08099899 */ /* 0x000fe400080006ff */
[----:B------:R-:W-:Y:S02]  /*c5c0*/  @!UP1 USHF.L.U32 UR8, UR8, 0x1, URZ ;  /* 0x0000000108089899 */ /* 0x000fe400080006ff */
[----:B------:R-:W-:-:S04]  /*c5d0*/  @!UP1 UIADD3 UR4, UPT, UPT, -UR5, 0x100000, URZ ;  /* 0x0010000005049890 */ /* 0x000fc8000fffe1ff */
[----:B------:R-:W-:Y:S02]  /*c5e0*/  @!UP1 USHF.L.U32 UR5, UR4, 0xb, URZ ;  /* 0x0000000b04059899 */ /* 0x000fe400080006ff */
[----:B------:R-:W-:Y:S01]  /*c5f0*/  @!UP1 USHF.L.U32 UR4, UR4, 0x1, URZ ;  /* 0x0000000104049899 */ /* 0x000fe200080006ff */
[----:B-1----:R-:W-:Y:S06]  /*c600*/  BAR.SYNC.DEFER_BLOCKING 0x0 ;  /* 0x0000000000007b1d */ /* 0x002fec0000010000 */
[----:B------:R-:W-:Y:S01]  /*c610*/  VOTEU.ALL UP1, P1 ;  /* 0x0000000000ff7886 */ /* 0x000fe20000820000 */
[----:B------:R-:W-:Y:S01]  /*c620*/  ISETP.NE.U32.AND P1, PT, R252, RZ, PT ;  /* 0x000000fffc00720c */ /* 0x000fe20003f25070 */
[----:B------:R-:W1:Y:S03]  /*c630*/  FENCE.VIEW.ASYNC.S ;  /* 0x00000000000073c6 */ /* 0x000e660000000000 */
[----:B-1----:R-:W1:Y:S02]  /*c640*/  @!UP1 SYNCS.EXCH.64 URZ, [UR13], UR8 ;  /* 0x000000080dff95b2 */ /* 0x002e640008000100 */
[----:B-1----:R-:W-:Y:S06]  /*c650*/  BAR.SYNC.DEFER_BLOCKING 0x0 ;  /* 0x0000000000007b1d */ /* 0x002fec0000010000 */
[----:B------:R1:W1:Y:S02]  /*c660*/  @!UP2 SYNCS.EXCH.64 URZ, [UR10+0x8c008], UR4 ;  /* 0x08c008040affa5b2 */ /* 0x0002640008000100 */
[----:B------:R-:W-:Y:S01]  /*c670*/  @!PT LDS RZ, [RZ] ;  /* 0x00000000fffff984 */ /* 0x000fe20000000800 */
[----:B------:R-:W-:Y:S01]  /*c680*/  @!PT LDS RZ, [RZ] ;  /* 0x00000000fffff984 */ /* 0x000fe20000000800 */
[----:B------:R-:W-:Y:S01]  /*c690*/  @!PT LDS RZ, [RZ] ;  /* 0x00000000fffff984 */ /* 0x000fe20000000800 */
[----:B-1----:R-:W-:Y:S04]  /*c6a0*/  LDGSTS.E [R2+0x70000], desc[UR40][R218.64], P1 ;  /* 0x70000000da027fae */ /* 0x002fe800089a1028 */
[----:B------:R-:W-:Y:S04]  /*c6b0*/  LDGSTS.E [R2+0x70008], desc[UR40][R220.64], P3 ;  /* 0x70008000dc027fae */ /* 0x000fe800099a1028 */
[----:B------:R-:W-:Y:S01]  /*c6c0*/  LDGSTS.E [R2+0x72000], desc[UR40][R184.64], P5 ;  /* 0x72000000b8027fae */ /* 0x000fe2000a9a1028 */
[----:B------:R-:W-:-:S02]  /*c6d0*/  ISETP.NE.U32.AND P5, PT, R10, RZ, PT ;  /* 0x000000ff0a00720c */ /* 0x000fc40003fa5070 */
[C---:B------:R-:W-:Y:S01]  /*c6e0*/  LOP3.LUT R8, R4.reuse, 0x50, RZ, 0x3c, !PT ;  /* 0x0000005004087812 */ /* 0x040fe200078e3cff */
[----:B------:R-:W4:Y:S01]  /*c6f0*/  LDL.LU R10, [R1+0x17c] ;  /* 0x00017c00010a7983 */ /* 0x000f220000300800 */
[----:B------:R-:W1:Y:S03]  /*c700*/  LDCU UR4, c[0x0][0x3a0] ;  /* 0x00007400ff0477ac */ /* 0x000e660008000800 */
[----:B------:R1:W-:Y:S02]  /*c710*/  LDGSTS.E [R2+0x72008], desc[UR40][R186.64], P4 ;  /* 0x72008000ba027fae */ /* 0x0003e4000a1a1028 */
[----:B-1----:R-:W-:-:S05]  /*c720*/  LOP3.LUT R2, R4, 0x10, RZ, 0x3c, !PT ;  /* 0x0000001004027812 */ /* 0x002fca00078e3cff */
[----:B------:R-:W-:-:S05]  /*c730*/  VIADD R2, R2, UR10 ;  /* 0x0000000a02027c36 */ /* 0x000fca0008000000 */
[----:B------:R-:W-:Y:S01]  /*c740*/  LDGSTS.E [R2+0x70000], desc[UR40][R222.64], P5 ;  /* 0x70000000de027fae */ /* 0x000fe2000a9a1028 */
[----:B--2---:R-:W-:-:S03]  /*c750*/  ISETP.NE.U32.AND P3, PT, R25, RZ, PT ;  /* 0x000000ff1900720c */ /* 0x004fc60003f65070 */
[----:B------:R-:W2:Y:S01]  /*c760*/  LDL.LU R25, [R1+0x198] ;  /* 0x0001980001197983 */ /* 0x000ea20000300800 */
[----:B---3--:R-:W-:-:S03]  /*c770*/  ISETP.NE.U32.AND P6, PT, R22, RZ, PT ;  /* 0x000000ff1600720c */ /* 0x008fc60003fc5070 */
[----:B------:R-:W3:Y:S01]  /*c780*/  LDL.LU R22, [R1+0x194] ;  /* 0x0001940001167983 */ /* 0x000ee20000300800 */
[----:B----4-:R-:W-:-:S03]  /*c790*/  ISETP.NE.U32.AND P1, PT, R16, RZ, PT ;  /* 0x000000ff1000720c */ /* 0x010fc60003f25070 */
[----:B------:R-:W4:Y:S01]  /*c7a0*/  LDL.LU R16, [R1+0x190] ;  /* 0x0001900001107983 */ /* 0x000f220000300800 */
[----:B------:R-:W-:-:S03]  /*c7b0*/  ISETP.NE.U32.AND P5, PT, R17, RZ, PT ;  /* 0x000000ff1100720c */ /* 0x000fc60003fa5070 */
[----:B------:R-:W4:Y:S04]  /*c7c0*/  LDL.LU R17, [R1+0x18c] ;  /* 0x00018c0001117983 */ /* 0x000f280000300800 */
[----:B------:R-:W-:Y:S01]  /*c7d0*/  LDGSTS.E [R2+0x70008], desc[UR40][R224.64], P3 ;  /* 0x70008000e0027fae */ /* 0x000fe200099a1028 */
[----:B------:R-:W-:-:S03]  /*c7e0*/  ISETP.NE.U32.AND P3, PT, R204, RZ, PT ;  /* 0x000000ffcc00720c */ /* 0x000fc60003f65070 */
[----:B------:R-:W-:Y:S04]  /*c7f0*/  LDGSTS.E [R2+0x72000], desc[UR40][R188.64], P6 ;  /* 0x72000000bc027fae */ /* 0x000fe8000b1a1028 */
[----:B------:R1:W-:Y:S01]  /*c800*/  LDGSTS.E [R2+0x72008], desc[UR40][R190.64], P1 ;  /* 0x72008000be027fae */ /* 0x0003e200089a1028 */
[----:B------:R-:W-:Y:S02]  /*c810*/  ISETP.NE.U32.AND P6, PT, R205, RZ, PT ;  /* 0x000000ffcd00720c */ /* 0x000fe40003fc5070 */
[----:B-1----:R-:W-:Y:S01]  /*c820*/  LOP3.LUT R2, R4, 0x20, RZ, 0x3c, !PT ;  /* 0x0000002004027812 */ /* 0x002fe200078e3cff */
[----:B------:R-:W4:Y:S04]  /*c830*/  LDL.LU R205, [R1+0x1a8] ;  /* 0x0001a80001cd7983 */ /* 0x000f280000300800 */
[----:B------:R-:W-:Y:S01]  /*c840*/  VIADD R2, R2, UR10 ;  /* 0x0000000a02027c36 */ /* 0x000fe20008000000 */
[----:B------:R-:W-:-:S02]  /*c850*/  ISETP.NE.U32.AND P1, PT, R9, RZ, PT ;  /* 0x000000ff0900720c */ /* 0x000fc40003f25070 */
[----:B------:R-:W4:Y:S04]  /*c860*/  LDL.LU R9, [R1+0x1a4] ;  /* 0x0001a40001097983 */ /* 0x000f280000300800 */
[----:B------:R-:W-:Y:S01]  /*c870*/  LDGSTS.E [R2+0x70000], desc[UR40][R226.64], P5 ;  /* 0x70000000e2027fae */ /* 0x000fe2000a9a1028 */
[----:B------:R-:W-:-:S03]  /*c880*/  ISETP.NE.U32.AND P5, PT, R244, RZ, PT ;  /* 0x000000fff400720c */ /* 0x000fc60003fa5070 */
[----:B------:R-:W-:Y:S01]  /*c890*/  LDGSTS.E [R2+0x70008], desc[UR40][R228.64], P3 ;  /* 0x70008000e4027fae */ /* 0x000fe200099a1028 */
[----:B------:R-:W-:-:S03]  /*c8a0*/  ISETP.NE.U32.AND P3, PT, R245, RZ, PT ;  /* 0x000000fff500720c */ /* 0x000fc60003f65070 */
[----:B------:R-:W4:Y:S04]  /*c8b0*/  LDL.LU R244, [R1+0x1a0] ;  /* 0x0001a00001f47983 */ /* 0x000f280000300800 */
[----:B------:R-:W4:Y:S04]  /*c8c0*/  LDL.LU R245, [R1+0x19c] ;  /* 0x00019c0001f57983 */ /* 0x000f280000300800 */
[----:B------:R-:W-:Y:S01]  /*c8d0*/  LDGSTS.E [R2+0x72000], desc[UR40][R192.64], P6 ;  /* 0x72000000c0027fae */ /* 0x000fe2000b1a1028 */
[----:B------:R-:W-:-:S03]  /*c8e0*/  ISETP.NE.U32.AND P6, PT, R11, RZ, PT ;  /* 0x000000ff0b00720c */ /* 0x000fc60003fc5070 */
[----:B------:R1:W-:Y:S02]  /*c8f0*/  LDGSTS.E [R2+0x72008], desc[UR40][R194.64], P1 ;  /* 0x72008000c2027fae */ /* 0x0003e400089a1028 */
[----:B-1----:R-:W-:-:S05]  /*c900*/  LOP3.LUT R2, R4, 0x30, RZ, 0x3c, !PT ;  /* 0x0000003004027812 */ /* 0x002fca00078e3cff */
[----:B------:R-:W-:-:S05]  /*c910*/  VIADD R2, R2, UR10 ;  /* 0x0000000a02027c36 */ /* 0x000fca0008000000 */
[----:B------:R-:W-:Y:S04]  /*c920*/  LDGSTS.E [R2+0x70000], desc[UR40][R230.64], P5 ;  /* 0x70000000e6027fae */ /* 0x000fe8000a9a1028 */
[----:B------:R-:W-:Y:S04]  /*c930*/  LDGSTS.E [R2+0x70008], desc[UR40][R232.64], P3 ;  /* 0x70008000e8027fae */ /* 0x000fe800099a1028 */
[----:B------:R-:W-:Y:S01]  /*c940*/  LDGSTS.E [R2+0x72000], desc[UR40][R196.64], P6 ;  /* 0x72000000c4027fae */ /* 0x000fe2000b1a1028 */
[----:B------:R-:W-:-:S13]  /*c950*/  ISETP.NE.U32.AND P1, PT, R10, RZ, PT ;  /* 0x000000ff0a00720c */ /* 0x000fda0003f25070 */
[----:B------:R1:W-:Y:S02]  /*c960*/  LDGSTS.E [R2+0x72008], desc[UR40][R198.64], P1 ;  /* 0x72008000c6027fae */ /* 0x0003e400089a1028 */
[----:B-1----:R-:W-:-:S05]  /*c970*/  LOP3.LUT R2, R4, 0x40, RZ, 0x3c, !PT ;  /* 0x0000004004027812 */ /* 0x002fca00078e3cff */
[----:B------:R-:W-:Y:S01]  /*c980*/  VIADD R2, R2, UR10 ;  /* 0x0000000a02027c36 */ /* 0x000fe20008000000 */
[----:B--2---:R-:W-:Y:S02]  /*c990*/  ISETP.NE.U32.AND P5, PT, R25, RZ, PT ;  /* 0x000000ff1900720c */ /* 0x004fe40003fa5070 */
[----:B------:R-:W2:Y:S01]  /*c9a0*/  LDL.LU R25, [R1+0x1b8] ;  /* 0x0001b80001197983 */ /* 0x000ea20000300800 */
[----:B---3--:R-:W-:-:S03]  /*c9b0*/  ISETP.NE.U32.AND P3, PT, R22, RZ, PT ;  /* 0x000000ff1600720c */ /* 0x008fc60003f65070 */
[----:B------:R-:W3:Y:S01]  /*c9c0*/  LDL.LU R22, [R1+0x1b4] ;  /* 0x0001b40001167983 */ /* 0x000ee20000300800 */
[----:B----4-:R-:W-:-:S03]  /*c9d0*/  ISETP.NE.U32.AND P6, PT, R16, RZ, PT ;  /* 0x000000ff1000720c */ /* 0x010fc60003fc5070 */
[----:B------:R-:W4:Y:S01]  /*c9e0*/  LDL.LU R16, [R1+0x1b0] ;  /* 0x0001b00001107983 */ /* 0x000f220000300800 */
[----:B------:R-:W-:-:S03]  /*c9f0*/  ISETP.NE.U32.AND P1, PT, R17, RZ, PT ;  /* 0x000000ff1100720c */ /* 0x000fc60003f25070 */
[----:B------:R-:W4:Y:S04]  /*ca00*/  LDL.LU R17, [R1+0x1ac] ;  /* 0x0001ac0001117983 */ /* 0x000f280000300800 */
[----:B------:R-:W-:Y:S04]  /*ca10*/  LDGSTS.E [R2+0x70000], desc[UR40][R234.64], P5 ;  /* 0x70000000ea027fae */ /* 0x000fe8000a9a1028 */
[----:B------:R-:W-:Y:S04]  /*ca20*/  LDGSTS.E [R2+0x70008], desc[UR40][R236.64], P3 ;  /* 0x70008000ec027fae */ /* 0x000fe800099a1028 */
[----:B------:R-:W-:Y:S04]  /*ca30*/  LDGSTS.E [R2+0x72000], desc[UR40][R200.64], P6 ;  /* 0x72000000c8027fae */ /* 0x000fe8000b1a1028 */
[----:B------:R-:W-:Y:S04]  /*ca40*/  LDGSTS.E [R2+0x72008], desc[UR40][R202.64], P1 ;  /* 0x72008000ca027fae */ /* 0x000fe800089a1028 */
[----:B------:R-:W4:Y:S04]  /*ca50*/  LDL.LU R2, [R1+0x1c8] ;  /* 0x0001c80001027983 */ /* 0x000f280000300800 */
[----:B------:R-:W4:Y:S04]  /*ca60*/  LDL.LU R7, [R1+0x1c4] ;  /* 0x0001c40001077983 */ /* 0x000f280000300800 */
[----:B------:R-:W4:Y:S04]  /*ca70*/  LDL.LU R11, [R1+0x1c0] ;  /* 0x0001c000010b7983 */ /* 0x000f280000300800 */
[----:B------:R-:W4:Y:S01]  /*ca80*/  LDL.LU R10, [R1+0x1bc] ;  /* 0x0001bc00010a7983 */ /* 0x000f220000300800 */
[----:B------:R-:W-:-:S02]  /*ca90*/  ISETP.NE.U32.AND P6, PT, R244, RZ, PT ;  /* 0x000000fff400720c */ /* 0x000fc40003fc5070 */
[----:B------:R-:W-:Y:S01]  /*caa0*/  ISETP.NE.U32.AND P5, PT, R205, RZ, PT ;  /* 0x000000ffcd00720c */ /* 0x000fe20003fa5070 */
[----:B------:R-:W-:Y:S01]  /*cab0*/  VIADD R252, R8, UR10 ;  /* 0x0000000a08fc7c36 */ /* 0x000fe20008000000 */
[----:B------:R-:W-:Y:S01]  /*cac0*/  ISETP.NE.U32.AND P1, PT, R245, RZ, PT ;  /* 0x000000fff500720c */ /* 0x000fe20003f25070 */
[----:B------:R-:W4:Y:S04]  /*cad0*/  LDL.64 R184, [R1+0x80] ;  /* 0x0000800001b87983 */ /* 0x000f280000100a00 */
[----:B------:R-:W4:Y:S01]  /*cae0*/  LDL.64 R244, [R1+0xa0] ;  /* 0x0000a00001f47983 */ /* 0x000f220000100a00 */
[----:B------:R-:W-:-:S03]  /*caf0*/  ISETP.NE.U32.AND P3, PT, R9, RZ, PT ;  /* 0x000000ff0900720c */ /* 0x000fc60003f65070 */
[----:B------:R-:W4:Y:S04]  /*cb00*/  LDL.64 R220, [R1+0x60] ;  /* 0x0000600001dc7983 */ /* 0x000f280000100a00 */
[----:B------:R-:W-:Y:S04]  /*cb10*/  LDGSTS.E [R252+0x70000], desc[UR40][R238.64], P5 ;  /* 0x70000000eefc7fae */ /* 0x000fe8000a9a1028 */
[----:B------:R-:W4:Y:S04]  /*cb20*/  LDL.64 R218, [R1+0x40] ;  /* 0x0000400001da7983 */ /* 0x000f280000100a00 */
[----:B------:R-:W-:Y:S04]  /*cb30*/  LDGSTS.E [R252+0x70008], desc[UR40][R240.64], P3 ;  /* 0x70008000f0fc7fae */ /* 0x000fe800099a1028 */
[----:B------:R-:W-:Y:S04]  /*cb40*/  LDGSTS.E [R252+0x72000], desc[UR40][R206.64], P6 ;  /* 0x72000000cefc7fae */ /* 0x000fe8000b1a1028 */
[----:B------:R1:W-:Y:S04]  /*cb50*/  LDGSTS.E [R252+0x72008], desc[UR40][R208.64], P1 ;  /* 0x72008000d0fc7fae */ /* 0x0003e800089a1028 */
[----:B------:R-:W4:Y:S04]  /*cb60*/  LDL.64 R8, [R1+0x20] ;  /* 0x0000200001087983 */ /* 0x000f280000100a00 */
[----:B------:R-:W4:Y:S01]  /*cb70*/  LDL.64 R204, [R1] ;  /* 0x0000000001cc7983 */ /* 0x000f220000100a00 */
[----:B-1----:R-:W-:-:S05]  /*cb80*/  LOP3.LUT R252, R4, 0x60, RZ, 0x3c, !PT ;  /* 0x0000006004fc7812 */ /* 0x002fca00078e3cff */
[----:B------:R-:W-:Y:S01]  /*cb90*/  VIADD R252, R252, UR10 ;  /* 0x0000000afcfc7c36 */ /* 0x000fe20008000000 */
[----:B--2---:R-:W-:Y:S02]  /*cba0*/  ISETP.NE.U32.AND P5, PT, R25, RZ, PT ;  /* 0x000000ff1900720c */ /* 0x004fe40003fa5070 */
[----:B------:R-:W2:Y:S01]  /*cbb0*/  LDL.LU R25, [R1+0xb24] ;  /* 0x000b240001197983 */ /* 0x000ea20000300800 */
[----:B---3--:R-:W-:-:S03]  /*cbc0*/  ISETP.NE.U32.AND P3, PT, R22, RZ, PT ;  /* 0x000000ff1600720c */ /* 0x008fc60003f65070 */
[----:B------:R-:W3:Y:S01]  /*cbd0*/  LDL.LU R22, [R1+0xb20] ;  /* 0x000b200001167983 */ /* 0x000ee20000300800 */
[----:B----4-:R-:W-:-:S06]  /*cbe0*/  ISETP.NE.U32.AND P6, PT, R16, RZ, PT ;  /* 0x000000ff1000720c */ /* 0x010fcc0003fc5070 */
[----:B------:R-:W-:Y:S01]  /*cbf0*/  LDGSTS.E [R252+0x70000], desc[UR40][R176.64], P5 ;  /* 0x70000000b0fc7fae */ /* 0x000fe2000a9a1028 */
[----:B------:R-:W-:-:S03]  /*cc00*/  ISETP.NE.U32.AND P1, PT, R17, RZ, PT ;  /* 0x000000ff1100720c */ /* 0x000fc60003f25070 */
[----:B------:R-:W4:Y:S04]  /*cc10*/  LDL.LU R16, [R1+0xb1c] ;  /* 0x000b1c0001107983 */ /* 0x000f280000300800 */
[----:B------:R-:W-:Y:S04]  /*cc20*/  LDGSTS.E [R252+0x70008], desc[UR40][R178.64], P3 ;  /* 0x70008000b2fc7fae */ /* 0x000fe800099a1028 */
[----:B------:R-:W-:Y:S04]  /*cc30*/  LDGSTS.E [R252+0x72000], desc[UR40][R210.64], P6 ;  /* 0x72000000d2fc7fae */ /* 0x000fe8000b1a1028 */
[----:B------:R1:W-:Y:S04]  /*cc40*/  LDGSTS.E [R252+0x72008], desc[UR40][R212.64], P1 ;  /* 0x72008000d4fc7fae */ /* 0x0003e800089a1028 */
[----:B------:R-:W4:Y:S01]  /*cc50*/  LDL.LU R17, [R1+0xb18] ;  /* 0x000b180001117983 */ /* 0x000f220000300800 */
[----:B------:R-:W-:-:S02]  /*cc60*/  ISETP.NE.U32.AND P5, PT, R2, RZ, PT ;  /* 0x000000ff0200720c */ /* 0x000fc40003fa5070 */
[----:B-1----:R-:W-:Y:S02]  /*cc70*/  LOP3.LUT R252, R4, 0x70, RZ, 0x3c, !PT ;  /* 0x0000007004fc7812 */ /* 0x002fe400078e3cff */
[----:B------:R-:W-:Y:S02]  /*cc80*/  ISETP.NE.U32.AND P3, PT, R7, RZ, PT ;  /* 0x000000ff0700720c */ /* 0x000fe40003f65070 */
[----:B------:R-:W-:Y:S02]  /*cc90*/  ISETP.NE.U32.AND P6, PT, R11, RZ, PT ;  /* 0x000000ff0b00720c */ /* 0x000fe40003fc5070 */
[----:B------:R-:W-:Y:S01]  /*cca0*/  ISETP.NE.U32.AND P1, PT, R10, RZ, PT ;  /* 0x000000ff0a00720c */ /* 0x000fe20003f25070 */
[----:B------:R-:W-:Y:S02]  /*ccb0*/  VIADD R252, R252, UR10 ;  /* 0x0000000afcfc7c36 */ /* 0x000fe40008000000 */
[----:B------:R-:W-:-:S03]  /*ccc0*/  VIADD R10, R3, UR10 ;  /* 0x0000000a030a7c36 */ /* 0x000fc60008000000 */
[----:B------:R-:W-:Y:S04]  /*ccd0*/  LDGSTS.E [R252+0x70000], desc[UR40][R180.64], P5 ;  /* 0x70000000b4fc7fae */ /* 0x000fe8000a9a1028 */
[----:B------:R-:W-:Y:S04]  /*cce0*/  LDGSTS.E [R252+0x70008], desc[UR40][R182.64], P3 ;  /* 0x70008000b6fc7fae */ /* 0x000fe800099a1028 */
[----:B------:R-:W-:Y:S04]  /*ccf0*/  LDGSTS.E [R252+0x72000], desc[UR40][R214.64], P6 ;  /* 0x72000000d6fc7fae */ /* 0x000fe8000b1a1028 */
[----:B------:R-:W-:Y:S04]  /*cd00*/  LDGSTS.E [R252+0x72008], desc[UR40][R216.64], P1 ;  /* 0x72008000d8fc7fae */ /* 0x000fe800089a1028 */
[----:B------:R-:W0:Y:S04]  /*cd10*/  LDGDEPBAR ;  /* 0x00000000000079af */ /* 0x000e280000000000 */
[----:B------:R-:W-:Y:S04]  /*cd20*/  LDGSTS.E [R10], desc[UR40][R244.64], P0 ;  /* 0x00000000f40a7fae */ /* 0x000fe800081a1028 */
[----:B------:R-:W-:Y:S04]  /*cd30*/  LDGSTS.E [R10+0x400], desc[UR40][R184.64], P0 ;  /* 0x00400000b80a7fae */ /* 0x000fe800081a1028 */
[----:B------:R-:W-:Y:S04]  /*cd40*/  LDGSTS.E [R10+0x800], desc[UR40][R220.64], P0 ;  /* 0x00800000dc0a7fae */ /* 0x000fe800081a1028 */
[----:B------:R-:W2:Y:S04]  /*cd50*/  LDL.LU.64 R244, [R1+0xb10] ;  /* 0x000b100001f47983 */ /* 0x000ea80000300a00 */
[----:B------:R-:W-:Y:S04]  /*cd60*/  LDGSTS.E [R10+0xc00], desc[UR40][R218.64], P0 ;  /* 0x00c00000da0a7fae */ /* 0x000fe800081a1028 */
[----:B------:R1:W-:Y:S04]  /*cd70*/  LDGSTS.E [R10+0x1000], desc[UR40][R8.64], P0 ;  /* 0x01000000080a7fae */ /* 0x0003e800081a1028 */
[----:B------:R-:W-:Y:S04]  /*cd80*/  LDGSTS.E [R10+0x1400], desc[UR40][R204.64], P0 ;  /* 0x01400000cc0a7fae */ /* 0x000fe800081a1028 */
[----:B--2---:R-:W-:Y:S04]  /*cd90*/  LDGSTS.E [R10+0x1800], desc[UR40][R244.64], P0 ;  /* 0x01800000f40a7fae */ /* 0x004fe800081a1028 */
[----:B----4-:R-:W-:Y:S04]  /*cda0*/  LDGSTS.E [R10+0x1c00], desc[UR40][R16.64], P0 ;  /* 0x01c00000100a7fae */ /* 0x010fe800081a1028 */
[----:B------:R-:W-:Y:S04]  /*cdb0*/  STL.64 [R1+0x9e8], R244 ;  /* 0x0009e8f401007387 */ /* 0x000fe80000100a00 */
[----:B------:R-:W-:Y:S04]  /*cdc0*/  LDGSTS.E [R10+0x2000], desc[UR40][R24.64], P0 ;  /* 0x02000000180a7fae */ /* 0x000fe800081a1028 */
[----:B------:R-:W-:Y:S04]  /*cdd0*/  STL.64 [R1+0x9f0], R16 ;  /* 0x0009f01001007387 */ /* 0x000fe80000100a00 */
[----:B------:R-:W-:Y:S04]  /*cde0*/  LDGSTS.E [R10+0x2400], desc[UR40][R32.64], P0 ;  /* 0x02400000200a7fae */ /* 0x000fe800081a1028 */
[----:B------:R2:W-:Y:S04]  /*cdf0*/  STL.64 [R1+0x9f8], R24 ;  /* 0x0009f81801007387 */ /* 0x0005e80000100a00 */
[----:B------:R-:W-:Y:S04]  /*ce00*/  LDGSTS.E [R10+0x2800], desc[UR40][R40.64], P0 ;  /* 0x02800000280a7fae */ /* 0x000fe800081a1028 */
[----:B------:R-:W-:Y:S04]  /*ce10*/  LDGSTS.E [R10+0x2c00], desc[UR40][R48.64], P0 ;  /* 0x02c00000300a7fae */ /* 0x000fe800081a1028 */
[----:B--2---:R-:W2:Y:S04]  /*ce20*/  LDL.LU.64 R24, [R1+0x18] ;  /* 0x0000180001187983 */ /* 0x004ea80000300a00 */
[----:B------:R-:W-:Y:S04]  /*ce30*/  STL.64 [R1+0xa00], R32 ;  /* 0x000a002001007387 */ /* 0x000fe80000100a00 */
[----:B------:R-:W-:Y:S04]  /*ce40*/  LDGSTS.E [R10+0x3000], desc[UR40][R56.64], P0 ;  /* 0x03000000380a7fae */ /* 0x000fe800081a1028 */
[----:B------:R-:W-:Y:S04]  /*ce50*/  STL.64 [R1+0xa08], R40 ;  /* 0x000a082801007387 */ /* 0x000fe80000100a00 */
[----:B------:R-:W-:Y:S04]  /*ce60*/  LDGSTS.E [R10+0x3400], desc[UR40][R64.64], P0 ;  /* 0x03400000400a7fae */ /* 0x000fe800081a1028 */
[----:B------:R4:W-:Y:S04]  /*ce70*/  STL.64 [R1+0xa10], R48 ;  /* 0x000a103001007387 */ /* 0x0009e80000100a00 */
[----:B------:R-:W-:Y:S04]  /*ce80*/  LDGSTS.E [R10+0x3800], desc[UR40][R72.64], P0 ;  /* 0x03800000480a7fae */ /* 0x000fe800081a1028 */
[----:B------:R-:W-:Y:S04]  /*ce90*/  LDGSTS.E [R10+0x3c00], desc[UR40][R80.64], P0 ;  /* 0x03c00000500a7fae */ /* 0x000fe800081a1028 */
[----:B----4-:R-:W4:Y:S04]  /*cea0*/  LDL.LU.64 R48, [R1+0x38] ;  /* 0x0000380001307983 */ /* 0x010f280000300a00 */
[----:B------:R-:W-:Y:S04]  /*ceb0*/  STL.64 [R1+0xa18], R56 ;  /* 0x000a183801007387 */ /* 0x000fe80000100a00 */
[----:B------:R-:W-:Y:S04]  /*cec0*/  LDGSTS.E [R10+0x4000], desc[UR40][R88.64], P0 ;  /* 0x04000000580a7fae */ /* 0x000fe800081a1028 */
[----:B------:R-:W-:Y:S04]  /*ced0*/  STL.64 [R1+0xa20], R64 ;  /* 0x000a204001007387 */ /* 0x000fe80000100a00 */
[----:B------:R-:W-:Y:S04]  /*cee0*/  LDGSTS.E [R10+0x4400], desc[UR40][R96.64], P0 ;  /* 0x04400000600a7fae */ /* 0x000fe800081a1028 */
[----:B------:R1:W-:Y:S04]  /*cef0*/  STL.64 [R1+0xa28], R72 ;  /* 0x000a284801007387 */ /* 0x0003e80000100a00 */
[----:B------:R-:W-:Y:S04]  /*cf00*/  LDGSTS.E [R10+0x4800], desc[UR40][R104.64], P0 ;  /* 0x04800000680a7fae */ /* 0x000fe800081a1028 */
[----:B------:R-:W-:Y:S04]  /*cf10*/  LDGSTS.E [R10+0x4c00], desc[UR40][R112.64], P0 ;  /* 0x04c00000700a7fae */ /* 0x000fe800081a1028 */
[----:B-1----:R-:W2:Y:S04]  /*cf20*/  LDL.LU.64 R72, [R1+0x58] ;  /* 0x0000580001487983 */ /* 0x002ea80000300a00 */
        /* <DEDUP_REMOVED lines=16> */
[----:B------:R-:W-:Y:S04]  /*d030*/  LDGSTS.E [R10+0x7000], desc[UR40][R26.64], P0 ;  /* 0x070000001a0a7fae */ /* 0x000fe800081a1028 */
[----:B------:R-:W3:Y:S04]  /*d040*/  LDL.LU.64 R34, [R1+0xb08] ;  /* 0x000b080001227983 */ /* 0x000ee80000300a00 */
[----:B------:R-:W-:Y:S04]  /*d050*/  LDGSTS.E [R10+0x7400], desc[UR40][R18.64], P0 ;  /* 0x07400000120a7fae */ /* 0x000fe800081a1028 */
[----:B------:R-:W3:Y:S04]  /*d060*/  LDL.LU.64 R26, [R1+0xb00] ;  /* 0x000b0000011a7983 */ /* 0x000ee80000300a00 */
[----:B------:R-:W-:Y:S04]  /*d070*/  LDGSTS.E [R10+0x7800], desc[UR40][R242.64], P0 ;  /* 0x07800000f20a7fae */ /* 0x000fe800081a1028 */
[----:B------:R-:W3:Y:S04]  /*d080*/  LDL.LU.64 R18, [R1+0xaf8] ;  /* 0x000af80001127983 */ /* 0x000ee80000300a00 */
[----:B------:R-:W-:Y:S04]  /*d090*/  LDGSTS.E [R10+0x7c00], desc[UR40][R250.64], P0 ;  /* 0x07c00000fa0a7fae */ /* 0x000fe800081a1028 */
[----:B------:R-:W3:Y:S04]  /*d0a0*/  LDL.LU.64 R242, [R1+0xaf0] ;  /* 0x000af00001f27983 */ /* 0x000ee80000300a00 */
[----:B------:R-:W3:Y:S01]  /*d0b0*/  LDL.LU.64 R250, [R1+0xae8] ;  /* 0x000ae80001fa7983 */ /* 0x000ee20000300a00 */
[----:B------:R-:W-:-:S03]  /*d0c0*/  LOP3.LUT R7, R3, 0x20, RZ, 0x3c, !PT ;  /* 0x0000002003077812 */ /* 0x000fc600078e3cff */
[----:B------:R-:W3:Y:S02]  /*d0d0*/  LDL.LU.64 R112, [R1+0x90] ;  /* 0x0000900001707983 */ /* 0x000ee40000300a00 */
[----:B------:R-:W-:Y:S02]  /*d0e0*/  VIADD R9, R7, UR10 ;  /* 0x0000000a07097c36 */ /* 0x000fe40008000000 */
[----:B------:R-:W3:Y:S04]  /*d0f0*/  LDL.LU.64 R88, [R1+0x70] ;  /* 0x0000700001587983 */ /* 0x000ee80000300a00 */
[----:B------:R-:W3:Y:S04]  /*d100*/  LDL.LU.64 R64, [R1+0x50] ;  /* 0x0000500001407983 */ /* 0x000ee80000300a00 */
[----:B------:R-:W3:Y:S04]  /*d110*/  LDL.LU.64 R40, [R1+0x30] ;  /* 0x0000300001287983 */ /* 0x000ee80000300a00 */
[----:B------:R-:W3:Y:S01]  /*d120*/  LDL.LU.64 R16, [R1+0x10] ;  /* 0x0000100001107983 */ /* 0x000ee20000300a00 */
[----:B------:R-:W-:-:S03]  /*d130*/  ISETP.NE.U32.AND P3, PT, R248, RZ, PT ;  /* 0x000000fff800720c */ /* 0x000fc60003f65070 */
[----:B------:R1:W-:Y:S01]  /*d140*/  STL [R1+0x9e0], R10 ;  /* 0x0009e00a01007387 */ /* 0x0003e20000100800 */
[----:B------:R-:W-:-:S03]  /*d150*/  ISETP.NE.U32.AND P4, PT, R249, RZ, PT ;  /* 0x000000fff900720c */ /* 0x000fc60003f85070 */
[----:B--2---:R-:W-:Y:S04]  /*d160*/  LDGSTS.E [R9+0x100], desc[UR40][R120.64], P0 ;  /* 0x0010000078097fae */ /* 0x004fe800081a1028 */
[----:B------:R-:W-:Y:S04]  /*d170*/  LDGSTS.E [R9+0x500], desc[UR40][R96.64], P0 ;  /* 0x0050000060097fae */ /* 0x000fe800081a1028 */
[----:B------:R-:W-:Y:S04]  /*d180*/  LDGSTS.E [R9+0x900], desc[UR40][R72.64], P0 ;  /* 0x0090000048097fae */ /* 0x000fe800081a1028 */
[----:B----4-:R-:W-:Y:S04]  /*d190*/  LDGSTS.E [R9+0xd00], desc[UR40][R48.64], P0 ;  /* 0x00d0000030097fae */ /* 0x010fe800081a1028 */
[----:B------:R-:W-:Y:S04]  /*d1a0*/  LDGSTS.E [R9+0x1100], desc[UR40][R24.64], P0 ;  /* 0x0110000018097fae */ /* 0x000fe800081a1028 */
[----:B---3--:R-:W-:Y:S04]  /*d1b0*/  LDGSTS.E [R9+0x1500], desc[UR40][R250.64], P0 ;  /* 0x01500000fa097fae */ /* 0x008fe800081a1028 */
[----:B------:R-:W-:Y:S04]  /*d1c0*/  LDGSTS.E [R9+0x1900], desc[UR40][R242.64], P0 ;  /* 0x01900000f2097fae */ /* 0x000fe800081a1028 */
        /* <DEDUP_REMOVED lines=23> */
[----:B------:R-:W2:Y:S04]  /*d340*/  LDL.LU.64 R44, [R1+0xae0] ;  /* 0x000ae000012c7983 */ /* 0x000ea80000300a00 */
[----:B------:R-:W3:Y:S04]  /*d350*/  LDL.LU.64 R36, [R1+0xad8] ;  /* 0x000ad80001247983 */ /* 0x000ee80000300a00 */
[----:B------:R-:W4:Y:S04]  /*d360*/  LDL.LU.64 R28, [R1+0xad0] ;  /* 0x000ad000011c7983 */ /* 0x000f280000300a00 */
[----:B------:R-:W2:Y:S04]  /*d370*/  LDL.LU R248, [R1+0xac8] ;  /* 0x000ac80001f87983 */ /* 0x000ea80000300800 */
[----:B------:R-:W-:Y:S04]  /*d380*/  LDGSTS.E [R9+0x7900], desc[UR40][R20.64], P0 ;  /* 0x0790000014097fae */ /* 0x000fe800081a1028 */
[----:B------:R-:W-:Y:S04]  /*d390*/  LDGSTS.E [R9+0x7d00], desc[UR40][R12.64], P0 ;  /* 0x07d000000c097fae */ /* 0x000fe800081a1028 */
[----:B------:R-:W2:Y:S04]  /*d3a0*/  LDL.LU.64 R20, [R1+0xac0] ;  /* 0x000ac00001147983 */ /* 0x000ea80000300a00 */
[----:B------:R-:W2:Y:S04]  /*d3b0*/  LDL.LU.64 R12, [R1+0xab8] ;  /* 0x000ab800010c7983 */ /* 0x000ea80000300a00 */
[----:B------:R-:W2:Y:S01]  /*d3c0*/  LDL.LU R249, [R1+0xab0] ;  /* 0x000ab00001f97983 */ /* 0x000ea20000300800 */
[----:B------:R-:W-:Y:S01]  /*d3d0*/  LOP3.LUT R7, R3, 0x40, RZ, 0x3c, !PT ;  /* 0x0000004003077812 */ /* 0x000fe200078e3cff */
[----:B------:R-:W1:Y:S04]  /*d3e0*/  S2R R2, SR_TID.X ;  /* 0x0000000000027919 */ /* 0x000e680000002100 */
[----:B------:R-:W-:Y:S01]  /*d3f0*/  VIADD R8, R7, UR10 ;  /* 0x0000000a07087c36 */ /* 0x000fe20008000000 */
[----:B------:R-:W3:Y:S04]  /*d400*/  LDL.LU.64 R104, [R1+0x88] ;  /* 0x0000880001687983 */ /* 0x000ee80000300a00 */
[----:B------:R-:W-:Y:S04]  /*d410*/  LDGSTS.E [R8+0x200], desc[UR40][R112.64], P0 ;  /* 0x0020000070087fae */ /* 0x000fe800081a1028 */
[----:B------:R-:W-:Y:S04]  /*d420*/  LDGSTS.E [R8+0x600], desc[UR40][R88.64], P0 ;  /* 0x0060000058087fae */ /* 0x000fe800081a1028 */
[----:B------:R-:W-:Y:S04]  /*d430*/  LDGSTS.E [R8+0xa00], desc[UR40][R64.64], P0 ;  /* 0x00a0000040087fae */ /* 0x000fe800081a1028 */
[----:B------:R-:W-:Y:S04]  /*d440*/  LDGSTS.E [R8+0xe00], desc[UR40][R40.64], P0 ;  /* 0x00e0000028087fae */ /* 0x000fe800081a1028 */
[----:B------:R-:W-:Y:S04]  /*d450*/  LDGSTS.E [R8+0x1200], desc[UR40][R16.64], P0 ;  /* 0x0120000010087fae */ /* 0x000fe800081a1028 */
[----:B------:R-:W3:Y:S01]  /*d460*/  LDL.LU.64 R80, [R1+0x68] ;  /* 0x0000680001507983 */ /* 0x000ee20000300a00 */
[----:B-1----:R-:W-:-:S03]  /*d470*/  SHF.R.U32.HI R2, RZ, 0x6, R2 ;  /* 0x00000006ff027819 */ /* 0x002fc60000011602 */
[----:B------:R-:W3:Y:S01]  /*d480*/  LDL.LU.64 R56, [R1+0x48] ;  /* 0x0000480001387983 */ /* 0x000ee20000300a00 */
[----:B------:R-:W-:-:S03]  /*d490*/  SGXT.U32 R2, R2, 0x1 ;  /* 0x000000010202781a */ /* 0x000fc60000000000 */
[----:B------:R-:W3:Y:S04]  /*d4a0*/  LDL.LU.64 R32, [R1+0x28] ;  /* 0x0000280001207983 */ /* 0x000ee80000300a00 */
[----:B------:R-:W3:Y:S01]  /*d4b0*/  LDL.LU.64 R244, [R1+0x8] ;  /* 0x0000080001f47983 */ /* 0x000ee20000300a00 */
[----:B------:R-:W-:-:S03]  /*d4c0*/  ISETP.NE.U32.AND P5, PT, R23, RZ, PT ;  /* 0x000000ff1700720c */ /* 0x000fc60003fa5070 */
[----:B--2---:R-:W-:Y:S04]  /*d4d0*/  LDGSTS.E [R8+0x1600], desc[UR40][R248.64], P0 ;  /* 0x01600000f8087fae */ /* 0x004fe800081a1028 */
[----:B------:R-:W-:Y:S04]  /*d4e0*/  LDGSTS.E [R8+0x1a00], desc[UR40][R12.64], P0 ;  /* 0x01a000000c087fae */ /* 0x000fe800081a1028 */
[----:B------:R-:W-:Y:S04]  /*d4f0*/  LDGSTS.E [R8+0x1e00], desc[UR40][R20.64], P0 ;  /* 0x01e0000014087fae */ /* 0x000fe800081a1028 */
[----:B----4-:R-:W-:Y:S04]  /*d500*/  LDGSTS.E [R8+0x2200], desc[UR40][R28.64], P0 ;  /* 0x022000001c087fae */ /* 0x010fe800081a1028 */
        /* <DEDUP_REMOVED lines=23> */
[----:B------:R1:W-:Y:S04]  /*d680*/  STL.64 [R1+0x900], R2 ;  /* 0x0009000201007387 */ /* 0x0003e80000100a00 */
[----:B------:R-:W4:Y:S04]  /*d690*/  LDL.LU.64 R30, [R1+0xa98] ;  /* 0x000a9800011e7983 */ /* 0x000f280000300a00 */
[----:B------:R-:W2:Y:S04]  /*d6a0*/  LDL.LU R23, [R1+0xa90] ;  /* 0x000a900001177983 */ /* 0x000ea80000300800 */
[----:B------:R-:W-:Y:S04]  /*d6b0*/  LDGSTS.E [R8+0x7a00], desc[UR40][R14.64], P0 ;  /* 0x07a000000e087fae */ /* 0x000fe800081a1028 */
[----:B------:R-:W-:Y:S04]  /*d6c0*/  LDGSTS.E [R8+0x7e00], desc[UR40][R246.64], P0 ;  /* 0x07e00000f6087fae */ /* 0x000fe800081a1028 */
[----:B------:R-:W2:Y:S04]  /*d6d0*/  LDL.LU.64 R14, [R1+0xa88] ;  /* 0x000a8800010e7983 */ /* 0x000ea80000300a00 */
[----:B------:R-:W2:Y:S04]  /*d6e0*/  LDL.LU.64 R246, [R1+0xa80] ;  /* 0x000a800001f67983 */ /* 0x000ea80000300a00 */
[----:B------:R-:W3:Y:S04]  /*d6f0*/  LDL.LU.64 R10, [R1+0x100] ;  /* 0x00010000010a7983 */ /* 0x000ee80000300a00 */
[----:B------:R1:W-:Y:S04]  /*d700*/  STL.64 [R1+0x9c8], R8 ;  /* 0x0009c80801007387 */ /* 0x0003e80000100a00 */
[----:B------:R-:W3:Y:S04]  /*d710*/  LDL.64 R220, [R1+0xc0] ;  /* 0x0000c00001dc7983 */ /* 0x000ee80000100a00 */
[----:B------:R-:W3:Y:S04]  /*d720*/  LDL.64 R218, [R1+0xe0] ;  /* 0x0000e00001da7983 */ /* 0x000ee80000100a00 */
[----:B------:R-:W3:Y:S01]  /*d730*/  LDL.64 R204, [R1+0x120] ;  /* 0x0001200001cc7983 */ /* 0x000ee20000100a00 */
[----:B------:R-:W-:-:S03]  /*d740*/  LOP3.LUT R7, R3, 0x60, RZ, 0x3c, !PT ;  /* 0x0000006003077812 */ /* 0x000fc600078e3cff */
[----:B------:R-:W3:Y:S02]  /*d750*/  LDL.64 R184, [R1+0x140] ;  /* 0x0001400001b87983 */ /* 0x000ee40000100a00 */
[----:B------:R-:W-:Y:S02]  /*d760*/  VIADD R7, R7, UR10 ;  /* 0x0000000a07077c36 */ /* 0x000fe40008000000 */
[----:B-1----:R-:W3:Y:S04]  /*d770*/  LDL.LU R3, [R1+0x1d0] ;  /* 0x0001d00001037983 */ /* 0x002ee80000300800 */
[----:B------:R-:W-:Y:S04]  /*d780*/  LDGSTS.E [R7+0x300], desc[UR40][R104.64], P0 ;  /* 0x0030000068077fae */ /* 0x000fe800081a1028 */
[----:B------:R-:W-:Y:S04]  /*d790*/  LDGSTS.E [R7+0x700], desc[UR40][R80.64], P0 ;  /* 0x0070000050077fae */ /* 0x000fe800081a1028 */
[----:B------:R-:W-:Y:S04]  /*d7a0*/  LDGSTS.E [R7+0xb00], desc[UR40][R56.64], P0 ;  /* 0x00b0000038077fae */ /* 0x000fe800081a1028 */
[----:B------:R-:W-:Y:S04]  /*d7b0*/  LDGSTS.E [R7+0xf00], desc[UR40][R32.64], P0 ;  /* 0x00f0000020077fae */ /* 0x000fe800081a1028 */
[----:B------:R-:W-:Y:S04]  /*d7c0*/  LDGSTS.E [R7+0x1300], desc[UR40][R244.64], P0 ;  /* 0x01300000f4077fae */ /* 0x000fe800081a1028 */
[----:B------:R-:W3:Y:S04]  /*d7d0*/  LDL.LU R8, [R1+0x1cc] ;  /* 0x0001cc0001087983 */ /* 0x000ee80000300800 */
[----:B------:R-:W3:Y:S04]  /*d7e0*/  LDL.LU R9, [R1+0x1d4] ;  /* 0x0001d40001097983 */ /* 0x000ee80000300800 */
[----:B------:R-:W3:Y:S04]  /*d7f0*/  LDL.LU R2, [R1+0x1dc] ;  /* 0x0001dc0001027983 */ /* 0x000ee80000300800 */
        /* <DEDUP_REMOVED lines=27> */
[----:B------:R-:W-:Y:S04]  /*d9b0*/  LDGSTS.E [R7+0x7b00], desc[UR40][R204.64], P0 ;  /* 0x07b00000cc077fae */ /* 0x000fe800081a1028 */
[----:B------:R3:W-:Y:S04]  /*d9c0*/  LDGSTS.E [R7+0x7f00], desc[UR40][R184.64], P0 ;  /* 0x07f00000b8077fae */ /* 0x0007e800081a1028 */
[----:B------:R-:W0:Y:S04]  /*d9d0*/  LDGDEPBAR ;  /* 0x00000000000079af */ /* 0x000e280000000000 */
[----:B------:R-:W4:Y:S01]  /*d9e0*/  LDL.LU.64 R204, [R1+0xa68] ;  /* 0x000a680001cc7983 */ /* 0x000f220000300a00 */
[----:B------:R-:W-:-:S02]  /*d9f0*/  ISETP.NE.U32.AND P1, PT, R3, RZ, PT ;  /* 0x000000ff0300720c */ /* 0x000fc40003f25070 */
[----:B------:R-:W-:Y:S02]  /*da00*/  ISETP.NE.U32.AND P6, PT, R0, RZ, PT ;  /* 0x000000ff0000720c */ /* 0x000fe40003fc5070 */
[----:B------:R-:W-:Y:S01]  /*da10*/  ISETP.NE.U32.AND P0, PT, R8, RZ, PT ;  /* 0x000000ff0800720c */ /* 0x000fe20003f05070 */
[----:B------:R1:W-:Y:S01]  /*da20*/  STL.64 [R1+0x9d0], R6 ;  /* 0x0009d00601007387 */ /* 0x0003e20000100a00 */
[----:B------:R-:W-:-:S03]  /*da30*/  VIADD R3, R4, UR10 ;  /* 0x0000000a04037c36 */ /* 0x000fc60008000000 */
[----:B-1----:R-:W2:Y:S01]  /*da40*/  LDL.LU R6, [R1+0x1d8] ;  /* 0x0001d80001067983 */ /* 0x002ea20000300800 */
[----:B------:R-:W-:Y:S01]  /*da50*/  BAR.SYNC.DEFER_BLOCKING 0x0 ;  /* 0x0000000000007b1d */ /* 0x000fe20000010000 */
[----:B----4-:R-:W-:-:S04]  /*da60*/  IMAD.SHL.U32 R0, R204, 0x40, RZ ;  /* 0x00000040cc007824 */ /* 0x010fc800078e00ff */
[C---:B---3--:R-:W-:Y:S01]  /*da70*/  IMAD.WIDE R184, R0.reuse, 0x4, R218 ;  /* 0x0000000400b87825 */ /* 0x048fe200078e02da */
[----:B------:R-:W-:Y:S04]  /*da80*/  STL [R1+0x348], R0 ;  /* 0x0003480001007387 */ /* 0x000fe80000100800 */
[----:B------:R-:W3:Y:S04]  /*da90*/  LDL.LU R218, [R1+0x1e4] ;  /* 0x0001e40001da7983 */ /* 0x000ee80000300800 */
[----:B------:R-:W4:Y:S04]  /*daa0*/  LDL.LU R219, [R1+0x1e8] ;  /* 0x0001e80001db7983 */ /* 0x000f280000300800 */
[----:B------:R2:W-:Y:S04]  /*dab0*/  STL.64 [R1+0x240], R184 ;  /* 0x000240b801007387 */ /* 0x0005e80000100a00 */
[----:B------:R-:W-:Y:S01]  /*dac0*/  @!PT LDS RZ, [RZ] ;  /* 0x00000000fffff984 */ /* 0x000fe20000000800 */
[----:B------:R-:W-:Y:S01]  /*dad0*/  @!PT LDS RZ, [RZ] ;  /* 0x00000000fffff984 */ /* 0x000fe20000000800 */
[----:B------:R-:W-:Y:S01]  /*dae0*/  @!PT LDS RZ, [RZ] ;  /* 0x00000000fffff984 */ /* 0x000fe20000000800 */
[----:B------:R2:W-:Y:S04]  /*daf0*/  LDGSTS.E [R3+0x74000], desc[UR40][R184.64], P1 ;  /* 0x74000000b8037fae */ /* 0x0005e800089a1028 */
[----:B------:R-:W3:Y:S04]  /*db00*/  LDL.LU R7, [R1+0x1ec] ;  /* 0x0001ec0001077983 */ /* 0x000ee80000300800 */
[----:B------:R-:W3:Y:S01]  /*db10*/  LDL.LU R8, [R1+0x1f0] ;  /* 0x0001f00001087983 */ /* 0x000ee20000300800 */
[----:B--2---:R-:W-:-:S03]  /*db20*/  IMAD.WIDE R184, R0, 0x4, R220 ;  /* 0x0000000400b87825 */ /* 0x004fc600078e02dc */
[----:B------:R-:W2:Y:S04]  /*db30*/  LDL.LU R221, [R1+0x1e0] ;  /* 0x0001e00001dd7983 */ /* 0x000ea80000300800 */
[----:B------:R1:W-:Y:S04]  /*db40*/  STL.64 [R1+0x238], R184 ;  /* 0x000238b801007387 */ /* 0x0003e80000100a00 */
[----:B------:R1:W-:Y:S04]  /*db50*/  LDGSTS.E [R3+0x74008], desc[UR40][R184.64], P0 ;  /* 0x74008000b8037fae */ /* 0x0003e800081a1028 */
[----:B-1----:R-:W2:Y:S01]  /*db60*/  LDL.LU.64 R184, [R1+0xa60] ;  /* 0x000a600001b87983 */ /* 0x002ea20000300a00 */
[----:B------:R-:W-:-:S03]  /*db70*/  ISETP.NE.U32.AND P1, PT, R9, RZ, PT ;  /* 0x000000ff0900720c */ /* 0x000fc60003f25070 */
[----:B------:R-:W3:Y:S01]  /*db80*/  LDL.LU R9, [R1+0x1f4] ;  /* 0x0001f40001097983 */ /* 0x000ee20000300800 */
[----:B------:R-:W-:Y:S01]  /*db90*/  ISETP.NE.U32.AND P0, PT, R6, RZ, PT ;  /* 0x000000ff0600720c */ /* 0x000fe20003f05070 */
[----:B--2---:R-:W-:-:S05]  /*dba0*/  IMAD.WIDE R184, R0, 0x4, R184 ;  /* 0x0000000400b87825 */ /* 0x004fca00078e02b8 */
[----:B------:R1:W-:Y:S04]  /*dbb0*/  STL.64 [R1+0x228], R184 ;  /* 0x000228b801007387 */ /* 0x0003e80000100a00 */
[----:B------:R-:W2:Y:S04]  /*dbc0*/  LDL.LU R6, [R1+0x248] ;  /* 0x0002480001067983 */ /* 0x000ea80000300800 */
[----:B------:R1:W-:Y:S01]  /*dbd0*/  LDGSTS.E [R3+0x76000], desc[UR40][R184.64], P1 ;  /* 0x76000000b8037fae */ /* 0x0003e200089a1028 */
[----:B------:R-:W-:Y:S01]  /*dbe0*/  ISETP.NE.U32.AND P1, PT, R2, RZ, PT ;  /* 0x000000ff0200720c */ /* 0x000fe20003f25070 */
[----:B-1----:R-:W-:-:S05]  /*dbf0*/  IMAD.WIDE R184, R0, 0x4, R186 ;  /* 0x0000000400b87825 */ /* 0x002fca00078e02ba */
[----:B------:R1:W-:Y:S01]  /*dc00*/  LDGSTS.E [R3+0x76008], desc[UR40][R184.64], P0 ;  /* 0x76008000b8037fae */ /* 0x0003e200081a1028 */
[----:B------:R-:W-:-:S03]  /*dc10*/  ISETP.NE.U32.AND P0, PT, R221, RZ, PT ;  /* 0x000000ffdd00720c */ /* 0x000fc60003f05070 */
[----:B------:R3:W-:Y:S04]  /*dc20*/  STL.64 [R1+0x220], R184 ;  /* 0x000220b801007387 */ /* 0x0007e80000100a00 */
[----:B------:R-:W2:Y:S01]  /*dc30*/  LDL.LU R2, [R1+0x24c] ;  /* 0x00024c0001027983 */ /* 0x000ea20000300800 */
[----:B-1----:R-:W-:Y:S01]  /*dc40*/  LOP3.LUT R3, R4, 0x10, RZ, 0x3c, !PT ;  /* 0x0000001004037812 */ /* 0x002fe200078e3cff */
[----:B---3--:R-:W-:-:S04]  /*dc50*/  IMAD.WIDE R184, R0, 0x4, R222 ;  /* 0x0000000400b87825 */ /* 0x008fc800078e02de */
[----:B------:R-:W-:Y:S01]  /*dc60*/  VIADD R3, R3, UR10 ;  /* 0x0000000a03037c36 */ /* 0x000fe20008000000 */
[----:B------:R1:W-:Y:S04]  /*dc70*/  STL.64 [R1+0x230], R184 ;  /* 0x000230b801007387 */ /* 0x0003e80000100a00 */
[----:B------:R-:W3:Y:S04]  /*dc80*/  LDL.LU R221, [R1+0x250] ;  /* 0x0002500001dd7983 */ /* 0x000ee80000300800 */
[----:B------:R1:W-:Y:S01]  /*dc90*/  LDGSTS.E [R3+0x74000], desc[UR40][R184.64], P1 ;  /* 0x74000000b8037fae */ /* 0x0003e200089a1028 */
[----:B------:R-:W-:Y:S01]  /*dca0*/  ISETP.NE.U32.AND P1, PT, R218, RZ, PT ;  /* 0x000000ffda00720c */ /* 0x000fe20003f25070 */
[----:B-1----:R-:W-:-:S05]  /*dcb0*/  IMAD.WIDE R184, R0, 0x4, R224 ;  /* 0x0000000400b87825 */ /* 0x002fca00078e02e0 */
[----:B------:R1:W-:Y:S04]  /*dcc0*/  STL.64 [R1+0x218], R184 ;  /* 0x000218b801007387 */ /* 0x0003e80000100a00 */
[----:B------:R1:W-:Y:S04]  /*dcd0*/  LDGSTS.E [R3+0x74008], desc[UR40][R184.64], P0 ;  /* 0x74008000b8037fae */ /* 0x0003e800081a1028 */
[----:B------:R-:W3:Y:S01]  /*dce0*/  LDL.LU R218, [R1+0x254] ;  /* 0x0002540001da7983 */ /* 0x000ee20000300800 */
[----:B----4-:R-:W-:Y:S01]  /*dcf0*/  ISETP.NE.U32.AND P0, PT, R219, RZ, PT ;  /* 0x000000ffdb00720c */ /* 0x010fe20003f05070 */
[----:B-1----:R-:W-:-:S05]  /*dd00*/  IMAD.WIDE R184, R0, 0x4, R188 ;  /* 0x0000000400b87825 */ /* 0x002fca00078e02bc */
[----:B------:R1:W-:Y:S04]  /*dd10*/  STL.64 [R1+0x210], R184 ;  /* 0x000210b801007387 */ /* 0x0003e80000100a00 */
[----:B------:R-:W4:Y:S04]  /*dd20*/  LDL.LU R219, [R1+0x258] ;  /* 0x0002580001db7983 */ /* 0x000f280000300800 */
[----:B------:R1:W-:Y:S01]  /*dd30*/  LDGSTS.E [R3+0x76000], desc[UR40][R184.64], P1 ;  /* 0x76000000b8037fae */ /* 0x0003e200089a1028 */
[----:B------:R-:W-:Y:S01]  /*dd40*/  ISETP.NE.U32.AND P1, PT, R7, RZ, PT ;  /* 0x000000ff0700720c */ /* 0x000fe20003f25070 */
[----:B-1----:R-:W-:-:S05]  /*dd50*/  IMAD.WIDE R184, R0, 0x4, R190 ;  /* 0x0000000400b87825 */ /* 0x002fca00078e02be */
[----:B------:R1:W-:Y:S04]  /*dd60*/  STL.64 [R1+0x208], R184 ;  /* 0x000208b801007387 */ /* 0x0003e80000100a00 */
[----:B------:R-:W4:Y:S04]  /*dd70*/  LDL.LU R7, [R1+0x25c] ;  /* 0x00025c0001077983 */ /* 0x000f280000300800 */
[----:B------:R1:W-:Y:S01]  /*dd80*/  LDGSTS.E [R3+0x76008], desc[UR40][R184.64], P0 ;  /* 0x76008000b8037fae */ /* 0x0003e200081a1028 */
[----:B------:R-:W-:Y:S02]  /*dd90*/  ISETP.NE.U32.AND P0, PT, R8, RZ, PT ;  /* 0x000000ff0800720c */ /* 0x000fe40003f05070 */
[----:B-1----:R-:W-:Y:S01]  /*dda0*/  LOP3.LUT R3, R4, 0x20, RZ, 0x3c, !PT ;  /* 0x0000002004037812 */ /* 0x002fe200078e3cff */
[----:B------:R-:W-:-:S04]  /*ddb0*/  IMAD.WIDE R184, R0, 0x4, R226 ;  /* 0x0000000400b87825 */ /* 0x000fc800078e02e2 */
[----:B------:R-:W-:Y:S01]  /*ddc0*/  VIADD R3, R3, UR10 ;  /* 0x0000000a03037c36 */ /* 0x000fe20008000000 */
[----:B------:R1:W-:Y:S04]  /*ddd0*/  STL.64 [R1+0x200], R184 ;  /* 0x000200b801007387 */ /* 0x0003e80000100a00 */
[----:B------:R1:W-:Y:S04]  /*dde0*/  LDGSTS.E [R3+0x74000], desc[UR40][R184.64], P1 ;  /* 0x74000000b8037fae */ /* 0x0003e800089a1028 */
[----:B------:R-:W4:Y:S01]  /*ddf0*/  LDL.LU R8, [R1+0x260] ;  /* 0x0002600001087983 */ /* 0x000f220000300800 */
[----:B------:R-:W-:Y:S01]  /*de00*/  ISETP.NE.U32.AND P1, PT, R9, RZ, PT ;  /* 0x000000ff0900720c */ /* 0x000fe20003f25070 */
[----:B-1----:R-:W-:-:S05]  /*de10*/  IMAD.WIDE R184, R0, 0x4, R228 ;  /* 0x0000000400b87825 */ /* 0x002fca00078e02e4 */
[----:B------:R1:W-:Y:S04]  /*de20*/  STL.64 [R1+0x1f8], R184 ;  /* 0x0001f8b801007387 */ /* 0x0003e80000100a00 */
[----:B------:R-:W4:Y:S04]  /*de30*/  LDL.LU R9, [R1+0x264] ;  /* 0x0002640001097983 */ /* 0x000f280000300800 */
[----:B------:R1:W-:Y:S02]  /*de40*/  LDGSTS.E [R3+0x74008], desc[UR40][R184.64], P0 ;  /* 0x74008000b8037fae */ /* 0x0003e400081a1028 */
[----:B-1----:R-:W-:-:S05]  /*de50*/  IMAD.WIDE R184, R0, 0x4, R192 ;  /* 0x0000000400b87825 */ /* 0x002fca00078e02c0 */
[----:B------:R1:W-:Y:S04]  /*de60*/  STL.64 [R1+0x1f0], R184 ;  /* 0x0001f0b801007387 */ /* 0x0003e80000100a00 */
[----:B------:R1:W-:Y:S02]  /*de70*/  LDGSTS.E [R3+0x76000], desc[UR40][R184.64], P1 ;  /* 0x76000000b8037fae */ /* 0x0003e400089a1028 */
[----:B-1----:R-:W-:-:S04]  /*de80*/  IMAD.WIDE R184, R0, 0x4, R194 ;  /* 0x0000000400b87825 */ /* 0x002fc800078e02c2 */
[----:B------:R-:W-:Y:S01]  /*de90*/  IMAD.WIDE R186, R0, 0x4, R232 ;  /* 0x0000000400ba7825 */ /* 0x000fe200078e02e8 */
[----:B--2---:R-:W-:Y:S02]  /*dea0*/  ISETP.NE.U32.AND P0, PT, R6, RZ, PT ;  /* 0x000000ff0600720c */ /* 0x004fe40003f05070 */
[----:B------:R-:W2:Y:S04]  /*deb0*/  LDL.LU R6, [R1+0x268] ;  /* 0x0002680001067983 */ /* 0x000ea80000300800 */
[----:B------:R1:W-:Y:S07]  /*dec0*/  STL.64 [R1+0x1e8], R184 ;  /* 0x0001e8b801007387 */ /* 0x0003ee0000100a00 */
[----:B------:R1:W-:Y:S02]  /*ded0*/  LDGSTS.E [R3+0x76008], desc[UR40][R184.64], P0 ;  /* 0x76008000b8037fae */ /* 0x0003e400081a1028 */
[----:B-1----:R-:W-:-:S02]  /*dee0*/  LOP3.LUT R3, R4, 0x30, RZ, 0x3c, !PT ;  /* 0x0000003004037812 */ /* 0x002fc400078e3cff */
[----:B------:R-:W-:-:S03]  /*def0*/  ISETP.NE.U32.AND P1, PT, R2, RZ, PT ;  /* 0x000000ff0200720c */ /* 0x000fc60003f25070 */
[----:B------:R-:W-:Y:S01]  /*df00*/  VIADD R3, R3, UR10 ;  /* 0x0000000a03037c36 */ /* 0x000fe20008000000 */
[----:B------:R-:W2:Y:S01]  /*df10*/  LDL.LU R2, [R1+0x26c] ;  /* 0x00026c0001027983 */ /* 0x000ea20000300800 */
[----:B------:R-:W-:-:S05]  /*df20*/  IMAD.WIDE R184, R0, 0x4, R230 ;  /* 0x0000000400b87825 */ /* 0x000fca00078e02e6 */
[----:B------:R1:W-:Y:S04]  /*df30*/  STL.64 [R1+0x1e0], R184 ;  /* 0x0001e0b801007387 */ /* 0x0003e80000100a00 */
[----:B------:R-:W-:Y:S01]  /*df40*/  LDGSTS.E [R3+0x74000], desc[UR40][R184.64], P1 ;  /* 0x74000000b8037fae */ /* 0x000fe200089a1028 */
[----:B---3--:R-:W-:-:S03]  /*df50*/  ISETP.NE.U32.AND P0, PT, R221, RZ, PT ;  /* 0x000000ffdd00720c */ /* 0x008fc60003f05070 */
[----:B-1----:R-:W3:Y:S04]  /*df60*/  LDL.LU R185, [R1+0x270] ;  /* 0x0002700001b97983 */ /* 0x002ee80000300800 */
[----:B------:R1:W-:Y:S06]  /*df70*/  STL.64 [R1+0x1d8], R186 ;  /* 0x0001d8ba01007387 */ /* 0x0003ec0000100a00 */
[----:B------:R1:W-:Y:S04]  /*df80*/  LDGSTS.E [R3+0x74008], desc[UR40][R186.64], P0 ;  /* 0x74008000ba037fae */ /* 0x0003e800081a1028 */
[----:B------:R-:W3:Y:S01]  /*df90*/  LDL.LU R220, [R1+0x274] ;  /* 0x0002740001dc7983 */ /* 0x000ee20000300800 */
[----:B------:R-:W-:Y:S01]  /*dfa0*/  ISETP.NE.U32.AND P1, PT, R218, RZ, PT ;  /* 0x000000ffda00720c */ /* 0x000fe20003f25070 */
[----:B-1----:R-:W-:-:S05]  /*dfb0*/  IMAD.WIDE R186, R0, 0x4, R196 ;  /* 0x0000000400ba7825 */ /* 0x002fca00078e02c4 */
[----:B------:R1:W-:Y:S04]  /*dfc0*/  STL.64 [R1+0x1d0], R186 ;  /* 0x0001d0ba01007387 */ /* 0x0003e80000100a00 */
[----:B------:R-:W3:Y:S04]  /*dfd0*/  LDL.LU R221, [R1+0x278] ;  /* 0x0002780001dd7983 */ /* 0x000ee80000300800 */
[----:B------:R1:W-:Y:S01]  /*dfe0*/  LDGSTS.E [R3+0x76000], desc[UR40][R186.64], P1 ;  /* 0x76000000ba037fae */ /* 0x0003e200089a1028 */
[----:B----4-:R-:W-:Y:S01]  /*dff0*/  ISETP.NE.U32.AND P0, PT, R219, RZ, PT ;  /* 0x000000ffdb00720c */ /* 0x010fe20003f05070 */
[----:B-1----:R-:W-:-:S05]  /*e000*/  IMAD.WIDE R186, R0, 0x4, R198 ;  /* 0x0000000400ba7825 */ /* 0x002fca00078e02c6 */
[----:B------:R1:W-:Y:S07]  /*e010*/  STL.64 [R1+0x1c8], R186 ;  /* 0x0001c8ba01007387 */ /* 0x0003ee0000100a00 */
[----:B------:R1:W-:Y:S04]  /*e020*/  LDGSTS.E [R3+0x76008], desc[UR40][R186.64], P0 ;  /* 0x76008000ba037fae */ /* 0x0003e800081a1028 */
[----:B------:R-:W4:Y:S01]  /*e030*/  LDL.LU R218, [R1+0x27c] ;  /* 0x00027c0001da7983 */ /* 0x000f220000300800 */
[----:B------:R-:W-:Y:S01]  /*e040*/  ISETP.NE.U32.AND P1, PT, R7, RZ, PT ;  /* 0x000000ff0700720c */ /* 0x000fe20003f25070 */
[----:B-1----:R-:W-:Y:S01]  /*e050*/  IMAD.WIDE R186, R0, 0x4, R234 ;  /* 0x0000000400ba7825 */ /* 0x002fe200078e02ea */
[----:B------:R-:W-:-:S04]  /*e060*/  LOP3.LUT R3, R4, 0x40, RZ, 0x3c, !PT ;  /* 0x0000004004037812 */ /* 0x000fc800078e3cff */
[----:B------:R1:W-:Y:S01]  /*e070*/  STL.64 [R1+0x1c0], R186 ;  /* 0x0001c0ba01007387 */ /* 0x0003e20000100a00 */
[----:B------:R-:W-:-:S03]  /*e080*/  VIADD R3, R3, UR10 ;  /* 0x0000000a03037c36 */ /* 0x000fc60008000000 */
[----:B------:R-:W4:Y:S04]  /*e090*/  LDL.LU R7, [R1+0x280] ;  /* 0x0002800001077983 */ /* 0x000f280000300800 */
[----:B------:R1:W-:Y:S01]  /*e0a0*/  LDGSTS.E [R3+0x74000], desc[UR40][R186.64], P1 ;  /* 0x74000000ba037fae */ /* 0x0003e200089a1028 */
[----:B------:R-:W-:Y:S01]  /*e0b0*/  ISETP.NE.U32.AND P0, PT, R8, RZ, PT ;  /* 0x000000ff0800720c */ /* 0x000fe20003f05070 */
[----:B-1----:R-:W-:Y:S02]  /*e0c0*/  IMAD.WIDE R186, R0, 0x4, R236 ;  /* 0x0000000400ba7825 */ /* 0x002fe400078e02ec */
[----:B------:R-:W4:Y:S04]  /*e0d0*/  LDL.LU R8, [R1+0x288] ;  /* 0x0002880001087983 */ /* 0x000f280000300800 */
[----:B------:R1:W-:Y:S06]  /*e0e0*/  STL.64 [R1+0x1b8], R186 ;  /* 0x0001b8ba01007387 */ /* 0x0003ec0000100a00 */
[----:B------:R1:W-:Y:S01]  /*e0f0*/  LDGSTS.E [R3+0x74008], desc[UR40][R186.64], P0 ;  /* 0x74008000ba037fae */ /* 0x0003e200081a1028 */
[----:B------:R-:W-:-:S03]  /*e100*/  ISETP.NE.U32.AND P1, PT, R9, RZ, PT ;  /* 0x000000ff0900720c */ /* 0x000fc60003f25070 */
[----:B------:R-:W4:Y:S01]  /*e110*/  LDL.LU R9, [R1+0x284] ;  /* 0x0002840001097983 */ /* 0x000f220000300800 */
[----:B-1----:R-:W-:-:S05]  /*e120*/  IMAD.WIDE R186, R0, 0x4, R200 ;  /* 0x0000000400ba7825 */ /* 0x002fca00078e02c8 */
[----:B------:R1:W-:Y:S04]  /*e130*/  STL.64 [R1+0x1b0], R186 ;  /* 0x0001b0ba01007387 */ /* 0x0003e80000100a00 */
[----:B------:R-:W4:Y:S04]  /*e140*/  LDL.LU R219, [R1+0x28c] ;  /* 0x00028c0001db7983 */ /* 0x000f280000300800 */
[----:B------:R1:W-:Y:S02]  /*e150*/  LDGSTS.E [R3+0x76000], desc[UR40][R186.64], P1 ;  /* 0x76000000ba037fae */ /* 0x0003e400089a1028 */
[----:B-1----:R-:W-:-:S05]  /*e160*/  IMAD.WIDE R186, R0, 0x4, R202 ;  /* 0x0000000400ba7825 */ /* 0x002fca00078e02ca */
[----:B------:R-:W-:Y:S01]  /*e170*/  STL.64 [R1+0x1a8], R186 ;  /* 0x0001a8ba01007387 */ /* 0x000fe20000100a00 */
[----:B--2---:R-:W-:Y:S02]  /*e180*/  ISETP.NE.U32.AND P0, PT, R6, RZ, PT ;  /* 0x000000ff0600720c */ /* 0x004fe40003f05070 */
[----:B------:R-:W-:-:S05]  /*e190*/  LOP3.LUT R6, R4, 0x50, RZ, 0x3c, !PT ;  /* 0x0000005004067812 */ /* 0x000fca00078e3cff */
[----:B------:R-:W-:-:S06]  /*e1a0*/  VIADD R6, R6, UR10 ;  /* 0x0000000a06067c36 */ /* 0x000fcc0008000000 */
[----:B------:R1:W-:Y:S01]  /*e1b0*/  LDGSTS.E [R3+0x76008], desc[UR40][R186.64], P0 ;  /* 0x76008000ba037fae */ /* 0x0003e200081a1028 */
[----:B------:R-:W-:Y:S01]  /*e1c0*/  ISETP.NE.U32.AND P1, PT, R2, RZ, PT ;  /* 0x000000ff0200720c */ /* 0x000fe20003f25070 */
[----:B-1----:R-:W-:-:S05]  /*e1d0*/  IMAD.WIDE R2, R0, 0x4, R238 ;  /* 0x0000000400027825 */ /* 0x002fca00078e02ee */
[----:B------:R1:W-:Y:S07]  /*e1e0*/  STL.64 [R1+0x1a0], R2 ;  /* 0x0001a00201007387 */ /* 0x0003ee0000100a00 */
[----:B------:R1:W-:Y:S01]  /*e1f0*/  LDGSTS.E [R6+0x74000], desc[UR40][R2.64], P1 ;  /* 0x7400000002067fae */ /* 0x0003e200089a1028 */
[----:B---3--:R-:W-:Y:S01]  /*e200*/  ISETP.NE.U32.AND P0, PT, R185, RZ, PT ;  /* 0x000000ffb900720c */ /* 0x008fe20003f05070 */
[----:B-1----:R-:W-:Y:S01]  /*e210*/  IMAD.WIDE R2, R0, 0x4, R240 ;  /* 0x0000000400027825 */ /* 0x002fe200078e02f0 */
[----:B------:R-:W-:-:S11]  /*e220*/  ISETP.NE.U32.AND P1, PT, R220, RZ, PT ;  /* 0x000000ffdc00720c */ /* 0x000fd60003f25070 */
[----:B------:R1:W-:Y:S04]  /*e230*/  LDGSTS.E [R6+0x74008], desc[UR40][R2.64], P0 ;  /* 0x7400800002067fae */ /* 0x0003e800081a1028 */
[----:B------:R1:W-:Y:S01]  /*e240*/  STL.64 [R1+0x198], R2 ;  /* 0x0001980201007387 */ /* 0x0003e20000100a00 */
[----:B------:R-:W-:-:S03]  /*e250*/  IMAD.WIDE R186, R0, 0x4, R208 ;  /* 0x0000000400ba7825 */ /* 0x000fc600078e02d0 */
[----:B------:R-:W2:Y:S01]  /*e260*/  LDL.LU R185, [R1+0x290] ;  /* 0x0002900001b97983 */ /* 0x000ea20000300800 */
[----:B-1----:R-:W-:Y:S01]  /*e270*/  IMAD.WIDE R2, R0, 0x4, R206 ;  /* 0x0000000400027825 */ /* 0x002fe200078e02ce */
[----:B------:R-:W-:-:S04]  /*e280*/  ISETP.NE.U32.AND P0, PT, R221, RZ, PT ;  /* 0x000000ffdd00720c */ /* 0x000fc80003f05070 */
[----:B------:R1:W-:Y:S04]  /*e290*/  LDGSTS.E [R6+0x76000], desc[UR40][R2.64], P1 ;  /* 0x7600000002067fae */ /* 0x0003e800089a1028 */
[----:B------:R1:W-:Y:S05]  /*e2a0*/  STL.64 [R1+0x9d8], R2 ;  /* 0x0009d80201007387 */ /* 0x0003ea0000100a00 */
[----:B------:R-:W-:Y:S04]  /*e2b0*/  LDGSTS.E [R6+0x76008], desc[UR40][R186.64], P0 ;  /* 0x76008000ba067fae */ /* 0x000fe800081a1028 */
[----:B------:R-:W-:Y:S01]  /*e2c0*/  STL.64 [R1+0x188], R186 ;  /* 0x000188ba01007387 */ /* 0x000fe20000100a00 */
[----:B-1----:R-:W-:-:S03]  /*e2d0*/  IMAD.WIDE R2, R0, 0x4, R176 ;  /* 0x0000000400027825 */ /* 0x002fc600078e02b0 */
[----:B------:R-:W3:Y:S01]  /*e2e0*/  LDL.LU.64 R220, [R1+0xa0] ;  /* 0x0000a00001dc7983 */ /* 0x000ee20000300a00 */
[----:B----4-:R-:W-:Y:S02]  /*e2f0*/  ISETP.NE.U32.AND P1, PT, R218, RZ, PT ;  /* 0x000000ffda00720c */ /* 0x010fe40003f25070 */
[----:B------:R-:W-:-:S05]  /*e300*/  LOP3.LUT R218, R4, 0x60, RZ, 0x3c, !PT ;  /* 0x0000006004da7812 */ /* 0x000fca00078e3cff */
[----:B------:R-:W-:Y:S01]  /*e310*/  VIADD R218, R218, UR10 ;  /* 0x0000000adada7c36 */ /* 0x000fe20008000000 */
[----:B------:R1:W-:Y:S05]  /*e320*/  STL.64 [R1+0x180], R2 ;  /* 0x0001800201007387 */ /* 0x0003ea0000100a00 */
[----:B------:R1:W-:Y:S01]  /*e330*/  LDGSTS.E [R218+0x74000], desc[UR40][R2.64], P1 ;  /* 0x7400000002da7fae */ /* 0x0003e200089a1028 */
[----:B------:R-:W-:-:S03]  /*e340*/  ISETP.NE.U32.AND P0, PT, R7, RZ, PT ;  /* 0x000000ff0700720c */ /* 0x000fc60003f05070 */
[----:B------:R-:W4:Y:S01]  /*e350*/  LDL.LU.64 R6, [R1+0x80] ;  /* 0x0000800001067983 */ /* 0x000f220000300a00 */
[----:B-1----:R-:W-:-:S09]  /*e360*/  IMAD.WIDE R2, R0, 0x4, R178 ;  /* 0x0000000400027825 */ /* 0x002fd200078e02b2 */
[----:B------:R1:W-:Y:S01]  /*e370*/  LDGSTS.E [R218+0x74008], desc[UR40][R2.64], P0 ;  /* 0x7400800002da7fae */ /* 0x0003e200081a1028 */
[----:B------:R-:W-:-:S03]  /*e380*/  ISETP.NE.U32.AND P1, PT, R8, RZ, PT ;  /* 0x000000ff0800720c */ /* 0x000fc60003f25070 */
[----:B------:R1:W-:Y:S02]  /*e390*/  STL.64 [R1+0x178], R2 ;  /* 0x0001780201007387 */ /* 0x0003e40000100a00 */
[----:B-1----:R-:W-:Y:S01]  /*e3a0*/  IMAD.WIDE R2, R0, 0x4, R210 ;  /* 0x0000000400027825 */ /* 0x002fe200078e02d2 */
[----:B------:R-:W-:-:S04]  /*e3b0*/  ISETP.NE.U32.AND P0, PT, R9, RZ, PT ;  /* 0x000000ff0900720c */ /* 0x000fc80003f05070 */
[----:B------:R1:W-:Y:S04]  /*e3c0*/  STL.64 [R1+0x170], R2 ;  /* 0x0001700201007387 */ /* 0x0003e80000100a00 */
[----:B------:R1:W-:Y:S04]  /*e3d0*/  LDGSTS.E [R218+0x76000], desc[UR40][R2.64], P1 ;  /* 0x7600000002da7fae */ /* 0x0003e800089a1028 */
[----:B------:R-:W4:Y:S01]  /*e3e0*/  LDL.LU.64 R8, [R1+0x60] ;  /* 0x0000600001087983 */ /* 0x000f220000300a00 */
[----:B-1----:R-:W-:-:S05]  /*e3f0*/  IMAD.WIDE R2, R0, 0x4, R212 ;  /* 0x0000000400027825 */ /* 0x002fca00078e02d4 */
[----:B------:R1:W-:Y:S01]  /*e400*/  LDGSTS.E [R218+0x76008], desc[UR40][R2.64], P0 ;  /* 0x7600800002da7fae */ /* 0x0003e200081a1028 */
[----:B------:R-:W-:-:S03]  /*e410*/  ISETP.NE.U32.AND P0, PT, R219, RZ, PT ;  /* 0x000000ffdb00720c */ /* 0x000fc60003f05070 */
[----:B------:R1:W-:Y:S04]  /*e420*/  STL.64 [R1+0x168], R2 ;  /* 0x0001680201007387 */ /* 0x0003e80000100a00 */
[----:B------:R-:W4:Y:S01]  /*e430*/  LDL.LU.64 R218, [R1+0x40] ;  /* 0x0000400001da7983 */ /* 0x000f220000300a00 */
[----:B------:R-:W-:Y:S01]  /*e440*/  LOP3.LUT P1, RZ, R5, 0x10, RZ, 0xc0, !PT ;  /* 0x0000001005ff7812 */ /* 0x000fe2000782c0ff */
[----:B-1----:R-:W-:-:S05]  /*e450*/  IMAD.WIDE R2, R0, 0x4, R180 ;  /* 0x0000000400027825 */ /* 0x002fca00078e02b4 */
[----:B------:R1:W-:Y:S04]  /*e460*/  STL.64 [R1+0x160], R2 ;  /* 0x0001600201007387 */ /* 0x0003e80000100a00 */
[----:B------:R-:W4:Y:S04]  /*e470*/  LDL.LU.64 R186, [R1+0x20] ;  /* 0x0000200001ba7983 */ /* 0x000f280000300a00 */
[----:B------:R1:W-:Y:S02]  /*e480*/  LDGSTS.E [R252+0x74000], desc[UR40][R2.64], P1 ;  /* 0x7400000002fc7fae */ /* 0x0003e400089a1028 */
[----:B-1----:R-:W-:-:S05]  /*e490*/  IMAD.WIDE R2, R0, 0x4, R182 ;  /* 0x0000000400027825 */ /* 0x002fca00078e02b6 */
[----:B------:R1:W-:Y:S04]  /*e4a0*/  STL.64 [R1+0x158], R2 ;  /* 0x0001580201007387 */ /* 0x0003e80000100a00 */
[----:B------:R1:W-:Y:S01]  /*e4b0*/  LDGSTS.E [R252+0x74008], desc[UR40][R2.64], P0 ;  /* 0x7400800002fc7fae */ /* 0x0003e200081a1028 */
[----:B------:R-:W-:Y:S02]  /*e4c0*/  IMAD.SHL.U32 R205, R205, 0x40, RZ ;  /* 0x00000040cdcd7824 */ /* 0x000fe400078e00ff */
[----:B-1----:R-:W-:-:S05]  /*e4d0*/  IMAD.WIDE R2, R0, 0x4, R214 ;  /* 0x0000000400027825 */ /* 0x002fca00078e02d6 */
[----:B------:R1:W-:Y:S01]  /*e4e0*/  LDGSTS.E [R252+0x76000], desc[UR40][R2.64], P2 ;  /* 0x7600000002fc7fae */ /* 0x0003e200091a1028 */
[----:B------:R-:W-:-:S04]  /*e4f0*/  IMAD.WIDE R176, R205, 0x4, R120 ;  /* 0x00000004cdb07825 */ /* 0x000fc800078e0278 */
[----:B------:R-:W-:-:S04]  /*e500*/  IMAD.WIDE R178, R205, 0x4, R112 ;  /* 0x00000004cdb27825 */ /* 0x000fc800078e0270 */
[----:B------:R-:W-:-:S04]  /*e510*/  IMAD.WIDE R238, R205, 0x4, R72 ;  /* 0x00000004cdee7825 */ /* 0x000fc800078e0248 */
[----:B------:R-:W-:-:S04]  /*e520*/  IMAD.WIDE R240, R205, 0x4, R64 ;  /* 0x00000004cdf07825 */ /* 0x000fc800078e0240 */
[----:B------:R-:W-:-:S04]  /*e530*/  IMAD.WIDE R236, R205, 0x4, R56 ;  /* 0x00000004cdec7825 */ /* 0x000fc800078e0238 */
[----:B------:R-:W-:-:S04]  /*e540*/  IMAD.WIDE R222, R205, 0x4, R48 ;  /* 0x00000004cdde7825 */ /* 0x000fc800078e0230 */
[----:B------:R-:W-:-:S04]  /*e550*/  IMAD.WIDE R214, R205, 0x4, R24 ;  /* 0x00000004cdd67825 */ /* 0x000fc800078e0218 */
[----:B------:R-:W-:-:S04]  /*e560*/  IMAD.WIDE R212, R205, 0x4, R16 ;  /* 0x00000004cdd47825 */ /* 0x000fc800078e0210 */
[----:B------:R-:W-:Y:S01]  /*e570*/  IMAD.WIDE R210, R205, 0x4, R244 ;  /* 0x00000004cdd27825 */ /* 0x000fe200078e02f4 */
[----:B--2---:R-:W-:Y:S02]  /*e580*/  ISETP.NE.U32.AND P0, PT, R185, RZ, PT ;  /* 0x000000ffb900720c */ /* 0x004fe40003f05070 */
[----:B------:R-:W2:Y:S04]  /*e590*/  LDL.LU.64 R184, [R1] ;  /* 0x0000000001b87983 */ /* 0x000ea80000300a00 */
[----:B------:R1:W-:Y:S02]  /*e5a0*/  STL.64 [R1+0x150], R2 ;  /* 0x0001500201007387 */ /* 0x0003e40000100a00 */
[----:B-1----:R-:W-:-:S05]  /*e5b0*/  IMAD.WIDE R2, R0, 0x4, R216 ;  /* 0x0000000400027825 */ /* 0x002fca00078e02d8 */
[----:B------:R3:W-:Y:S04]  /*e5c0*/  STL.64 [R1+0x148], R2 ;  /* 0x0001480201007387 */ /* 0x0007e80000100a00 */
[----:B------:R-:W-:Y:S04]  /*e5d0*/  STL [R1+0x990], R252 ;  /* 0x000990fc01007387 */ /* 0x000fe80000100800 */
[----:B------:R-:W2:Y:S04]  /*e5e0*/  LDL.LU.64 R120, [R1+0xa58] ;  /* 0x000a580001787983 */ /* 0x000ea80000300a00 */
[----:B------:R3:W-:Y:S04]  /*e5f0*/  LDGSTS.E [R252+0x76008], desc[UR40][R2.64], P0 ;  /* 0x7600800002fc7fae */ /* 0x0007e800081a1028 */
[----:B------:R-:W2:Y:S04]  /*e600*/  LDL.LU.64 R112, [R1+0xa50] ;  /* 0x000a500001707983 */ /* 0x000ea80000300a00 */
[----:B------:R1:W-:Y:S01]  /*e610*/  STL.64 [R1+0x98], R176 ;  /* 0x000098b001007387 */ /* 0x0003e20000100a00 */
[----:B---3--:R-:W-:-:S04]  /*e620*/  IMAD.WIDE R2, R205, 0x4, R220 ;  /* 0x00000004cd027825 */ /* 0x008fc800078e02dc */
[----:B----4-:R-:W-:-:S04]  /*e630*/  IMAD.WIDE R6, R205, 0x4, R6 ;  /* 0x00000004cd067825 */ /* 0x010fc800078e0206 */
[----:B------:R-:W-:-:S04]  /*e640*/  IMAD.WIDE R8, R205, 0x4, R8 ;  /* 0x00000004cd087825 */ /* 0x000fc800078e0208 */
[----:B------:R-:W-:-:S04]  /*e650*/  IMAD.WIDE R224, R205, 0x4, R218 ;  /* 0x00000004cde07825 */ /* 0x000fc800078e02da */
[----:B------:R-:W-:-:S04]  /*e660*/  IMAD.WIDE R206, R205, 0x4, R12 ;  /* 0x00000004cdce7825 */ /* 0x000fc800078e020c */
[----:B------:R-:W-:-:S04]  /*e670*/  IMAD.WIDE R202, R205, 0x4, R14 ;  /* 0x00000004cdca7825 */ /* 0x000fc800078e020e */
[----:B------:R-:W-:-:S04]  /*e680*/  IMAD.WIDE R198, R205, 0x4, R18 ;  /* 0x00000004cdc67825 */ /* 0x000fc800078e0212 */
[----:B------:R-:W-:Y:S01]  /*e690*/  IMAD.WIDE R192, R205, 0x4, R20 ;  /* 0x00000004cdc07825 */ /* 0x000fe200078e0214 */
[----:B------:R-:W-:Y:S01]  /*e6a0*/  LOP3.LUT P2, RZ, R5, 0x4, RZ, 0xc0, !PT ;  /* 0x0000000405ff7812 */ /* 0x000fe2000784c0ff */
[----:B------:R-:W0:Y:S02]  /*e6b0*/  LDGDEPBAR ;  /* 0x00000000000079af */ /* 0x000e240000000000 */
[C---:B-1----:R-:W-:Y:S02]  /*e6c0*/  IMAD.WIDE R176, R205.reuse, 0x4, R104 ;  /* 0x00000004cdb07825 */ /* 0x042fe400078e0268 */
[----:B------:R-:W3:Y:S04]  /*e6d0*/  LDL.LU.64 R104, [R1+0xa48] ;  /* 0x000a480001687983 */ /* 0x000ee80000300a00 */
[----:B------:R1:W-:Y:S04]  /*e6e0*/  STL.64 [R1+0x90], R178 ;  /* 0x000090b201007387 */ /* 0x0003e80000100a00 */
[----:B------:R-:W-:Y:S04]  /*e6f0*/  STL.64 [R1+0xa0], R2 ;  /* 0x0000a00201007387 */ /* 0x000fe80000100a00 */
[----:B------:R4:W-:Y:S01]  /*e700*/  STL.64 [R1+0x88], R176 ;  /* 0x000088b001007387 */ /* 0x0009e20000100a00 */
[----:B-1----:R-:W-:-:S04]  /*e710*/  IMAD.WIDE R178, R205, 0x4, R88 ;  /* 0x00000004cdb27825 */ /* 0x002fc800078e0258 */
[C---:B----4-:R-:W-:Y:S02]  /*e720*/  IMAD.WIDE R176, R205.reuse, 0x4, R96 ;  /* 0x00000004cdb07825 */ /* 0x050fe400078e0260 */
[----:B------:R-:W4:Y:S04]  /*e730*/  LDL.LU.64 R96, [R1+0xa40] ;  /* 0x000a400001607983 */ /* 0x000f280000300a00 */
[----:B------:R-:W3:Y:S04]  /*e740*/  LDL.LU.64 R88, [R1+0xa38] ;  /* 0x000a380001587983 */ /* 0x000ee80000300a00 */
[----:B------:R1:W-:Y:S01]  /*e750*/  STL.64 [R1+0x78], R176 ;  /* 0x000078b001007387 */ /* 0x0003e20000100a00 */
[----:B------:R-:W-:-:S04]  /*e760*/  IMAD.WIDE R220, R205, 0x4, R40 ;  /* 0x00000004cddc7825 */ /* 0x000fc800078e0228 */
[C---:B-1----:R-:W-:Y:S02]  /*e770*/  IMAD.WIDE R176, R205.reuse, 0x4, R80 ;  /* 0x00000004cdb07825 */ /* 0x042fe400078e0250 */
[----:B------:R-:W3:Y:S04]  /*e780*/  LDL.LU.64 R80, [R1+0xa30] ;  /* 0x000a300001507983 */ /* 0x000ee80000300a00 */
[----:B------:R-:W-:Y:S04]  /*e790*/  STL.64 [R1+0x70], R178 ;  /* 0x000070b201007387 */ /* 0x000fe80000100a00 */
[----:B------:R-:W-:Y:S04]  /*e7a0*/  STL.64 [R1+0x80], R6 ;  /* 0x0000800601007387 */ /* 0x000fe80000100a00 */
[----:B------:R1:W-:Y:S04]  /*e7b0*/  STL.64 [R1+0x68], R176 ;  /* 0x000068b001007387 */ /* 0x0003e80000100a00 */
[----:B------:R-:W3:Y:S04]  /*e7c0*/  LDL.LU.64 R72, [R1+0xa28] ;  /* 0x000a280001487983 */ /* 0x000ee80000300a00 */
[----:B------:R-:W3:Y:S04]  /*e7d0*/  LDL.LU.64 R64, [R1+0xa20] ;  /* 0x000a200001407983 */ /* 0x000ee80000300a00 */
[----:B------:R-:W3:Y:S01]  /*e7e0*/  LDL.LU.64 R56, [R1+0xa18] ;  /* 0x000a180001387983 */ /* 0x000ee20000300a00 */
[----:B------:R-:W-:-:S03]  /*e7f0*/  IMAD.WIDE R218, R205, 0x4, R32 ;  /* 0x00000004cdda7825 */ /* 0x000fc600078e0220 */
[----:B------:R1:W-:Y:S04]  /*e800*/  STL.64 [R1+0x60], R8 ;  /* 0x0000600801007387 */ /* 0x0003e80000100a00 */
[----:B------:R-:W-:Y:S04]  /*e810*/  STL.64 [R1+0x58], R238 ;  /* 0x000058ee01007387 */ /* 0x000fe80000100a00 */
[----:B------:R-:W3:Y:S04]  /*e820*/  LDL.LU.64 R48, [R1+0xa10] ;  /* 0x000a100001307983 */ /* 0x000ee80000300a00 */
[----:B------:R-:W3:Y:S04]  /*e830*/  LDL.LU.64 R40, [R1+0xa08] ;  /* 0x000a080001287983 */ /* 0x000ee80000300a00 */
[----:B------:R-:W3:Y:S04]  /*e840*/  LDL.LU.64 R32, [R1+0xa00] ;  /* 0x000a000001207983 */ /* 0x000ee80000300a00 */
[----:B------:R-:W3:Y:S04]  /*e850*/  LDL.LU.64 R24, [R1+0x9f8] ;  /* 0x0009f80001187983 */ /* 0x000ee80000300a00 */
[----:B------:R-:W4:Y:S04]  /*e860*/  LDL.LU.64 R16, [R1+0x9f0] ;  /* 0x0009f00001107983 */ /* 0x000f280000300a00 */
[----:B------:R-:W4:Y:S04]  /*e870*/  LDL.LU.64 R244, [R1+0x9e8] ;  /* 0x0009e80001f47983 */ /* 0x000f280000300a00 */
[----:B------:R-:W4:Y:S04]  /*e880*/  LDL.LU.64 R182, [R1+0xd8] ;  /* 0x0000d80001b67983 */ /* 0x000f280000300a00 */
[----:B-1----:R-:W4:Y:S04]  /*e890*/  LDL.LU.64 R176, [R1+0xe0] ;  /* 0x0000e00001b07983 */ /* 0x002f280000300a00 */
[----:B------:R-:W4:Y:S04]  /*e8a0*/  LDL.LU.64 R178, [R1+0xe8] ;  /* 0x0000e80001b27983 */ /* 0x000f280000300a00 */
[----:B------:R-:W4:Y:S01]  /*e8b0*/  LDL.LU.64 R188, [R1+0xf0] ;  /* 0x0000f00001bc7983 */ /* 0x000f220000300a00 */
[----:B------:R-:W-:-:S04]  /*e8c0*/  IMAD.WIDE R216, R205, 0x4, R186 ;  /* 0x00000004cdd87825 */ /* 0x000fc800078e02ba */
[----:B------:R-:W-:-:S04]  /*e8d0*/  IMAD.WIDE R186, R205, 0x4, R22 ;  /* 0x00000004cdba7825 */ /* 0x000fc800078e0216 */
[C---:B--2---:R-:W-:Y:S02]  /*e8e0*/  IMAD.WIDE R208, R205.reuse, 0x4, R184 ;  /* 0x00000004cdd07825 */ /* 0x044fe400078e02b8 */
[----:B------:R-:W2:Y:S04]  /*e8f0*/  LDL.LU.64 R184, [R1+0xf8] ;  /* 0x0000f80001b87983 */ /* 0x000ea80000300a00 */
        /* <DEDUP_REMOVED lines=9> */
[----:B------:R-:W2:Y:S01]  /*e990*/  LDL.LU.64 R14, [R1+0xb0] ;  /* 0x0000b000010e7983 */ /* 0x000ea20000300a00 */
[----:B---3--:R-:W-:-:S04]  /*e9a0*/  IMAD.WIDE R180, R205, 0x4, R24 ;  /* 0x00000004cdb47825 */ /* 0x008fc800078e0218 */
[C---:B----4-:R-:W-:Y:S02]  /*e9b0*/  IMAD.WIDE R200, R205.reuse, 0x4, R16 ;  /* 0x00000004cdc87825 */ /* 0x050fe400078e0210 */
[----:B------:R-:W3:Y:S04]  /*e9c0*/  LDL.LU.64 R16, [R1+0xb8] ;  /* 0x0000b80001107983 */ /* 0x000ee80000300a00 */
[----:B------:R-:W4:Y:S01]  /*e9d0*/  LDL.LU.64 R18, [R1+0xc0] ;  /* 0x0000c00001127983 */ /* 0x000f220000300a00 */
[----:B------:R-:W-:-:S03]  /*e9e0*/  IMAD.WIDE R24, R205, 0x4, R182 ;  /* 0x00000004cd187825 */ /* 0x000fc600078e02b6 */
[----:B------:R-:W2:Y:S04]  /*e9f0*/  LDL.LU.64 R20, [R1+0xc8] ;  /* 0x0000c80001147983 */ /* 0x000ea80000300a00 */
[----:B------:R-:W2:Y:S01]  /*ea00*/  LDL.LU.64 R22, [R1+0xd0] ;  /* 0x0000d00001167983 */ /* 0x000ea20000300a00 */
[----:B------:R-:W-:-:S04]  /*ea10*/  IMAD.WIDE R182, R205, 0x4, R188 ;  /* 0x00000004cdb67825 */ /* 0x000fc800078e02bc */
[C---:B------:R-:W-:Y:S02]  /*ea20*/  IMAD.WIDE R188, R205.reuse, 0x4, R10 ;  /* 0x00000004cdbc7825 */ /* 0x040fe400078e020a */
[----:B------:R-:W2:Y:S04]  /*ea30*/  LDL.LU R10, [R1+0x9e0] ;  /* 0x0009e000010a7983 */ /* 0x000ea80000300800 */
[----:B------:R-:W-:Y:S01]  /*ea40*/  STL.64 [R1+0x960], R204 ;  /* 0x000960cc01007387 */ /* 0x000fe20000100a00 */
[----:B------:R-:W-:-:S04]  /*ea50*/  IMAD.WIDE R244, R205, 0x4, R244 ;  /* 0x00000004cdf47825 */ /* 0x000fc800078e02f4 */
[----:B------:R-:W-:-:S04]  /*ea60*/  IMAD.WIDE R32, R205, 0x4, R32 ;  /* 0x00000004cd207825 */ /* 0x000fc800078e0220 */
[C---:B------:R-:W-:Y:S01]  /*ea70*/  IMAD.WIDE R40, R205.reuse, 0x4, R40 ;  /* 0x00000004cd287825 */ /* 0x040fe200078e0228 */
[----:B--2---:R-:W-:Y:S04]  /*ea80*/  LDGSTS.E [R10+0x10000], desc[UR40][R2.64], P2 ;  /* 0x10000000020a7fae */ /* 0x004fe800091a1028 */
[----:B------:R-:W-:Y:S04]  /*ea90*/  LDGSTS.E [R10+0x10400], desc[UR40][R6.64], P2 ;  /* 0x10400000060a7fae */ /* 0x000fe800091a1028 */
[----:B------:R-:W-:Y:S04]  /*eaa0*/  LDGSTS.E [R10+0x10800], desc[UR40][R8.64], P2 ;  /* 0x10800000080a7fae */ /* 0x000fe800091a1028 */
[----:B------:R-:W2:Y:S04]  /*eab0*/  LDL.LU.64 R2, [R1+0x9d8] ;  /* 0x0009d80001027983 */ /* 0x000ea80000300a00 */
[----:B------:R-:W2:Y:S04]  /*eac0*/  LDL.LU.64 R6, [R1+0x9d0] ;  /* 0x0009d00001067983 */ /* 0x000ea80000300a00 */
[----:B------:R-:W2:Y:S04]  /*ead0*/  LDL.LU.64 R8, [R1+0x9c8] ;  /* 0x0009c80001087983 */ /* 0x000ea80000300a00 */
[----:B------:R-:W-:Y:S04]  /*eae0*/  LDGSTS.E [R10+0x10c00], desc[UR40][R224.64], P2 ;  /* 0x10c00000e00a7fae */ /* 0x000fe800091a1028 */
        /* <DEDUP_REMOVED lines=9> */
[----:B------:R-:W-:Y:S04]  /*eb80*/  STL.64 [R1+0x950], R200 ;  /* 0x000950c801007387 */ /* 0x000fe80000100a00 */
[----:B------:R-:W-:Y:S04]  /*eb90*/  LDGSTS.E [R10+0x12000], desc[UR40][R180.64], P2 ;  /* 0x12000000b40a7fae */ /* 0x000fe800091a1028 */
[----:B------:R1:W-:Y:S01]  /*eba0*/  STL.64 [R1+0x958], R180 ;  /* 0x000958b401007387 */ /* 0x0003e20000100a00 */
[----:B------:R-:W-:-:S03]  /*ebb0*/  IMAD.WIDE R48, R205, 0x4, R48 ;  /* 0x00000004cd307825 */ /* 0x000fc600078e0230 */
[----:B------:R-:W-:Y:S01]  /*ebc0*/  LDGSTS.E [R10+0x12400], desc[UR40][R32.64], P2 ;  /* 0x12400000200a7fae */ /* 0x000fe200091a1028 */
[----:B------:R-:W-:-:S03]  /*ebd0*/  IMAD.WIDE R56, R205, 0x4, R56 ;  /* 0x00000004cd387825 */ /* 0x000fc600078e0238 */
[----:B------:R-:W-:Y:S04]  /*ebe0*/  LDGSTS.E [R10+0x12800], desc[UR40][R40.64], P2 ;  /* 0x12800000280a7fae */ /* 0x000fe800091a1028 */
[----:B-1----:R-:W2:Y:S01]  /*ebf0*/  LDL.LU.64 R180, [R1+0x98] ;  /* 0x0000980001b47983 */ /* 0x002ea20000300a00 */
[----:B------:R-:W-:-:S03]  /*ec00*/  IMAD.WIDE R64, R205, 0x4, R64 ;  /* 0x00000004cd407825 */ /* 0x000fc600078e0240 */
[----:B------:R-:W-:Y:S01]  /*ec10*/  LDGSTS.E [R10+0x12c00], desc[UR40][R48.64], P2 ;  /* 0x12c00000300a7fae */ /* 0x000fe200091a1028 */
        /* <DEDUP_REMOVED lines=24> */
[----:B------:R-:W-:-:S04]  /*eda0*/  IMAD.WIDE R168, R205, 0x4, R168 ;  /* 0x00000004cda87825 */ /* 0x000fc800078e02a8 */
[C---:B------:R-:W-:Y:S01]  /*edb0*/  IMAD.WIDE R12, R205.reuse, 0x4, R12 ;  /* 0x00000004cd0c7825 */ /* 0x040fe200078e020c */
[----:B------:R1:W-:Y:S03]  /*edc0*/  STL.64 [R1+0x968], R32 ;  /* 0x0009682001007387 */ /* 0x0003e60000100a00 */
[C---:B------:R-:W-:Y:S01]  /*edd0*/  IMAD.WIDE R20, R205.reuse, 0x4, R20 ;  /* 0x00000004cd147825 */ /* 0x040fe200078e0214 */
[----:B------:R-:W-:Y:S03]  /*ede0*/  LDGSTS.E [R10+0x16000], desc[UR40][R152.64], P2 ;  /* 0x16000000980a7fae */ /* 0x000fe600091a1028 */
[C---:B------:R-:W-:Y:S01]  /*edf0*/  IMAD.WIDE R178, R205.reuse, 0x4, R178 ;  /* 0x00000004cdb27825 */ /* 0x040fe200078e02b2 */
[----:B------:R-:W-:Y:S03]  /*ee00*/  STL.64 [R1+0x978], R40 ;  /* 0x0009782801007387 */ /* 0x000fe60000100a00 */
[C---:B------:R-:W-:Y:S01]  /*ee10*/  IMAD.WIDE R190, R205.reuse, 0x4, R190 ;  /* 0x00000004cdbe7825 */ /* 0x040fe200078e02be */
[----:B------:R-:W-:Y:S03]  /*ee20*/  LDGSTS.E [R10+0x16400], desc[UR40][R160.64], P2 ;  /* 0x16400000a00a7fae */ /* 0x000fe600091a1028 */
[----:B------:R-:W-:Y:S01]  /*ee30*/  IMAD.WIDE R228, R205, 0x4, R228 ;  /* 0x00000004cde47825 */ /* 0x000fe200078e02e4 */
[----:B------:R-:W-:Y:S04]  /*ee40*/  STL [R1+0x994], R48 ;  /* 0x0009943001007387 */ /* 0x000fe80000100800 */
[----:B------:R-:W-:Y:S04]  /*ee50*/  LDGSTS.E [R10+0x16800], desc[UR40][R168.64], P2 ;  /* 0x16800000a80a7fae */ /* 0x000fe800091a1028 */
[----:B------:R-:W-:Y:S04]  /*ee60*/  STL [R1+0x980], R49 ;  /* 0x0009803101007387 */ /* 0x000fe80000100800 */
[----:B------:R-:W-:Y:S04]  /*ee70*/  LDGSTS.E [R10+0x16c00], desc[UR40][R12.64], P2 ;  /* 0x16c000000c0a7fae */ /* 0x000fe800091a1028 */
[----:B------:R-:W-:Y:S04]  /*ee80*/  STL.64 [R1+0x988], R56 ;  /* 0x0009883801007387 */ /* 0x000fe80000100a00 */
[----:B------:R-:W-:Y:S04]  /*ee90*/  LDGSTS.E [R10+0x17000], desc[UR40][R20.64], P2 ;  /* 0x17000000140a7fae */ /* 0x000fe800091a1028 */
[----:B------:R1:W-:Y:S04]  /*eea0*/  STL.64 [R1+0x998], R64 ;  /* 0x0009984001007387 */ /* 0x0003e80000100a00 */
[----:B------:R-:W-:Y:S04]  /*eeb0*/  LDGSTS.E [R10+0x17400], desc[UR40][R178.64], P2 ;  /* 0x17400000b20a7fae */ /* 0x000fe800091a1028 */
[----:B------:R-:W-:Y:S04]  /*eec0*/  STL [R1+0x9b0], R72 ;  /* 0x0009b04801007387 */ /* 0x000fe80000100800 */
[----:B------:R-:W-:Y:S04]  /*eed0*/  LDGSTS.E [R10+0x17800], desc[UR40][R190.64], P2 ;  /* 0x17800000be0a7fae */ /* 0x000fe800091a1028 */
[----:B------:R-:W-:Y:S04]  /*eee0*/  STL [R1+0x9a0], R73 ;  /* 0x0009a04901007387 */ /* 0x000fe80000100800 */
[----:B------:R-:W-:Y:S04]  /*eef0*/  LDGSTS.E [R10+0x17c00], desc[UR40][R228.64], P2 ;  /* 0x17c00000e40a7fae */ /* 0x000fe800091a1028 */
[----:B------:R-:W-:Y:S01]  /*ef00*/  STL.64 [R1+0x9a8], R80 ;  /* 0x0009a85001007387 */ /* 0x000fe20000100a00 */
[----:B------:R-:W-:-:S03]  /*ef10*/  LOP3.LUT P1, RZ, R5, 0x8, RZ, 0xc0, !PT ;  /* 0x0000000805ff7812 */ /* 0x000fc6000782c0ff */
[----:B------:R-:W-:Y:S04]  /*ef20*/  STL.64 [R1+0x9b8], R88 ;  /* 0x0009b85801007387 */ /* 0x000fe80000100a00 */
[----:B------:R-:W-:Y:S01]  /*ef30*/  STL [R1+0x9c0], R97 ;  /* 0x0009c06101007387 */ /* 0x000fe20000100800 */
        /* <DEDUP_REMOVED lines=39> */
[C---:B------:R-:W-:Y:S01]  /*f1b0*/  IMAD.WIDE R118, R205.reuse, 0x4, R118 ;  /* 0x00000004cd767825 */ /* 0x040fe200078e0276 */
[----:B--2---:R-:W-:Y:S04]  /*f1c0*/  LDGSTS.E [R9+0x10100], desc[UR40][R180.64], P2 ;  /* 0x10100000b4097fae */ /* 0x004fe800091a1028 */
[----:B------:R-:W-:Y:S04]  /*f1d0*/  LDGSTS.E [R9+0x10500], desc[UR40][R208.64], P2 ;  /* 0x10500000d0097fae */ /* 0x000fe800091a1028 */
[----:B------:R2:W-:Y:S01]  /*f1e0*/  LDGSTS.E [R9+0x10900], desc[UR40][R238.64], P2 ;  /* 0x10900000ee097fae */ /* 0x0005e200091a1028 */
[----:B------:R-:W-:-:S03]  /*f1f0*/  IMAD.WIDE R122, R205, 0x4, R122 ;  /* 0x00000004cd7a7825 */ /* 0x000fc600078e027a */
[----:B------:R-:W-:Y:S01]  /*f200*/  LDGSTS.E [R9+0x10d00], desc[UR40][R222.64], P2 ;  /* 0x10d00000de097fae */ /* 0x000fe200091a1028 */
[----:B------:R-:W-:-:S03]  /*f210*/  IMAD.WIDE R124, R205, 0x4, R124 ;  /* 0x00000004cd7c7825 */ /* 0x000fc600078e027c */
[----:B------:R-:W-:Y:S04]  /*f220*/  LDGSTS.E [R9+0x11100], desc[UR40][R214.64], P2 ;  /* 0x11100000d6097fae */ /* 0x000fe800091a1028 */
[----:B------:R-:W2:Y:S04]  /*f230*/  LDL.LU.64 R238, [R1+0x240] ;  /* 0x0002400001ee7983 */ /* 0x000ea80000300a00 */
[----:B------:R-:W2:Y:S04]  /*f240*/  LDL.LU R252, [R1+0x294] ;  /* 0x0002940001fc7983 */ /* 0x000ea80000300800 */
[----:B------:R-:W2:Y:S04]  /*f250*/  LDL.LU R5, [R1+0x30c] ;  /* 0x00030c0001057983 */ /* 0x000ea80000300800 */
[----:B-1----:R-:W2:Y:S04]  /*f260*/  LDL.LU.64 R32, [R1+0x238] ;  /* 0x0002380001207983 */ /* 0x002ea80000300a00 */
[----:B------:R-:W2:Y:S01]  /*f270*/  LDL.LU R11, [R1+0x310] ;  /* 0x00031000010b7983 */ /* 0x000ea20000300800 */
[----:B------:R-:W-:-:S03]  /*f280*/  IMAD.WIDE R126, R205, 0x4, R126 ;  /* 0x00000004cd7e7825 */ /* 0x000fc600078e027e */
[----:B------:R-:W2:Y:S01]  /*f290*/  LDL.LU.64 R64, [R1+0x228] ;  /* 0x0002280001407983 */ /* 0x000ea20000300a00 */
[----:B------:R-:W-:-:S03]  /*f2a0*/  IMAD.WIDE R130, R205, 0x4, R130 ;  /* 0x00000004cd827825 */ /* 0x000fc600078e0282 */
[----:B------:R-:W2:Y:S01]  /*f2b0*/  LDL.LU R204, [R1+0x314] ;  /* 0x0003140001cc7983 */ /* 0x000ea20000300800 */
[----:B------:R-:W-:-:S03]  /*f2c0*/  IMAD.WIDE R132, R205, 0x4, R132 ;  /* 0x00000004cd847825 */ /* 0x000fc600078e0284 */
[----:B------:R-:W2:Y:S01]  /*f2d0*/  LDL.LU R40, [R1+0x318] ;  /* 0x0003180001287983 */ /* 0x000ea20000300800 */
[----:B------:R-:W-:-:S03]  /*f2e0*/  IMAD.WIDE R134, R205, 0x4, R134 ;  /* 0x00000004cd867825 */ /* 0x000fc600078e0286 */
[----:B------:R-:W2:Y:S01]  /*f2f0*/  LDL.LU.64 R56, [R1+0x230] ;  /* 0x0002300001387983 */ /* 0x000ea20000300a00 */
        /* <DEDUP_REMOVED lines=32> */
[----:B---3--:R-:W-:-:S03]  /*f500*/  IMAD.WIDE R16, R205, 0x4, R16 ;  /* 0x00000004cd107825 */ /* 0x008fc600078e0210 */
[----:B------:R-:W-:Y:S01]  /*f510*/  LDGSTS.E [R9+0x15500], desc[UR40][R130.64], P2 ;  /* 0x1550000082097fae */ /* 0x000fe200091a1028 */
[----:B----4-:R-:W-:-:S03]  /*f520*/  IMAD.WIDE R18, R205, 0x4, R18 ;  /* 0x00000004cd127825 */ /* 0x010fc600078e0212 */
        /* <DEDUP_REMOVED lines=18> */
[----:B------:R-:W3:Y:S04]  /*f650*/  LDL.LU R205, [R1+0x31c] ;  /* 0x00031c0001cd7983 */ /* 0x000ee80000300800 */
[----:B------:R-:W4:Y:S04]  /*f660*/  LDL.LU.64 R200, [R1+0x90] ;  /* 0x0000900001c87983 */ /* 0x000f280000300a00 */
[----:B------:R-:W2:Y:S04]  /*f670*/  LDL.LU.64 R244, [R1+0x88] ;  /* 0x0000880001f47983 */ /* 0x000ea80000300a00 */
[----:B------:R-:W2:Y:S04]  /*f680*/  LDL.LU.64 R216, [R1+0x70] ;  /* 0x0000700001d87983 */ /* 0x000ea80000300a00 */
[----:B------:R-:W3:Y:S04]  /*f690*/  LDL.LU.64 R224, [R1+0x68] ;  /* 0x0000680001e07983 */ /* 0x000ee80000300a00 */
[----:B------:R-:W-:Y:S04]  /*f6a0*/  LDGSTS.E [R9+0x17d00], desc[UR40][R230.64], P2 ;  /* 0x17d00000e6097fae */ /* 0x000fe800091a1028 */
[----:B------:R1:W-:Y:S04]  /*f6b0*/  STL.64 [R1+0x918], R8 ;  /* 0x0009180801007387 */ /* 0x0003e80000100a00 */
[----:B----4-:R-:W-:Y:S04]  /*f6c0*/  LDGSTS.E [R8+0x10200], desc[UR40][R200.64], P2 ;  /* 0x10200000c8087fae */ /* 0x010fe800091a1028 */
[----:B--2---:R-:W-:Y:S04]  /*f6d0*/  LDGSTS.E [R8+0x10600], desc[UR40][R216.64], P2 ;  /* 0x10600000d8087fae */ /* 0x004fe800091a1028 */
        /* <DEDUP_REMOVED lines=31> */
[----:B---3--:R-:W-:Y:S04]  /*f8d0*/  LDGSTS.E [R7+0x10700], desc[UR40][R224.64], P2 ;  /* 0x10700000e0077fae */ /* 0x008fe800091a1028 */
[----:B-1----:R-:W2:Y:S04]  /*f8e0*/  LDL.LU.64 R8, [R1+0x220] ;  /* 0x0002200001087983 */ /* 0x002ea80000300a00 */
        /* <DEDUP_REMOVED lines=29> */
[----:B------:R1:W-:Y:S04]  /*fac0*/  LDGSTS.E [R7+0x17f00], desc[UR40][R234.64], P2 ;  /* 0x17f00000ea077fae */ /* 0x0003e800091a1028 */
[----:B------:R1:W-:Y:S04]  /*fad0*/  STL.64 [R1+0x920], R6 ;  /* 0x0009200601007387 */ /* 0x0003e80000100a00 */
[----:B------:R-:W3:Y:S04]  /*fae0*/  LDL.LU.64 R88, [R1+0x218] ;  /* 0x0002180001587983 */ /* 0x000ee80000300a00 */
[----:B------:R-:W0:Y:S04]  /*faf0*/  LDGDEPBAR ;  /* 0x00000000000079af */ /* 0x000e280000000000 */
[----:B------:R-:W4:Y:S04]  /*fb00*/  LDL.LU R41, [R1+0x320] ;  /* 0x0003200001297983 */ /* 0x000f280000300800 */
[----:B------:R-:W4:Y:S04]  /*fb10*/  LDL.LU.64 R80, [R1+0x210] ;  /* 0x0002100001507983 */ /* 0x000f280000300a00 */
[----:B------:R-:W4:Y:S01]  /*fb20*/  LDL.LU R48, [R1+0x324] ;  /* 0x0003240001307983 */ /* 0x000f220000300800 */
[----:B------:R-:W-:-:S03]  /*fb30*/  ISETP.NE.U32.AND P2, PT, R252, RZ, PT ;  /* 0x000000fffc00720c */ /* 0x000fc60003f45070 */
[----:B------:R-:W4:Y:S01]  /*fb40*/  LDL.LU.64 R72, [R1+0x208] ;  /* 0x0002080001487983 */ /* 0x000f220000300a00 */
[----:B------:R-:W-:Y:S01]  /*fb50*/  IMAD.WIDE R238, R0, 0x4, R238 ;  /* 0x0000000400ee7825 */ /* 0x000fe200078e02ee */
[----:B------:R-:W-:Y:S03]  /*fb60*/  BAR.SYNC.DEFER_BLOCKING 0x0 ;  /* 0x0000000000007b1d */ /* 0x000fe60000010000 */
[----:B------:R-:W-:Y:S01]  /*fb70*/  VIADD R252, R4, UR10 ;  /* 0x0000000a04fc7c36 */ /* 0x000fe20008000000 */
[----:B------:R-:W-:Y:S01]  /*fb80*/  ISETP.NE.U32.AND P0, PT, R5, RZ, PT ;  /* 0x000000ff0500720c */ /* 0x000fe20003f05070 */
[----:B-1----:R-:W-:Y:S01]  /*fb90*/  IMAD.WIDE R6, R0, 0x4, R32 ;  /* 0x0000000400067825 */ /* 0x002fe200078e0220 */
[----:B------:R-:W4:Y:S04]  /*fba0*/  LDL.LU R5, [R1+0x328] ;  /* 0x0003280001057983 */ /* 0x000f280000300800 */
[----:B------:R-:W-:Y:S04]  /*fbb0*/  STL.64 [R1+0x928], R238 ;  /* 0x000928ee01007387 */ /* 0x000fe80000100a00 */
[----:B------:R-:W4:Y:S04]  /*fbc0*/  LDL.LU.64 R32, [R1+0x200] ;  /* 0x0002000001207983 */ /* 0x000f280000300a00 */
[----:B------:R1:W-:Y:S04]  /*fbd0*/  STL.64 [R1+0x238], R6 ;  /* 0x0002380601007387 */ /* 0x0003e80000100a00 */
[----:B------:R-:W-:Y:S01]  /*fbe0*/  @!PT LDS RZ, [RZ] ;  /* 0x00000000fffff984 */ /* 0x000fe20000000800 */
[----:B------:R-:W-:Y:S01]  /*fbf0*/  @!PT LDS RZ, [RZ] ;  /* 0x00000000fffff984 */ /* 0x000fe20000000800 */
[----:B------:R-:W-:Y:S01]  /*fc00*/  @!PT LDS RZ, [RZ] ;  /* 0x00000000fffff984 */ /* 0x000fe20000000800 */
[----:B------:R-:W-:Y:S01]  /*fc10*/  LDGSTS.E [R252+0x78000], desc[UR40][R238.64], P2 ;  /* 0x78000000eefc7fae */ /* 0x000fe200091a1028 */
[----:B------:R-:W-:-:S03]  /*fc20*/  ISETP.NE.U32.AND P2, PT, R11, RZ, PT ;  /* 0x000000ff0b00720c */ /* 0x000fc60003f45070 */
[----:B------:R-:W4:Y:S04]  /*fc30*/  LDL.LU R11, [R1+0x32c] ;  /* 0x00032c00010b7983 */ /* 0x000f280000300800 */
[----:B------:R1:W-:Y:S01]  /*fc40*/  LDGSTS.E [R252+0x78008], desc[UR40][R6.64], P0 ;  /* 0x7800800006fc7fae */ /* 0x0003e200081a1028 */
[----:B------:R-:W-:Y:S01]  /*fc50*/  ISETP.NE.U32.AND P0, PT, R204, RZ, PT ;  /* 0x000000ffcc00720c */ /* 0x000fe20003f05070 */
[C---:B-1----:R-:W-:Y:S02]  /*fc60*/  IMAD.WIDE R6, R0.reuse, 0x4, R64 ;  /* 0x0000000400067825 */ /* 0x042fe400078e0240 */
[----:B------:R-:W4:Y:S04]  /*fc70*/  LDL.LU.64 R64, [R1+0x1f8] ;  /* 0x0001f80001407983 */ /* 0x000f280000300a00 */
[----:B------:R-:W4:Y:S04]  /*fc80*/  LDL.LU R204, [R1+0x330] ;  /* 0x0003300001cc7983 */ /* 0x000f280000300800 */
[----:B------:R2:W-:Y:S04]  /*fc90*/  STL.64 [R1+0x10], R6 ;  /* 0x0000100601007387 */ /* 0x0005e80000100a00 */
[----:B------:R2:W-:Y:S02]  /*fca0*/  LDGSTS.E [R252+0x7a000], desc[UR40][R6.64], P2 ;  /* 0x7a00000006fc7fae */ /* 0x0005e400091a1028 */
[----:B--2---:R-:W-:-:S05]  /*fcb0*/  IMAD.WIDE R6, R0, 0x4, R8 ;  /* 0x0000000400067825 */ /* 0x004fca00078e0208 */
[----:B------:R1:W-:Y:S04]  /*fcc0*/  STL.64 [R1+0x28], R6 ;  /* 0x0000280601007387 */ /* 0x0003e80000100a00 */
[----:B------:R1:W-:Y:S01]  /*fcd0*/  LDGSTS.E [R252+0x7a008], desc[UR40][R6.64], P0 ;  /* 0x7a00800006fc7fae */ /* 0x0003e200081a1028 */
[----:B------:R-:W-:Y:S01]  /*fce0*/  ISETP.NE.U32.AND P0, PT, R205, RZ, PT ;  /* 0x000000ffcd00720c */ /* 0x000fe20003f05070 */
[----:B-1----:R-:W-:Y:S02]  /*fcf0*/  IMAD.WIDE R6, R0, 0x4, R56 ;  /* 0x0000000400067825 */ /* 0x002fe400078e0238 */
[----:B------:R-:W2:Y:S04]  /*fd00*/  LDL.LU.64 R56, [R1+0x1f0] ;  /* 0x0001f00001387983 */ /* 0x000ea80000300a00 */
[----:B------:R3:W-:Y:S04]  /*fd10*/  STL.64 [R1+0x220], R6 ;  /* 0x0002200601007387 */ /* 0x0007e80000100a00 */
[----:B------:R-:W2:Y:S01]  /*fd20*/  LDL.LU R205, [R1+0x334] ;  /* 0x0003340001cd7983 */ /* 0x000ea20000300800 */
[----:B------:R-:W-:-:S02]  /*fd30*/  ISETP.NE.U32.AND P2, PT, R40, RZ, PT ;  /* 0x000000ff2800720c */ /* 0x000fc40003f45070 */
[----:B------:R-:W-:-:S05]  /*fd40*/  LOP3.LUT R252, R4, 0x10, RZ, 0x3c, !PT ;  /* 0x0000001004fc7812 */ /* 0x000fca00078e3cff */
[----:B------:R-:W-:-:S06]  /*fd50*/  VIADD R252, R252, UR10 ;  /* 0x0000000afcfc7c36 */ /* 0x000fcc0008000000 */
[----:B------:R3:W-:Y:S02]  /*fd60*/  LDGSTS.E [R252+0x78000], desc[UR40][R6.64], P2 ;  /* 0x7800000006fc7fae */ /* 0x0007e400091a1028 */
[----:B---3--:R-:W-:-:S05]  /*fd70*/  IMAD.WIDE R6, R0, 0x4, R88 ;  /* 0x0000000400067825 */ /* 0x008fca00078e0258 */
[----:B------:R1:W-:Y:S01]  /*fd80*/  LDGSTS.E [R252+0x78008], desc[UR40][R6.64], P0 ;  /* 0x7800800006fc7fae */ /* 0x0003e200081a1028 */
[----:B----4-:R-:W-:-:S03]  /*fd90*/  ISETP.NE.U32.AND P2, PT, R41, RZ, PT ;  /* 0x000000ff2900720c */ /* 0x010fc60003f45070 */
[----:B------:R1:W-:Y:S04]  /*fda0*/  STL.64 [R1+0x218], R6 ;  /* 0x0002180601007387 */ /* 0x0003e80000100a00 */
[----:B------:R-:W3:Y:S01]  /*fdb0*/  LDL.LU.64 R40, [R1+0x1e8] ;  /* 0x0001e80001287983 */ /* 0x000ee20000300a00 */
[----:B------:R-:W-:-:S03]  /*fdc0*/  ISETP.NE.U32.AND P0, PT, R48, RZ, PT ;  /* 0x000000ff3000720c */ /* 0x000fc60003f05070 */
[----:B------:R-:W4:Y:S01]  /*fdd0*/  LDL.LU R48, [R1+0x338] ;  /* 0x0003380001307983 */ /* 0x000f220000300800 */
[----:B-1----:R-:W-:-:S05]  /*fde0*/  IMAD.WIDE R6, R0, 0x4, R80 ;  /* 0x0000000400067825 */ /* 0x002fca00078e0250 */
[----:B------:R1:W-:Y:S04]  /*fdf0*/  STL.64 [R1+0x210], R6 ;  /* 0x0002100601007387 */ /* 0x0003e80000100a00 */
[----:B------:R1:W-:Y:S01]  /*fe00*/  LDGSTS.E [R252+0x7a000], desc[UR40][R6.64], P2 ;  /* 0x7a00000006fc7fae */ /* 0x0003e200091a1028 */
[----:B------:R-:W-:Y:S01]  /*fe10*/  ISETP.NE.U32.AND P2, PT, R5, RZ, PT ;  /* 0x000000ff0500720c */ /* 0x000fe20003f45070 */
[----:B-1----:R-:W-:Y:S01]  /*fe20*/  IMAD.WIDE R6, R0, 0x4, R72 ;  /* 0x0000000400067825 */ /* 0x002fe200078e0248 */
[----:B------:R-:W-:-:S04]  /*fe30*/  LOP3.LUT R5, R4, 0x20, RZ, 0x3c, !PT ;  /* 0x0000002004057812 */ /* 0x000fc800078e3cff */
[----:B------:R1:W-:Y:S04]  /*fe40*/  STL.64 [R1+0x208], R6 ;  /* 0x0002080601007387 */ /* 0x0003e80000100a00 */
[----:B------:R1:W-:Y:S04]  /*fe50*/  LDGSTS.E [R252+0x7a008], desc[UR40][R6.64], P0 ;  /* 0x7a00800006fc7fae */ /* 0x0003e800081a1028 */
[----:B------:R-:W4:Y:S01]  /*fe60*/  LDL.LU.64 R238, [R1+0x1e0] ;  /* 0x0001e00001ee7983 */ /* 0x000f220000300a00 */
[----:B------:R-:W-:-:S03]  /*fe70*/  ISETP.NE.U32.AND P0, PT, R11, RZ, PT ;  /* 0x000000ff0b00720c */ /* 0x000fc60003f05070 */
[----:B------:R-:W4:Y:S01]  /*fe80*/  LDL.LU R252, [R1+0x33c] ;  /* 0x00033c0001fc7983 */ /* 0x000f220000300800 */
[----:B-1----:R-:W-:-:S03]  /*fe90*/  IMAD.WIDE R6, R0, 0x4, R32 ;  /* 0x0000000400067825 */ /* 0x002fc600078e0220 */
[----:B------:R-:W4:Y:S01]  /*fea0*/  LDL.LU.64 R32, [R1+0x1d8] ;  /* 0x0001d80001207983 */ /* 0x000f220000300a00 */
[----:B------:R-:W-:-:S03]  /*feb0*/  VIADD R5, R5, UR10 ;  /* 0x0000000a05057c36 */ /* 0x000fc60008000000 */
[----:B------:R-:W4:Y:S01]  /*fec0*/  LDL.LU R11, [R1+0x340] ;  /* 0x00034000010b7983 */ /* 0x000f220000300800 */
[----:B------:R-:W-:-:S03]  /*fed0*/  IMAD.WIDE R8, R0, 0x4, R64 ;  /* 0x0000000400087825 */ /* 0x000fc600078e0240 */
[----:B------:R1:W-:Y:S04]  /*fee0*/  STL.64 [R1+0x200], R6 ;  /* 0x0002000601007387 */ /* 0x0003e80000100a00 */
[----:B------:R-:W-:Y:S01]  /*fef0*/  LDGSTS.E [R5+0x78000], desc[UR40][R6.64], P2 ;  /* 0x7800000006057fae */ /* 0x000fe200091a1028 */
[----:B------:R-:W-:-:S03]  /*ff00*/  ISETP.NE.U32.AND P2, PT, R204, RZ, PT ;  /* 0x000000ffcc00720c */ /* 0x000fc60003f45070 */
[----:B------:R-:W-:Y:S04]  /*ff10*/  LDGSTS.E [R5+0x78008], desc[UR40][R8.64], P0 ;  /* 0x7800800008057fae */ /* 0x000fe800081a1028 */
[----:B-1----:R-:W4:Y:S04]  /*ff20*/  LDL.LU.64 R6, [R1+0x1d0] ;  /* 0x0001d00001067983 */ /* 0x002f280000300a00 */
[----:B------:R-:W4:Y:S04]  /*ff30*/  LDL.LU R97, [R1+0x344] ;  /* 0x0003440001617983 */ /* 0x000f280000300800 */
[----:B------:R1:W-:Y:S04]  /*ff40*/  STL.64 [R1+0x1f8], R8 ;  /* 0x0001f80801007387 */ /* 0x0003e80000100a00 */
[----:B-1----:R-:W4:Y:S04]  /*ff50*/  LDL.LU.64 R8, [R1+0x1c8] ;  /* 0x0001c80001087983 */ /* 0x002f280000300a00 */
[----:B------:R-:W4:Y:S04]  /*ff60*/  LDL.LU R204, [R1+0x810] ;  /* 0x0008100001cc7983 */ /* 0x000f280000300800 */
[----:B------:R-:W4:Y:S04]  /*ff70*/  LDL.LU.64 R88, [R1+0x1c0] ;  /* 0x0001c00001587983 */ /* 0x000f280000300a00 */
[----:B------:R-:W4:Y:S01]  /*ff80*/  LDL.LU R81, [R1+0x814] ;  /* 0x0008140001517983 */ /* 0x000f220000300800 */
[----:B--2---:R-:W-:-:S05]  /*ff90*/  IMAD.WIDE R56, R0, 0x4, R56 ;  /* 0x0000000400387825 */ /* 0x004fca00078e0238 */
[----:B------:R1:W-:Y:S04]  /*ffa0*/  STL.64 [R1+0x1f0], R56 ;  /* 0x0001f03801007387 */ /* 0x0003e80000100a00 */
[----:B------:R-:W2:Y:S01]  /*ffb0*/  LDL.LU.64 R72, [R1+0x1b8] ;  /* 0x0001b80001487983 */ /* 0x000ea20000300a00 */
[----:B------:R-:W-:-:S03]  /*ffc0*/  ISETP.NE.U32.AND P0, PT, R205, RZ, PT ;  /* 0x000000ffcd00720c */ /* 0x000fc60003f05070 */
[----:B------:R-:W2:Y:S04]  /*ffd0*/  LDL.LU R205, [R1+0x818] ;  /* 0x0008180001cd7983 */ /* 0x000ea80000300800 */
[----:B------:R-:W-:Y:S01]  /*ffe0*/  LDGSTS.E [R5+0x7a000], desc[UR40][R56.64], P2 ;  /* 0x7a00000038057fae */ /* 0x000fe200091a1028 */
[----:B------:R-:W-:-:S03]  /*fff0*/  LOP3.LUT R80, R4, 0x30, RZ, 0x3c, !PT ;  /* 0x0000003004507812 */ /* 0x000fc600078e3cff */
[----:B------:R-:W2:Y:S02]  /*10000*/  LDL.LU.64 R64, [R1+0x1b0] ;  /* 0x0001b00001407983 */ /* 0x000ea40000300a00 */
[----:B------:R-:W-:Y:S02]  /*10010*/  VIADD R80, R80, UR10 ;  /* 0x0000000a50507c36 */ /* 0x000fe40008000000 */
[----:B-1----:R-:W2:Y:S01]  /*10020*/  LDL.LU R56, [R1+0x81c] ;  /* 0x00081c0001387983 */ /* 0x002ea20000300800 */
[----:B---3--:R-:W-:Y:S01]  /*10030*/  IMAD.WIDE R40, R0, 0x4, R40 ;  /* 0x0000000400287825 */ /* 0x008fe200078e0228 */
[----:B----4-:R-:W-:-:S04]  /*10040*/  ISETP.NE.U32.AND P2, PT, R48, RZ, PT ;  /* 0x000000ff3000720c */ /* 0x010fc80003f45070 */
[----:B------:R-:W-:Y:S04]  /*10050*/  LDGSTS.E [R5+0x7a008], desc[UR40][R40.64], P0 ;  /* 0x7a00800028057fae */ /* 0x000fe800081a1028 */
[----:B------:R1:W-:Y:S04]  /*10060*/  STL.64 [R1+0x1e8], R40 ;  /* 0x0001e82801007387 */ /* 0x0003e80000100a00 */
[----:B------:R-:W3:Y:S04]  /*10070*/  LDL.LU.64 R48, [R1+0x1a8] ;  /* 0x0001a80001307983 */ /* 0x000ee80000300a00 */
[----:B------:R-:W4:Y:S04]  /*10080*/  LDL.LU R57, [R1+0x820] ;  /* 0x0008200001397983 */ /* 0x000f280000300800 */
[----:B-1----:R-:W4:Y:S01]  /*10090*/  LDL.LU.64 R40, [R1+0x1a0] ;  /* 0x0001a00001287983 */ /* 0x002f220000300a00 */
[----:B------:R-:W-:-:S05]  /*100a0*/  IMAD.WIDE R238, R0, 0x4, R238 ;  /* 0x0000000400ee7825 */ /* 0x000fca00078e02ee */
[----:B------:R1:W-:Y:S01]  /*100b0*/  LDGSTS.E [R80+0x78000], desc[UR40][R238.64], P2 ;  /* 0x78000000ee507fae */ /* 0x0003e200091a1028 */
[----:B------:R-:W-:-:S03]  /*100c0*/  ISETP.NE.U32.AND P0, PT, R252, RZ, PT ;  /* 0x000000fffc00720c */ /* 0x000fc60003f05070 */
[----:B------:R1:W-:Y:S04]  /*100d0*/  STL.64 [R1+0x140], R238 ;  /* 0x000140ee01007387 */ /* 0x0003e80000100a00 */
[----:B------:R-:W4:Y:S01]  /*100e0*/  LDL.LU R252, [R1+0x824] ;  /* 0x0008240001fc7983 */ /* 0x000f220000300800 */
[----:B------:R-:W-:Y:S01]  /*100f0*/  ISETP.NE.U32.AND P2, PT, R11, RZ, PT ;  /* 0x000000ff0b00720c */ /* 0x000fe20003f45070 */
[C---:B-1----:R-:W-:Y:S02]  /*10100*/  IMAD.WIDE R238, R0.reuse, 0x4, R32 ;  /* 0x0000000400ee7825 */ /* 0x042fe400078e0220 */
[----:B------:R-:W4:Y:S04]  /*10110*/  LDL.LU.64 R32, [R1+0x198] ;  /* 0x0001980001207983 */ /* 0x000f280000300a00 */
[----:B------:R-:W-:Y:S04]  /*10120*/  LDGSTS.E [R80+0x78008], desc[UR40][R238.64], P0 ;  /* 0x78008000ee507fae */ /* 0x000fe800081a1028 */
[----:B------:R-:W-:Y:S04]  /*10130*/  STL.64 [R1+0x138], R238 ;  /* 0x000138ee01007387 */ /* 0x000fe80000100a00 */
[----:B------:R-:W4:Y:S01]  /*10140*/  LDL.LU R11, [R1+0x828] ;  /* 0x00082800010b7983 */ /* 0x000f220000300800 */
[----:B------:R-:W-:Y:S01]  /*10150*/  IMAD.WIDE R6, R0, 0x4, R6 ;  /* 0x0000000400067825 */ /* 0x000fe200078e0206 */
[----:B------:R-:W-:-:S04]  /*10160*/  ISETP.NE.U32.AND P0, PT, R97, RZ, PT ;  /* 0x000000ff6100720c */ /* 0x000fc80003f05070 */
[----:B------:R1:W-:Y:S04]  /*10170*/  LDGSTS.E [R80+0x7a000], desc[UR40][R6.64], P2 ;  /* 0x7a00000006507fae */ /* 0x0003e800091a1028 */
[----:B------:R1:W-:Y:S02]  /*10180*/  STL.64 [R1+0x130], R6 ;  /* 0x0001300601007387 */ /* 0x0003e40000100a00 */
[----:B-1----:R-:W-:Y:S01]  /*10190*/  IMAD.WIDE R6, R0, 0x4, R8 ;  /* 0x0000000400067825 */ /* 0x002fe200078e0208 */
[----:B------:R-:W-:Y:S02]  /*101a0*/  ISETP.NE.U32.AND P2, PT, R204, RZ, PT ;  /* 0x000000ffcc00720c */ /* 0x000fe40003f45070 */
[----:B------:R-:W-:Y:S02]  /*101b0*/  LOP3.LUT R204, R4, 0x40, RZ, 0x3c, !PT ;  /* 0x0000004004cc7812 */ /* 0x000fe400078e3cff */
[----:B------:R1:W-:Y:S04]  /*101c0*/  STL.64 [R1+0x128], R6 ;  /* 0x0001280601007387 */ /* 0x0003e80000100a00 */
[----:B------:R1:W-:Y:S01]  /*101d0*/  LDGSTS.E [R80+0x7a008], desc[UR40][R6.64], P0 ;  /* 0x7a00800006507fae */ /* 0x0003e200081a1028 */
[----:B------:R-:W-:-:S02]  /*101e0*/  VIADD R204, R204, UR10 ;  /* 0x0000000acccc7c36 */ /* 0x000fc40008000000 */
[----:B-1----:R-:W-:-:S05]  /*101f0*/  IMAD.WIDE R6, R0, 0x4, R88 ;  /* 0x0000000400067825 */ /* 0x002fca00078e0258 */
[----:B------:R2:W-:Y:S04]  /*10200*/  STL.64 [R1+0x120], R6 ;  /* 0x0001200601007387 */ /* 0x0005e80000100a00 */
[----:B------:R2:W-:Y:S02]  /*10210*/  LDGSTS.E [R204+0x78000], desc[UR40][R6.64], P2 ;  /* 0x7800000006cc7fae */ /* 0x0005e400091a1028 */
[----:B--2---:R-:W-:Y:S01]  /*10220*/  IMAD.WIDE R6, R0, 0x4, R72 ;  /* 0x0000000400067825 */ /* 0x004fe200078e0248 */
[----:B------:R-:W-:-:S04]  /*10230*/  ISETP.NE.U32.AND P2, PT, R205, RZ, PT ;  /* 0x000000ffcd00720c */ /* 0x000fc80003f45070 */
[----:B------:R1:W-:Y:S04]  /*10240*/  STL.64 [R1+0x118], R6 ;  /* 0x0001180601007387 */ /* 0x0003e80000100a00 */
[----:B------:R-:W2:Y:S01]  /*10250*/  LDL.LU R205, [R1+0x82c] ;  /* 0x00082c0001cd7983 */ /* 0x000ea20000300800 */
[----:B------:R-:W-:-:S13]  /*10260*/  ISETP.NE.U32.AND P0, PT, R81, RZ, PT ;  /* 0x000000ff5100720c */ /* 0x000fda0003f05070 */
[----:B------:R1:W-:Y:S01]  /*10270*/  LDGSTS.E [R204+0x78008], desc[UR40][R6.64], P0 ;  /* 0x7800800006cc7fae */ /* 0x0003e200081a1028 */
[----:B------:R-:W-:Y:S01]  /*10280*/  ISETP.NE.U32.AND P0, PT, R56, RZ, PT ;  /* 0x000000ff3800720c */ /* 0x000fe20003f05070 */
[----:B-1----:R-:W-:-:S05]  /*10290*/  IMAD.WIDE R6, R0, 0x4, R64 ;  /* 0x0000000400067825 */ /* 0x002fca00078e0240 */
[----:B------:R1:W-:Y:S04]  /*102a0*/  STL.64 [R1+0x110], R6 ;  /* 0x0001100601007387 */ /* 0x0003e80000100a00 */
[----:B------:R-:W-:Y:S04]  /*102b0*/  LDGSTS.E [R204+0x7a000], desc[UR40][R6.64], P2 ;  /* 0x7a00000006cc7fae */ /* 0x000fe800091a1028 */
[----:B-1----:R-:W2:Y:S04]  /*102c0*/  LDL.LU.64 R6, [R1+0x188] ;  /* 0x0001880001067983 */ /* 0x002ea80000300a00 */
[----:B------:R-:W2:Y:S01]  /*102d0*/  LDL.LU R8, [R1+0x830] ;  /* 0x0008300001087983 */ /* 0x000ea20000300800 */
[----:B------:R-:W-:-:S04]  /*102e0*/  IMAD.WIDE R2, R0, 0x4, R2 ;  /* 0x0000000400027825 */ /* 0x000fc800078e0202 */
[----:B---3--:R-:W-:Y:S01]  /*102f0*/  IMAD.WIDE R48, R0, 0x4, R48 ;  /* 0x0000000400307825 */ /* 0x008fe200078e0230 */
[----:B----4-:R-:W-:-:S04]  /*10300*/  ISETP.NE.U32.AND P2, PT, R57, RZ, PT ;  /* 0x000000ff3900720c */ /* 0x010fc80003f45070 */
[----:B------:R1:W-:Y:S04]  /*10310*/  STL.64 [R1+0x108], R48 ;  /* 0x0001083001007387 */ /* 0x0003e80000100a00 */
[----:B------:R1:W-:Y:S01]  /*10320*/  LDGSTS.E [R204+0x7a008], desc[UR40][R48.64], P0 ;  /* 0x7a00800030cc7fae */ /* 0x0003e200081a1028 */
[----:B------:R-:W-:-:S03]  /*10330*/  IMAD.WIDE R40, R0, 0x4, R40 ;  /* 0x0000000400287825 */ /* 0x000fc600078e0228 */
[----:B------:R-:W3:Y:S01]  /*10340*/  LDL.LU R9, [R1+0x834] ;  /* 0x0008340001097983 */ /* 0x000ee20000300800 */
[----:B-1----:R-:W-:-:S03]  /*10350*/  LOP3.LUT R48, R4, 0x50, RZ, 0x3c, !PT ;  /* 0x0000005004307812 */ /* 0x002fc600078e3cff */
[----:B------:R1:W-:Y:S02]  /*10360*/  STL.64 [R1+0x100], R40 ;  /* 0x0001002801007387 */ /* 0x0003e40000100a00 */
[----:B------:R-:W-:Y:S02]  /*10370*/  VIADD R48, R48, UR10 ;  /* 0x0000000a30307c36 */ /* 0x000fe40008000000 */
[----:B------:R-:W4:Y:S04]  /*10380*/  LDL.LU.64 R88, [R1+0x178] ;  /* 0x0001780001587983 */ /* 0x000f280000300a00 */
[----:B------:R-:W-:Y:S04]  /*10390*/  LDGSTS.E [R48+0x78000], desc[UR40][R40.64], P2 ;  /* 0x7800000028307fae */ /* 0x000fe800091a1028 */
[----:B------:R-:W4:Y:S04]  /*103a0*/  LDL.LU R97, [R1+0x838] ;  /* 0x0008380001617983 */ /* 0x000f280000300800 */
[----:B------:R-:W4:Y:S01]  /*103b0*/  LDL.LU.64 R80, [R1+0x170] ;  /* 0x0001700001507983 */ /* 0x000f220000300a00 */
[----:B------:R-:W-:Y:S01]  /*103c0*/  ISETP.NE.U32.AND P0, PT, R252, RZ, PT ;  /* 0x000000fffc00720c */ /* 0x000fe20003f05070 */
[----:B------:R-:W-:-:S05]  /*103d0*/  IMAD.WIDE R32, R0, 0x4, R32 ;  /* 0x0000000400207825 */ /* 0x000fca00078e0220 */
[----:B------:R1:W-:Y:S04]  /*103e0*/  STL.64 [R1+0xf8], R32 ;  /* 0x0000f82001007387 */ /* 0x0003e80000100a00 */
[----:B------:R-:W4:Y:S01]  /*103f0*/  LDL.LU R72, [R1+0x83c] ;  /* 0x00083c0001487983 */ /* 0x000f220000300800 */
[----:B------:R-:W-:-:S03]  /*10400*/  ISETP.NE.U32.AND P2, PT, R11, RZ, PT ;  /* 0x000000ff0b00720c */ /* 0x000fc60003f45070 */
[----:B------:R-:W4:Y:S04]  /*10410*/  LDL.LU.64 R64, [R1+0x168] ;  /* 0x0001680001407983 */ /* 0x000f280000300a00 */
[----:B------:R-:W4:Y:S04]  /*10420*/  LDL.LU R73, [R1+0x840] ;  /* 0x0008400001497983 */ /* 0x000f280000300800 */
[----:B------:R-:W4:Y:S04]  /*10430*/  LDL.LU.64 R56, [R1+0x160] ;  /* 0x0001600001387983 */ /* 0x000f280000300a00 */
[----:B------:R-:W4:Y:S04]  /*10440*/  LDL.LU R252, [R1+0x848] ;  /* 0x0008480001fc7983 */ /* 0x000f280000300800 */
[----:B-1----:R-:W4:Y:S04]  /*10450*/  LDL.LU.64 R40, [R1+0x158] ;  /* 0x0001580001287983 */ /* 0x002f280000300a00 */
[----:B------:R-:W4:Y:S04]  /*10460*/  LDL.LU R49, [R1+0x84c] ;  /* 0x00084c0001317983 */ /* 0x000f280000300800 */
[----:B------:R-:W-:Y:S04]  /*10470*/  LDGSTS.E [R48+0x78008], desc[UR40][R32.64], P0 ;  /* 0x7800800020307fae */ /* 0x000fe800081a1028 */
[----:B------:R-:W4:Y:S04]  /*10480*/  LDL.LU R11, [R1+0x844] ;  /* 0x00084400010b7983 */ /* 0x000f280000300800 */
[----:B------:R-:W-:Y:S04]  /*10490*/  LDGSTS.E [R48+0x7a000], desc[UR40][R2.64], P2 ;  /* 0x7a00000002307fae */ /* 0x000fe800091a1028 */
[----:B------:R-:W4:Y:S01]  /*104a0*/  LDL.LU.64 R32, [R1+0x150] ;  /* 0x0001500001207983 */ /* 0x000f220000300a00 */
[----:B--2---:R-:W-:-:S03]  /*104b0*/  ISETP.NE.U32.AND P0, PT, R205, RZ, PT ;  /* 0x000000ffcd00720c */ /* 0x004fc60003f05070 */
[----:B------:R-:W2:Y:S04]  /*104c0*/  LDL.LU.64 R204, [R1+0x148] ;  /* 0x0001480001cc7983 */ /* 0x000ea80000300a00 */
[----:B------:R-:W2:Y:S04]  /*104d0*/  LDL.LU.64 R238, [R1+0xa0] ;  /* 0x0000a00001ee7983 */ /* 0x000ea80000300a00 */
[----:B------:R1:W-:Y:S04]  /*104e0*/  STL.64 [R1+0x908], R2 ;  /* 0x0009080201007387 */ /* 0x0003e80000100a00 */
[----:B-1----:R-:W2:Y:S01]  /*104f0*/  LDL.LU.64 R2, [R1+0x180] ;  /* 0x0001800001027983 */ /* 0x002ea20000300a00 */
[----:B------:R-:W-:Y:S01]  /*10500*/  IMAD.WIDE R6, R0, 0x4, R6 ;  /* 0x0000000400067825 */ /* 0x000fe200078e0206 */
[----:B------:R-:W-:-:S04]  /*10510*/  ISETP.NE.U32.AND P2, PT, R8, RZ, PT ;  /* 0x000000ff0800720c */ /* 0x000fc80003f45070 */
[----:B------:R1:W-:Y:S02]  /*10520*/  LDGSTS.E [R48+0x7a008], desc[UR40][R6.64], P0 ;  /* 0x7a00800006307fae */ /* 0x0003e400081a1028 */
[----:B-1----:R-:W-:-:S05]  /*10530*/  LOP3.LUT R48, R4, 0x60, RZ, 0x3c, !PT ;  /* 0x0000006004307812 */ /* 0x002fca00078e3cff */
[----:B------:R-:W-:Y:S01]  /*10540*/  VIADD R48, R48, UR10 ;  /* 0x0000000a30307c36 */ /* 0x000fe20008000000 */
[----:B------:R1:W-:Y:S04]  /*10550*/  STL.64 [R1+0xe8], R6 ;  /* 0x0000e80601007387 */ /* 0x0003e80000100a00 */
[----:B-1----:R-:W2:Y:S01]  /*10560*/  LDL.LU.64 R6, [R1+0x80] ;  /* 0x0000800001067983 */ /* 0x002ea20000300a00 */
[----:B---3--:R-:W-:Y:S01]  /*10570*/  ISETP.NE.U32.AND P0, PT, R9, RZ, PT ;  /* 0x000000ff0900720c */ /* 0x008fe20003f05070 */
[----:B----4-:R-:W-:-:S04]  /*10580*/  IMAD.WIDE R88, R0, 0x4, R88 ;  /* 0x0000000400587825 */ /* 0x010fc800078e0258 */
[----:B------:R-:W-:-:S04]  /*10590*/  IMAD.WIDE R80, R0, 0x4, R80 ;  /* 0x0000000400507825 */ /* 0x000fc800078e0250 */
[----:B------:R-:W-:-:S04]  /*105a0*/  IMAD.WIDE R64, R0, 0x4, R64 ;  /* 0x0000000400407825 */ /* 0x000fc800078e0240 */
[----:B--2---:R-:W-:-:S05]  /*105b0*/  IMAD.WIDE R2, R0, 0x4, R2 ;  /* 0x0000000400027825 */ /* 0x004fca00078e0202 */
[----:B------:R1:W-:Y:S01]  /*105c0*/  LDGSTS.E [R48+0x78000], desc[UR40][R2.64], P2 ;  /* 0x7800000002307fae */ /* 0x0003e200091a1028 */
[----:B------:R-:W-:-:S03]  /*105d0*/  ISETP.NE.U32.AND P2, PT, R97, RZ, PT ;  /* 0x000000ff6100720c */ /* 0x000fc60003f45070 */
[----:B------:R-:W-:Y:S01]  /*105e0*/  LDGSTS.E [R48+0x78008], desc[UR40][R88.64], P0 ;  /* 0x7800800058307fae */ /* 0x000fe200081a1028 */
[----:B------:R-:W-:-:S03]  /*105f0*/  ISETP.NE.U32.AND P0, PT, R72, RZ, PT ;  /* 0x000000ff4800720c */ /* 0x000fc60003f05070 */
[----:B------:R2:W-:Y:S04]  /*10600*/  STL.64 [R1+0xe0], R2 ;  /* 0x0000e00201007387 */ /* 0x0005e80000100a00 */
[----:B------:R-:W3:Y:S04]  /*10610*/  LDL.LU.64 R8, [R1+0x60] ;  /* 0x0000600001087983 */ /* 0x000ee80000300a00 */
[----:B------:R-:W-:Y:S04]  /*10620*/  LDGSTS.E [R48+0x7a000], desc[UR40][R80.64], P2 ;  /* 0x7a00000050307fae */ /* 0x000fe800091a1028 */
[----:B--2---:R-:W1:Y:S04]  /*10630*/  LDL.LU.64 R2, [R1+0x58] ;  /* 0x0000580001027983 */ /* 0x004e680000300a00 */
[----:B------:R-:W2:Y:S04]  /*10640*/  LDL.LU R97, [R1+0x9c0] ;  /* 0x0009c00001617983 */ /* 0x000ea80000300800 */
[----:B------:R4:W-:Y:S01]  /*10650*/  STL.64 [R1+0xd8], R88 ;  /* 0x0000d85801007387 */ /* 0x0009e20000100a00 */
[----:B------:R-:W-:-:S03]  /*10660*/  ISETP.NE.U32.AND P2, PT, R73, RZ, PT ;  /* 0x000000ff4900720c */ /* 0x000fc60003f45070 */
[----:B------:R-:W-:Y:S01]  /*10670*/  LDGSTS.E [R48+0x7a008], desc[UR40][R64.64], P0 ;  /* 0x7a00800040307fae */ /* 0x000fe200081a1028 */
[----:B------:R-:W-:-:S03]  /*10680*/  ISETP.NE.U32.AND P0, PT, R252, RZ, PT ;  /* 0x000000fffc00720c */ /* 0x000fc60003f05070 */
[----:B----4-:R-:W4:Y:S04]  /*10690*/  LDL.LU.64 R88, [R1+0x9b8] ;  /* 0x0009b80001587983 */ /* 0x010f280000300a00 */
[----:B------:R-:W2:Y:S04]  /*106a0*/  LDL.LU R72, [R1+0x9b0] ;  /* 0x0009b00001487983 */ /* 0x000ea80000300800 */
[----:B------:R3:W-:Y:S04]  /*106b0*/  STL.64 [R1+0xd0], R80 ;  /* 0x0000d05001007387 */ /* 0x0007e80000100a00 */
[----:B---3--:R-:W3:Y:S04]  /*106c0*/  LDL.LU.64 R80, [R1+0x9a8] ;  /* 0x0009a80001507983 */ /* 0x008ee80000300a00 */
[----:B------:R-:W2:Y:S04]  /*106d0*/  LDL.LU R73, [R1+0x9a0] ;  /* 0x0009a00001497983 */ /* 0x000ea80000300800 */
[----:B------:R1:W-:Y:S04]  /*106e0*/  STL.64 [R1+0xc8], R64 ;  /* 0x0000c84001007387 */ /* 0x0003e80000100a00 */
[----:B-1----:R-:W2:Y:S04]  /*106f0*/  LDL.LU.64 R64, [R1+0x998] ;  /* 0x0009980001407983 */ /* 0x002ea80000300a00 */
[----:B------:R-:W2:Y:S04]  /*10700*/  LDL.LU R48, [R1+0x994] ;  /* 0x0009940001307983 */ /* 0x000ea80000300800 */
[----:B------:R-:W2:Y:S01]  /*10710*/  LDL.LU R252, [R1+0x990] ;  /* 0x0009900001fc7983 */ /* 0x000ea20000300800 */
[----:B------:R-:W-:-:S04]  /*10720*/  IMAD.WIDE R56, R0, 0x4, R56 ;  /* 0x0000000400387825 */ /* 0x000fc800078e0238 */
[C---:B------:R-:W-:Y:S01]  /*10730*/  IMAD.WIDE R40, R0.reuse, 0x4, R40 ;  /* 0x0000000400287825 */ /* 0x040fe200078e0228 */
[----:B------:R1:W-:Y:S03]  /*10740*/  STL.64 [R1+0xc0], R56 ;  /* 0x0000c03801007387 */ /* 0x0003e60000100a00 */
[----:B------:R-:W-:-:S04]  /*10750*/  IMAD.WIDE R32, R0, 0x4, R32 ;  /* 0x0000000400207825 */ /* 0x000fc800078e0220 */
[----:B------:R-:W-:Y:S01]  /*10760*/  IMAD.WIDE R204, R0, 0x4, R204 ;  /* 0x0000000400cc7825 */ /* 0x000fe200078e02cc */
[----:B--2---:R-:W-:Y:S01]  /*10770*/  LDGSTS.E [R252+0x78000], desc[UR40][R56.64], P2 ;  /* 0x7800000038fc7fae */ /* 0x004fe200091a1028 */
[----:B------:R-:W-:-:S03]  /*10780*/  ISETP.NE.U32.AND P2, PT, R49, RZ, PT ;  /* 0x000000ff3100720c */ /* 0x000fc60003f45070 */
[----:B------:R-:W-:Y:S01]  /*10790*/  LDGSTS.E [R252+0x78008], desc[UR40][R40.64], P0 ;  /* 0x7800800028fc7fae */ /* 0x000fe200081a1028 */
[----:B------:R-:W-:-:S03]  /*107a0*/  ISETP.NE.U32.AND P0, PT, R11, RZ, PT ;  /* 0x000000ff0b00720c */ /* 0x000fc60003f05070 */
[----:B-1----:R-:W2:Y:S04]  /*107b0*/  LDL.LU.64 R56, [R1+0x988] ;  /* 0x0009880001387983 */ /* 0x002ea80000300a00 */
[----:B------:R-:W2:Y:S04]  /*107c0*/  LDL.LU R49, [R1+0x980] ;  /* 0x0009800001317983 */ /* 0x000ea80000300800 */
[----:B------:R1:W-:Y:S04]  /*107d0*/  STL.64 [R1+0xb8], R40 ;  /* 0x0000b82801007387 */ /* 0x0003e80000100a00 */
[----:B------:R2:W-:Y:S04]  /*107e0*/  LDGSTS.E [R252+0x7a000], desc[UR40][R32.64], P2 ;  /* 0x7a00000020fc7fae */ /* 0x0005e800091a1028 */
[----:B------:R-:W-:Y:S04]  /*107f0*/  LDGSTS.E [R252+0x7a008], desc[UR40][R204.64], P0 ;  /* 0x7a008000ccfc7fae */ /* 0x000fe800081a1028 */
[----:B-1----:R-:W2:Y:S04]  /*10800*/  LDL.LU.64 R40, [R1+0x978] ;  /* 0x0009780001287983 */ /* 0x002ea80000300a00 */
[----:B------:R-:W5:Y:S04]  /*10810*/  LDL.LU R11, [R1+0x970] ;  /* 0x00097000010b7983 */ /* 0x000f680000300800 */
[----:B------:R1:W-:Y:S04]  /*10820*/  STL.64 [R1+0xb0], R32 ;  /* 0x0000b02001007387 */ /* 0x0003e80000100a00 */
[----:B------:R-:W0:Y:S04]  /*10830*/  LDGDEPBAR ;  /* 0x00000000000079af */ /* 0x000e280000000000 */
[----:B-1----:R-:W2:Y:S04]  /*10840*/  LDL.LU.64 R32, [R1+0x968] ;  /* 0x0009680001207983 */ /* 0x002ea80000300a00 */
[----:B------:R1:W-:Y:S04]  /*10850*/  STL.64 [R1+0xa8], R204 ;  /* 0x0000a8cc01007387 */ /* 0x0003e80000100a00 */
[----:B-1----:R-:W2:Y:S02]  /*10860*/  LDL.LU.64 R204, [R1+0x960] ;  /* 0x0009600001cc7983 */ /* 0x002ea40000300a00 */
[----:B--2---:R-:W-:-:S04]  /*10870*/  IMAD.WIDE R180, R205, 0x4, R180 ;  /* 0x00000004cdb47825 */ /* 0x004fc800078e02b4 */
[C---:B------:R-:W-:Y:S01]  /*10880*/  IMAD.WIDE R200, R205.reuse, 0x4, R200 ;  /* 0x00000004cdc87825 */ /* 0x040fe200078e02c8 */
[----:B------:R1:W-:Y:S03]  /*10890*/  STL.64 [R1+0x98], R180 ;  /* 0x000098b401007387 */ /* 0x0003e60000100a00 */
[----:B------:R-:W-:-:S04]  /*108a0*/  IMAD.WIDE R244, R205, 0x4, R244 ;  /* 0x00000004cdf47825 */ /* 0x000fc800078e02f4 */
[----:B------:R-:W-:-:S04]  /*108b0*/  IMAD.WIDE R238, R205, 0x4, R238 ;  /* 0x00000004cdee7825 */ /* 0x000fc800078e02ee */
[C---:B------:R-:W-:Y:S01]  /*108c0*/  IMAD.WIDE R208, R205.reuse, 0x4, R208 ;  /* 0x00000004cdd07825 */ /* 0x040fe200078e02d0 */
[----:B-1----:R-:W2:Y:S04]  /*108d0*/  LDL.LU.64 R180, [R1+0x958] ;  /* 0x0009580001b47983 */ /* 0x002ea80000300a00 */
[----:B------:R1:W-:Y:S01]  /*108e0*/  STL.64 [R1+0x90], R200 ;  /* 0x000090c801007387 */ /* 0x0003e20000100a00 */
[----:B------:R-:W-:-:S03]  /*108f0*/  IMAD.WIDE R216, R205, 0x4, R216 ;  /* 0x00000004cdd87825 */ /* 0x000fc600078e02d8 */
[----:B------:R2:W-:Y:S01]  /*10900*/  LDGSTS.E [R10+0x20000], desc[UR40][R238.64], P1 ;  /* 0x20000000ee0a7fae */ /* 0x0005e200089a1028 */
[----:B------:R-:W-:-:S03]  /*10910*/  IMAD.WIDE R224, R205, 0x4, R224 ;  /* 0x00000004cde07825 */ /* 0x000fc600078e02e0 */
[----:B-1----:R-:W2:Y:S04]  /*10920*/  LDL.LU.64 R200, [R1+0x950] ;  /* 0x0009500001c87983 */ /* 0x002ea80000300a00 */
[----:B------:R1:W-:Y:S04]  /*10930*/  STL.64 [R1+0x88], R244 ;  /* 0x000088f401007387 */ /* 0x0003e80000100a00 */
[----:B-1----:R-:W2:Y:S04]  /*10940*/  LDL.LU.64 R244, [R1+0x948] ;  /* 0x0009480001f47983 */ /* 0x002ea80000300a00 */
[----:B------:R-:W-:Y:S04]  /*10950*/  STL.64 [R1+0xa0], R238 ;  /* 0x0000a0ee01007387 */ /* 0x000fe80000100a00 */
[----:B------:R1:W-:Y:S04]  /*10960*/  STL.64 [R1+0x78], R208 ;  /* 0x000078d001007387 */ /* 0x0003e80000100a00 */
[----:B-1----:R-:W2:Y:S04]  /*10970*/  LDL.LU.64 R208, [R1+0x940] ;  /* 0x0009400001d07983 */ /* 0x002ea80000300a00 */
[----:B------:R1:W-:Y:S04]  /*10980*/  STL.64 [R1+0x70], R216 ;  /* 0x000070d801007387 */ /* 0x0003e80000100a00 */
[----:B-1----:R-:W3:Y:S04]  /*10990*/  LDL.LU.64 R216, [R1+0x938] ;  /* 0x0009380001d87983 */ /* 0x002ee80000300a00 */
[----:B------:R1:W-:Y:S04]  /*109a0*/  STL.64 [R1+0x68], R224 ;  /* 0x000068e001007387 */ /* 0x0003e80000100a00 */
[----:B-1----:R-:W4:Y:S01]  /*109b0*/  LDL.LU.64 R224, [R1+0x930] ;  /* 0x0009300001e07983 */ /* 0x002f220000300a00 */
[----:B------:R-:W-:-:S04]  /*109c0*/  IMAD.WIDE R6, R205, 0x4, R6 ;  /* 0x00000004cd067825 */ /* 0x000fc800078e0206 */
[C---:B------:R-:W-:Y:S01]  /*109d0*/  IMAD.WIDE R2, R205.reuse, 0x4, R2 ;  /* 0x00000004cd027825 */ /* 0x040fe200078e0202 */
[----:B------:R-:W-:Y:S03]  /*109e0*/  STL.64 [R1+0x80], R6 ;  /* 0x0000800601007387 */ /* 0x000fe60000100a00 */
[C---:B------:R-:W-:Y:S01]  /*109f0*/  IMAD.WIDE R8, R205.reuse, 0x4, R8 ;  /* 0x00000004cd087825 */ /* 0x040fe200078e0208 */
[----:B------:R1:W-:Y:S03]  /*10a00*/  STL.64 [R1+0x58], R2 ;  /* 0x0000580201007387 */ /* 0x0003e60000100a00 */
[C---:B------:R-:W-:Y:S01]  /*10a10*/  IMAD.WIDE R236, R205.reuse, 0x4, R236 ;  /* 0x00000004cdec7825 */ /* 0x040fe200078e02ec */
[----:B------:R-:W-:Y:S03]  /*10a20*/  STL.64 [R1+0x60], R8 ;  /* 0x0000600801007387 */ /* 0x000fe60000100a00 */
[C---:B------:R-:W-:Y:S01]  /*10a30*/  IMAD.WIDE R222, R205.reuse, 0x4, R222 ;  /* 0x00000004cdde7825 */ /* 0x040fe200078e02de */
[----:B------:R2:W-:Y:S03]  /*10a40*/  STL.64 [R1+0x48], R236 ;  /* 0x000048ec01007387 */ /* 0x0005e60000100a00 */
[C---:B-1----:R-:W-:Y:S01]  /*10a50*/  IMAD.WIDE R2, R205.reuse, 0x4, R240 ;  /* 0x00000004cd027825 */ /* 0x042fe200078e02f0 */
[----:B------:R-:W-:Y:S03]  /*10a60*/  LDGSTS.E [R10+0x20400], desc[UR40][R6.64], P1 ;  /* 0x20400000060a7fae */ /* 0x000fe600089a1028 */
[C---:B------:R-:W-:Y:S01]  /*10a70*/  IMAD.WIDE R220, R205.reuse, 0x4, R220 ;  /* 0x00000004cddc7825 */ /* 0x040fe200078e02dc */
[----:B------:R-:W-:Y:S03]  /*10a80*/  STL.64 [R1+0x50], R2 ;  /* 0x0000500201007387 */ /* 0x000fe60000100a00 */
[C---:B------:R-:W-:Y:S01]  /*10a90*/  IMAD.WIDE R218, R205.reuse, 0x4, R218 ;  /* 0x00000004cdda7825 */ /* 0x040fe200078e02da */
[----:B------:R-:W-:Y:S03]  /*10aa0*/  LDGSTS.E [R10+0x20800], desc[UR40][R8.64], P1 ;  /* 0x20800000080a7fae */ /* 0x000fe600089a1028 */
[----:B------:R-:W-:-:S04]  /*10ab0*/  IMAD.WIDE R214, R205, 0x4, R214 ;  /* 0x00000004cdd67825 */ /* 0x000fc800078e02d6 */
[----:B------:R-:W-:-:S04]  /*10ac0*/  IMAD.WIDE R212, R205, 0x4, R212 ;  /* 0x00000004cdd47825 */ /* 0x000fc800078e02d4 */
[----:B--2---:R-:W-:-:S04]  /*10ad0*/  IMAD.WIDE R236, R205, 0x4, R208 ;  /* 0x00000004cdec7825 */ /* 0x004fc800078e02d0 */
[----:B------:R-:W-:-:S04]  /*10ae0*/  IMAD.WIDE R208, R205, 0x4, R28 ;  /* 0x00000004cdd07825 */ /* 0x000fc800078e021c */
[----:B------:R-:W-:-:S04]  /*10af0*/  IMAD.WIDE R28, R205, 0x4, R184 ;  /* 0x00000004cd1c7825 */ /* 0x000fc800078e02b8 */
[----:B---3--:R-:W-:-:S04]  /*10b00*/  IMAD.WIDE R216, R205, 0x4, R216 ;  /* 0x00000004cdd87825 */ /* 0x008fc800078e02d8 */
[----:B----4-:R-:W-:-:S05]  /*10b10*/  IMAD.WIDE R224, R205, 0x4, R224 ;  /* 0x00000004cde07825 */ /* 0x010fca00078e02e0 */
[----:B------:R1:W-:Y:S04]  /*10b20*/  STL.64 [R1+0x40], R224 ;  /* 0x000040e001007387 */ /* 0x0003e80000100a00 */
[----:B------:R-:W-:Y:S04]  /*10b30*/  STL.64 [R1+0x38], R222 ;  /* 0x000038de01007387 */ /* 0x000fe80000100a00 */
[----:B------:R-:W-:Y:S04]  /*10b40*/  STL.64 [R1+0x30], R220 ;  /* 0x000030dc01007387 */ /* 0x000fe80000100a00 */
[----:B------:R2:W-:Y:S01]  /*10b50*/  STL.64 [R1+0x20], R218 ;  /* 0x000020da01007387 */ /* 0x0005e20000100a00 */
[----:B-1----:R-:W-:-:S03]  /*10b60*/  IMAD.WIDE R224, R205, 0x4, R206 ;  /* 0x00000004cde07825 */ /* 0x002fc600078e02ce */
[----:B------:R-:W-:Y:S01]  /*10b70*/  STL.64 [R1+0x18], R216 ;  /* 0x000018d801007387 */ /* 0x000fe20000100a00 */
[----:B------:R-:W-:-:S03]  /*10b80*/  IMAD.WIDE R206, R205, 0x4, R30 ;  /* 0x00000004cdce7825 */ /* 0x000fc600078e021e */
[----:B------:R1:W-:Y:S01]  /*10b90*/  STL.64 [R1+0x8], R214 ;  /* 0x000008d601007387 */ /* 0x0003e20000100a00 */
[----:B------:R-:W-:-:S03]  /*10ba0*/  IMAD.WIDE R30, R205, 0x4, R188 ;  /* 0x00000004cd1e7825 */ /* 0x000fc600078e02bc */
[----:B------:R3:W-:Y:S01]  /*10bb0*/  STL.64 [R1], R212 ;  /* 0x000000d401007387 */ /* 0x0007e20000100a00 */
[----:B--2---:R-:W-:-:S03]  /*10bc0*/  IMAD.WIDE R218, R205, 0x4, R198 ;  /* 0x00000004cdda7825 */ /* 0x004fc600078e02c6 */
[----:B------:R-:W2:Y:S01]  /*10bd0*/  LDL.LU.64 R184, [R1] ;  /* 0x0000000001b87983 */ /* 0x000ea20000300a00 */
[----:B------:R-:W-:-:S03]  /*10be0*/  IMAD.WIDE R198, R205, 0x4, R34 ;  /* 0x00000004cdc67825 */ /* 0x000fc600078e0222 */
[----:B------:R-:W4:Y:S01]  /*10bf0*/  LDL.LU.64 R188, [R1+0x8] ;  /* 0x0000080001bc7983 */ /* 0x000f220000300a00 */
[----:B-1----:R-:W-:-:S04]  /*10c00*/  IMAD.WIDE R214, R205, 0x4, R186 ;  /* 0x00000004cdd67825 */ /* 0x002fc800078e02ba */
[----:B------:R-:W-:-:S04]  /*10c10*/  IMAD.WIDE R220, R205, 0x4, R200 ;  /* 0x00000004cddc7825 */ /* 0x000fc800078e02c8 */
[----:B---3--:R-:W-:-:S04]  /*10c20*/  IMAD.WIDE R212, R205, 0x4, R180 ;  /* 0x00000004cdd47825 */ /* 0x008fc800078e02b4 */
[----:B------:R-:W-:-:S04]  /*10c30*/  IMAD.WIDE R186, R205, 0x4, R38 ;  /* 0x00000004cdba7825 */ /* 0x000fc800078e0226 */
[C---:B------:R-:W-:Y:S02]  /*10c40*/  IMAD.WIDE R34, R205.reuse, 0x4, R194 ;  /* 0x00000004cd227825 */ /* 0x040fe400078e02c2 */
[----:B------:R-:W3:Y:S02]  /*10c50*/  LDL.LU.64 R194, [R1+0x18] ;  /* 0x0000180001c27983 */ /* 0x000ee40000300a00 */
[----:B------:R-:W-:-:S04]  /*10c60*/  IMAD.WIDE R216, R205, 0x4, R192 ;  /* 0x00000004cdd87825 */ /* 0x000fc800078e02c0 */
[----:B------:R-:W-:-:S04]  /*10c70*/  IMAD.WIDE R200, R205, 0x4, R32 ;  /* 0x00000004cdc87825 */ /* 0x000fc800078e0220 */
[----:B------:R-:W-:-:S04]  /*10c80*/  IMAD.WIDE R180, R205, 0x4, R40 ;  /* 0x00000004cdb47825 */ /* 0x000fc800078e0228 */
[C---:B------:R-:W-:Y:S02]  /*10c90*/  IMAD.WIDE R38, R205.reuse, 0x4, R226 ;  /* 0x00000004cd267825 */ /* 0x040fe400078e02e2 */
[----:B------:R-:W2:Y:S02]  /*10ca0*/  LDL.LU.64 R226, [R1+0x20] ;  /* 0x0000200001e27983 */ /* 0x000ea40000300a00 */
[----:B------:R-:W-:-:S04]  /*10cb0*/  IMAD.WIDE R192, R205, 0x4, R36 ;  /* 0x00000004cdc07825 */ /* 0x000fc800078e0224 */
[----:B------:R-:W-:-:S04]  /*10cc0*/  IMAD.WIDE R32, R205, 0x4, R190 ;  /* 0x00000004cd207825 */ /* 0x000fc800078e02be */
[C---:B------:R-:W-:Y:S02]  /*10cd0*/  IMAD.WIDE R40, R205.reuse, 0x4, R228 ;  /* 0x00000004cd287825 */ /* 0x040fe400078e02e4 */
[----:B------:R-:W2:Y:S02]  /*10ce0*/  LDL.LU.64 R228, [R1+0x30] ;  /* 0x0000300001e47983 */ /* 0x000ea40000300a00 */
[----:B------:R-:W-:-:S04]  /*10cf0*/  IMAD.WIDE R36, R205, 0x4, R196 ;  /* 0x00000004cd247825 */ /* 0x000fc800078e02c4 */
[C---:B------:R-:W-:Y:S02]  /*10d00*/  IMAD.WIDE R190, R205.reuse, 0x4, R230 ;  /* 0x00000004cdbe7825 */ /* 0x040fe400078e02e6 */
[----:B------:R-:W2:Y:S02]  /*10d10*/  LDL.LU.64 R230, [R1+0x38] ;  /* 0x0000380001e67983 */ /* 0x000ea40000300a00 */
[C---:B------:R-:W-:Y:S02]  /*10d20*/  IMAD.WIDE R196, R205.reuse, 0x4, R232 ;  /* 0x00000004cdc47825 */ /* 0x040fe400078e02e8 */
[----:B------:R-:W2:Y:S02]  /*10d30*/  LDL.LU.64 R232, [R1+0x40] ;  /* 0x0000400001e87983 */ /* 0x000ea40000300a00 */
[C---:B------:R-:W-:Y:S02]  /*10d40*/  IMAD.WIDE R222, R205.reuse, 0x4, R202 ;  /* 0x00000004cdde7825 */ /* 0x040fe400078e02ca */
[----:B------:R-:W-:Y:S02]  /*10d50*/  STL.64 [R1+0x8b8], R204 ;  /* 0x0008b8cc01007387 */ /* 0x000fe40000100a00 */
[----:B------:R-:W-:-:S02]  /*10d60*/  IMAD.WIDE R202, R205, 0x4, R234 ;  /* 0x00000004cdca7825 */ /* 0x000fc400078e02ea */
[----:B------:R-:W3:Y:S02]  /*10d70*/  LDL.LU.64 R234, [R1+0x48] ;  /* 0x0000480001ea7983 */ /* 0x000ee40000300a00 */
[C---:B------:R-:W-:Y:S02]  /*10d80*/  IMAD.WIDE R244, R205.reuse, 0x4, R244 ;  /* 0x00000004cdf47825 */ /* 0x040fe400078e02f4 */
[----:B------:R-:W4:Y:S04]  /*10d90*/  LDL.LU.64 R238, [R1+0x928] ;  /* 0x0009280001ee7983 */ /* 0x000f280000300a00 */
[----:B------:R-:W4:Y:S04]  /*10da0*/  LDL.LU.64 R6, [R1+0x920] ;  /* 0x0009200001067983 */ /* 0x000f280000300a00 */
[----:B------:R-:W4:Y:S01]  /*10db0*/  LDL.LU.64 R8, [R1+0x918] ;  /* 0x0009180001087983 */ /* 0x000f220000300a00 */
[----:B------:R-:W-:-:S03]  /*10dc0*/  IMAD.WIDE R48, R205, 0x4, R48 ;  /* 0x00000004cd307825 */ /* 0x000fc600078e0230 */
[----:B--2---:R-:W-:Y:S04]  /*10dd0*/  LDGSTS.E [R10+0x20c00], desc[UR40][R232.64], P1 ;  /* 0x20c00000e80a7fae */ /* 0x004fe800089a1028 */
[----:B------:R1:W-:Y:S04]  /*10de0*/  STL.64 [R1+0x868], R232 ;  /* 0x000868e801007387 */ /* 0x0003e80000100a00 */
[----:B---3--:R-:W-:Y:S04]  /*10df0*/  LDGSTS.E [R10+0x21000], desc[UR40][R194.64], P1 ;  /* 0x21000000c20a7fae */ /* 0x008fe800089a1028 */
[----:B------:R-:W-:Y:S04]  /*10e00*/  LDGSTS.E [R10+0x21400], desc[UR40][R236.64], P1 ;  /* 0x21400000ec0a7fae */ /* 0x000fe800089a1028 */
[----:B-1----:R-:W2:Y:S04]  /*10e10*/  LDL.LU.64 R232, [R1+0x58] ;  /* 0x0000580001e87983 */ /* 0x002ea80000300a00 */
[----:B------:R-:W-:Y:S04]  /*10e20*/  STL.64 [R1+0x870], R194 ;  /* 0x000870c201007387 */ /* 0x000fe80000100a00 */
[----:B------:R-:W-:Y:S04]  /*10e30*/  STL.64 [R1+0x878], R236 ;  /* 0x000878ec01007387 */ /* 0x000fe80000100a00 */
[----:B------:R-:W-:Y:S04]  /*10e40*/  LDGSTS.E [R10+0x21800], desc[UR40][R244.64], P1 ;  /* 0x21800000f40a7fae */ /* 0x000fe800089a1028 */
[----:B------:R1:W-:Y:S04]  /*10e50*/  STL.64 [R1+0x880], R244 ;  /* 0x000880f401007387 */ /* 0x0003e80000100a00 */
[----:B------:R-:W-:Y:S04]  /*10e60*/  LDGSTS.E [R10+0x21c00], desc[UR40][R220.64], P1 ;  /* 0x21c00000dc0a7fae */ /* 0x000fe800089a1028 */
[----:B------:R-:W-:Y:S04]  /*10e70*/  LDGSTS.E [R10+0x22000], desc[UR40][R212.64], P1 ;  /* 0x22000000d40a7fae */ /* 0x000fe800089a1028 */
[----:B-1----:R-:W3:Y:S04]  /*10e80*/  LDL.LU.64 R244, [R1+0x70] ;  /* 0x0000700001f47983 */ /* 0x002ee80000300a00 */
[----:B------:R1:W-:Y:S04]  /*10e90*/  STL.64 [R1+0x888], R220 ;  /* 0x000888dc01007387 */ /* 0x0003e80000100a00 */
[----:B------:R-:W-:Y:S04]  /*10ea0*/  LDGSTS.E [R10+0x22400], desc[UR40][R200.64], P1 ;  /* 0x22400000c80a7fae */ /* 0x000fe800089a1028 */
[----:B------:R-:W-:Y:S04]  /*10eb0*/  LDGSTS.E [R10+0x22800], desc[UR40][R180.64], P1 ;  /* 0x22800000b40a7fae */ /* 0x000fe800089a1028 */
[----:B-1----:R-:W2:Y:S04]  /*10ec0*/  LDL.LU.64 R220, [R1+0x78] ;  /* 0x0000780001dc7983 */ /* 0x002ea80000300a00 */
[----:B------:R-:W-:Y:S04]  /*10ed0*/  STL.64 [R1+0x890], R212 ;  /* 0x000890d401007387 */ /* 0x000fe80000100a00 */
[----:B------:R-:W-:Y:S04]  /*10ee0*/  STL.64 [R1+0x898], R200 ;  /* 0x000898c801007387 */ /* 0x000fe80000100a00 */
[----:B------:R1:W-:Y:S04]  /*10ef0*/  STL.64 [R1+0x8a0], R180 ;  /* 0x0008a0b401007387 */ /* 0x0003e80000100a00 */
[----:B------:R-:W-:Y:S04]  /*10f00*/  LDGSTS.E [R10+0x22c00], desc[UR40][R48.64], P1 ;  /* 0x22c00000300a7fae */ /* 0x000fe800089a1028 */
[----:B-1----:R-:W2:Y:S04]  /*10f10*/  LDL.LU.64 R180, [R1+0x90] ;  /* 0x0000900001b47983 */ /* 0x002ea80000300a00 */
[----:B------:R1:W-:Y:S04]  /*10f20*/  STL.64 [R1+0x8a8], R48 ;  /* 0x0008a83001007387 */ /* 0x0003e80000100a00 */
[----:B-1----:R-:W4:Y:S01]  /*10f30*/  LDL.LU.64 R48, [R1+0x98] ;  /* 0x0000980001307983 */ /* 0x002f220000300a00 */
[----:B------:R-:W-:-:S04]  /*10f40*/  IMAD.WIDE R56, R205, 0x4, R56 ;  /* 0x00000004cd387825 */ /* 0x000fc800078e0238 */
[C---:B------:R-:W-:Y:S01]  /*10f50*/  IMAD.WIDE R64, R205.reuse, 0x4, R64 ;  /* 0x00000004cd407825 */ /* 0x040fe200078e0240 */
[----:B------:R-:W-:Y:S03]  /*10f60*/  LDGSTS.E [R10+0x23000], desc[UR40][R56.64], P1 ;  /* 0x23000000380a7fae */ /* 0x000fe600089a1028 */
        /* <DEDUP_REMOVED lines=13> */
[----:B------:R1:W-:Y:S03]  /*11040*/  LDGSTS.E [R10+0x24c00], desc[UR40][R112.64], P1 ;  /* 0x24c00000700a7fae */ /* 0x0003e600089a1028 */
        /* <DEDUP_REMOVED lines=17> */
[----:B------:R-:W-:Y:S04]  /*11160*/  LDGSTS.E [R10+0x27000], desc[UR40][R20.64], P1 ;  /* 0x27000000140a7fae */ /* 0x000fe800089a1028 */
[----:B------:R-:W-:Y:S01]  /*11170*/  LDGSTS.E [R10+0x27400], desc[UR40][R178.64], P1 ;  /* 0x27400000b20a7fae */ /* 0x000fe200089a1028 */
[----:B------:R-:W-:-:S03]  /*11180*/  IMAD.WIDE R250, R205, 0x4, R250 ;  /* 0x00000004cdfa7825 */ /* 0x000fc600078e02fa */
[----:B------:R-:W-:Y:S01]  /*11190*/  LDGSTS.E [R10+0x27800], desc[UR40][R32.64], P1 ;  /* 0x27800000200a7fae */ /* 0x000fe200089a1028 */
[----:B------:R-:W-:-:S03]  /*111a0*/  IMAD.WIDE R242, R205, 0x4, R242 ;  /* 0x00000004cdf27825 */ /* 0x000fc600078e02f2 */
[----:B------:R-:W-:Y:S01]  /*111b0*/  LDGSTS.E [R10+0x27c00], desc[UR40][R40.64], P1 ;  /* 0x27c00000280a7fae */ /* 0x000fe200089a1028 */
        /* <DEDUP_REMOVED lines=21> */
[----:B------:R-:W-:Y:S03]  /*11310*/  STL.64 [R1+0x8b0], R56 ;  /* 0x0008b03801007387 */ /* 0x000fe60000100a00 */
[C---:B------:R-:W-:Y:S01]  /*11320*/  IMAD.WIDE R26, R205.reuse, 0x4, R182 ;  /* 0x00000004cd1a7825 */ /* 0x040fe200078e02b6 */
[----:B------:R-:W-:Y:S04]  /*11330*/  STL.64 [R1+0x8c0], R64 ;  /* 0x0008c04001007387 */ /* 0x000fe80000100a00 */
[----:B------:R-:W-:Y:S04]  /*11340*/  STL.64 [R1+0x8d0], R72 ;  /* 0x0008d04801007387 */ /* 0x000fe80000100a00 */
[----:B------:R-:W-:Y:S04]  /*11350*/  STL.64 [R1+0x8e0], R80 ;  /* 0x0008e05001007387 */ /* 0x000fe80000100a00 */
[----:B------:R-:W-:Y:S04]  /*11360*/  STL.64 [R1+0x8e8], R88 ;  /* 0x0008e85801007387 */ /* 0x000fe80000100a00 */
[----:B------:R-:W-:Y:S04]  /*11370*/  STL.64 [R1+0x8f0], R96 ;  /* 0x0008f06001007387 */ /* 0x000fe80000100a00 */
[----:B------:R-:W-:Y:S04]  /*11380*/  STL.64 [R1+0x8f8], R104 ;  /* 0x0008f86801007387 */ /* 0x000fe80000100a00 */
[----:B------:R1:W-:Y:S01]  /*11390*/  STL.64 [R1+0x910], R112 ;  /* 0x0009107001007387 */ /* 0x0003e20000100a00 */
        /* <DEDUP_REMOVED lines=51> */
[----:B------:R-:W-:Y:S01]  /*116d0*/  LDGSTS.E [R8+0x20a00], desc[UR40][R2.64], P1 ;  /* 0x20a0000002087fae */ /* 0x000fe200089a1028 */
[----:B------:R-:W-:-:S03]  /*116e0*/  IMAD.WIDE R102, R205, 0x4, R102 ;  /* 0x00000004cd667825 */ /* 0x000fc600078e0266 */
[----:B------:R-:W-:Y:S01]  /*116f0*/  LDGSTS.E [R8+0x20e00], desc[UR40][R228.64], P1 ;  /* 0x20e00000e4087fae */ /* 0x000fe200089a1028 */
[----:B------:R-:W-:-:S03]  /*11700*/  IMAD.WIDE R108, R205, 0x4, R108 ;  /* 0x00000004cd6c7825 */ /* 0x000fc600078e026c */
[----:B------:R-:W-:Y:S04]  /*11710*/  LDGSTS.E [R8+0x21200], desc[UR40][R184.64], P1 ;  /* 0x21200000b8087fae */ /* 0x000fe800089a1028 */
[----:B------:R-:W2:Y:S04]  /*11720*/  LDL.LU R2, [R1+0x2a0] ;  /* 0x0002a00001027983 */ /* 0x000ea80000300800 */
[----:B------:R-:W3:Y:S04]  /*11730*/  LDL.LU R3, [R1+0x298] ;  /* 0x0002980001037983 */ /* 0x000ee80000300800 */
[----:B-1----:R-:W4:Y:S04]  /*11740*/  LDL.LU.64 R112, [R1+0x238] ;  /* 0x0002380001707983 */ /* 0x002f280000300a00 */
[----:B------:R-:W4:Y:S04]  /*11750*/  LDL.LU R213, [R1+0x29c] ;  /* 0x00029c0001d57983 */ /* 0x000f280000300800 */
[----:B------:R-:W4:Y:S01]  /*11760*/  LDL.LU.64 R80, [R1+0x10] ;  /* 0x0000100001507983 */ /* 0x000f220000300a00 */
[----:B------:R-:W-:-:S03]  /*11770*/  IMAD.WIDE R110, R205, 0x4, R110 ;  /* 0x00000004cd6e7825 */ /* 0x000fc600078e026e */
[----:B------:R-:W4:Y:S01]  /*11780*/  LDL.LU R183, [R1+0x2a4] ;  /* 0x0002a40001b77983 */ /* 0x000f220000300800 */
[----:B------:R-:W-:-:S03]  /*11790*/  IMAD.WIDE R116, R205, 0x4, R116 ;  /* 0x00000004cd747825 */ /* 0x000fc600078e0274 */
[----:B------:R-:W4:Y:S01]  /*117a0*/  LDL.LU.64 R72, [R1+0x28] ;  /* 0x0000280001487983 */ /* 0x000f220000300a00 */
[----:B------:R-:W-:-:S03]  /*117b0*/  IMAD.WIDE R118, R205, 0x4, R118 ;  /* 0x00000004cd767825 */ /* 0x000fc600078e0276 */
[----:B------:R-:W4:Y:S01]  /*117c0*/  LDL.LU R204, [R1+0x2a8] ;  /* 0x0002a80001cc7983 */ /* 0x000f220000300800 */
[----:B------:R-:W-:-:S03]  /*117d0*/  IMAD.WIDE R124, R205, 0x4, R124 ;  /* 0x00000004cd7c7825 */ /* 0x000fc600078e027c */
[----:B------:R-:W4:Y:S01]  /*117e0*/  LDL.LU.64 R194, [R1+0x220] ;  /* 0x0002200001c27983 */ /* 0x000f220000300a00 */
        /* <DEDUP_REMOVED lines=33> */
[----:B------:R-:W4:Y:S04]  /*11a00*/  LDL.LU R205, [R1+0x2ac] ;  /* 0x0002ac0001cd7983 */ /* 0x000f280000300800 */
[----:B------:R-:W4:Y:S04]  /*11a10*/  LDL.LU.64 R200, [R1+0x88] ;  /* 0x0000880001c87983 */ /* 0x000f280000300a00 */
[----:B------:R-:W4:Y:S04]  /*11a20*/  LDL.LU.64 R236, [R1+0x68] ;  /* 0x0000680001ec7983 */ /* 0x000f280000300a00 */
        /* <DEDUP_REMOVED lines=11> */
[----:B------:R-:W4:Y:S04]  /*11ae0*/  LDL.LU.64 R104, [R1+0x218] ;  /* 0x0002180001687983 */ /* 0x000f280000300a00 */
[----:B------:R-:W4:Y:S04]  /*11af0*/  LDL.LU R65, [R1+0x2b0] ;  /* 0x0002b00001417983 */ /* 0x000f280000300800 */
[----:B------:R-:W4:Y:S04]  /*11b00*/  LDL.LU.64 R88, [R1+0x210] ;  /* 0x0002100001587983 */ /* 0x000f280000300a00 */
[----:B------:R-:W4:Y:S04]  /*11b10*/  LDL.LU R97, [R1+0x2b4] ;  /* 0x0002b40001617983 */ /* 0x000f280000300800 */
[----:B------:R-:W4:Y:S01]  /*11b20*/  LDL.LU.64 R56, [R1+0x208] ;  /* 0x0002080001387983 */ /* 0x000f220000300a00 */
[----:B------:R-:W-:-:S03]  /*11b30*/  IMAD.WIDE R238, R0, 0x4, R238 ;  /* 0x0000000400ee7825 */ /* 0x000fc600078e02ee */
[----:B------:R-:W4:Y:S01]  /*11b40*/  LDL.LU R212, [R1+0x2b8] ;  /* 0x0002b80001d47983 */ /* 0x000f220000300800 */
[----:B------:R-:W-:Y:S01]  /*11b50*/  VIADD R182, R4, UR10 ;  /* 0x0000000a04b67c36 */ /* 0x000fe20008000000 */
[----:B--2---:R-:W-:Y:S02]  /*11b60*/  ISETP.NE.U32.AND P2, PT, R2, RZ, PT ;  /* 0x000000ff0200720c */ /* 0x004fe40003f45070 */
[----:B---3--:R-:W-:Y:S02]  /*11b70*/  ISETP.NE.U32.AND P0, PT, R3, RZ, PT ;  /* 0x000000ff0300720c */ /* 0x008fe40003f05070 */
[----:B------:R-:W2:Y:S01]  /*11b80*/  LDL.LU.64 R2, [R1+0x200] ;  /* 0x0002000001027983 */ /* 0x000ea20000300a00 */
[----:B----4-:R-:W-:-:S04]  /*11b90*/  IMAD.WIDE R112, R0, 0x4, R112 ;  /* 0x0000000400707825 */ /* 0x010fc800078e0270 */
[----:B------:R-:W-:Y:S01]  /*11ba0*/  IMAD.WIDE R72, R0, 0x4, R72 ;  /* 0x0000000400487825 */ /* 0x000fe200078e0248 */
        /* <DEDUP_REMOVED lines=32> */
[----:B------:R-:W0:Y:S01]  /*11db0*/  LDGDEPBAR ;  /* 0x00000000000079af */ /* 0x000e220000000000 */
[----:B------:R-:W-:Y:S06]  /*11dc0*/  BAR.SYNC.DEFER_BLOCKING 0x0 ;  /* 0x0000000000007b1d */ /* 0x000fec0000010000 */
[----:B------:R-:W-:Y:S01]  /*11dd0*/  @!PT LDS RZ, [RZ] ;  /* 0x00000000fffff984 */ /* 0x000fe20000000800 */
[----:B------:R-:W-:Y:S01]  /*11de0*/  @!PT LDS RZ, [RZ] ;  /* 0x00000000fffff984 */ /* 0x000fe20000000800 */
[----:B------:R-:W-:Y:S01]  /*11df0*/  @!PT LDS RZ, [RZ] ;  /* 0x00000000fffff984 */ /* 0x000fe20000000800 */
[----:B------:R-:W-:Y:S01]  /*11e00*/  LDGSTS.E [R182+0x7c000], desc[UR40][R238.64], P2 ;  /* 0x7c000000eeb67fae */ /* 0x000fe200091a1028 */
[----:B------:R-:W-:-:S03]  /*11e10*/  ISETP.NE.U32.AND P2, PT, R213, RZ, PT ;  /* 0x000000ffd500720c */ /* 0x000fc60003f45070 */
[----:B------:R-:W3:Y:S04]  /*11e20*/  LDL.LU R213, [R1+0x2bc] ;  /* 0x0002bc0001d57983 */ /* 0x000ee80000300800 */
[----:B------:R1:W-:Y:S04]  /*11e30*/  STL.64 [R1+0x1c8], R112 ;  /* 0x0001c87001007387 */ /* 0x0003e80000100a00 */
[----:B------:R1:W-:Y:S01]  /*11e40*/  LDGSTS.E [R182+0x7c008], desc[UR40][R112.64], P0 ;  /* 0x7c00800070b67fae */ /* 0x0003e200081a1028 */
[----:B------:R-:W-:Y:S01]  /*11e50*/  ISETP.NE.U32.AND P0, PT, R183, RZ, PT ;  /* 0x000000ffb700720c */ /* 0x000fe20003f05070 */
[----:B-1----:R-:W-:-:S02]  /*11e60*/  IMAD.WIDE R112, R0, 0x4, R80 ;  /* 0x0000000400707825 */ /* 0x002fc400078e0250 */
[----:B------:R-:W4:Y:S04]  /*11e70*/  LDL.LU.64 R80, [R1+0x1f8] ;  /* 0x0001f80001507983 */ /* 0x000f280000300a00 */
[----:B------:R-:W4:Y:S04]  /*11e80*/  LDL.LU R183, [R1+0x2c4] ;  /* 0x0002c40001b77983 */ /* 0x000f280000300800 */
[----:B------:R1:W-:Y:S04]  /*11e90*/  STL.64 [R1+0x10], R112 ;  /* 0x0000107001007387 */ /* 0x0003e80000100a00 */
[----:B------:R1:W-:Y:S04]  /*11ea0*/  LDGSTS.E [R182+0x7e000], desc[UR40][R112.64], P2 ;  /* 0x7e00000070b67fae */ /* 0x0003e800091a1028 */
[----:B------:R1:W-:Y:S04]  /*11eb0*/  STL.64 [R1+0x28], R72 ;  /* 0x0000284801007387 */ /* 0x0003e80000100a00 */
[----:B------:R2:W-:Y:S01]  /*11ec0*/  LDGSTS.E [R182+0x7e008], desc[UR40][R72.64], P0 ;  /* 0x7e00800048b67fae */ /* 0x0005e200081a1028 */
[----:B------:R-:W-:Y:S01]  /*11ed0*/  ISETP.NE.U32.AND P2, PT, R204, RZ, PT ;  /* 0x000000ffcc00720c */ /* 0x000fe20003f45070 */
[----:B-1----:R-:W-:-:S02]  /*11ee0*/  IMAD.WIDE R112, R0, 0x4, R194 ;  /* 0x0000000400707825 */ /* 0x002fc400078e02c2 */
[----:B------:R-:W4:Y:S04]  /*11ef0*/  LDL.LU.64 R72, [R1+0x1f0] ;  /* 0x0001f00001487983 */ /* 0x000f280000300a00 */
[----:B------:R-:W4:Y:S04]  /*11f00*/  LDL.LU R204, [R1+0x2c8] ;  /* 0x0002c80001cc7983 */ /* 0x000f280000300800 */
[----:B------:R-:W4:Y:S01]  /*11f10*/  LDL.LU.64 R194, [R1+0x1e8] ;  /* 0x0001e80001c27983 */ /* 0x000f220000300a00 */
[----:B------:R-:W-:-:S03]  /*11f20*/  ISETP.NE.U32.AND P0, PT, R205, RZ, PT ;  /* 0x000000ffcd00720c */ /* 0x000fc60003f05070 */
[----:B------:R-:W-:Y:S04]  /*11f30*/  STL.64 [R1+0x1c0], R112 ;  /* 0x0001c07001007387 */ /* 0x000fe80000100a00 */
[----:B------:R-:W4:Y:S01]  /*11f40*/  LDL.LU R205, [R1+0x2cc] ;  /* 0x0002cc0001cd7983 */ /* 0x000f220000300800 */
[----:B--2---:R-:W-:Y:S01]  /*11f50*/  LOP3.LUT R182, R4, 0x10, RZ, 0x3c, !PT ;  /* 0x0000001004b67812 */ /* 0x004fe200078e3cff */
[----:B------:R-:W-:-:S04]  /*11f60*/  IMAD.WIDE R104, R0, 0x4, R104 ;  /* 0x0000000400687825 */ /* 0x000fc800078e0268 */
[----:B------:R-:W-:-:S05]  /*11f70*/  VIADD R182, R182, UR10 ;  /* 0x0000000ab6b67c36 */ /* 0x000fca0008000000 */
[----:B------:R-:W-:Y:S01]  /*11f80*/  LDGSTS.E [R182+0x7c000], desc[UR40][R112.64], P2 ;  /* 0x7c00000070b67fae */ /* 0x000fe200091a1028 */
[----:B------:R-:W-:-:S03]  /*11f90*/  ISETP.NE.U32.AND P2, PT, R65, RZ, PT ;  /* 0x000000ff4100720c */ /* 0x000fc60003f45070 */
[----:B------:R-:W-:Y:S01]  /*11fa0*/  LDGSTS.E [R182+0x7c008], desc[UR40][R104.64], P0 ;  /* 0x7c00800068b67fae */ /* 0x000fe200081a1028 */
[----:B------:R-:W-:Y:S01]  /*11fb0*/  ISETP.NE.U32.AND P0, PT, R97, RZ, PT ;  /* 0x000000ff6100720c */ /* 0x000fe20003f05070 */
[C---:B------:R-:W-:Y:S02]  /*11fc0*/  IMAD.WIDE R88, R0.reuse, 0x4, R88 ;  /* 0x0000000400587825 */ /* 0x040fe400078e0258 */
[----:B------:R-:W2:Y:S02]  /*11fd0*/  LDL.LU.64 R64, [R1+0x140] ;  /* 0x0001400001407983 */ /* 0x000ea40000300a00 */
[----:B------:R-:W-:Y:S02]  /*11fe0*/  IMAD.WIDE R56, R0, 0x4, R56 ;  /* 0x0000000400387825 */ /* 0x000fe400078e0238 */
[----:B------:R-:W-:Y:S04]  /*11ff0*/  STL.64 [R1+0x1b8], R104 ;  /* 0x0001b86801007387 */ /* 0x000fe80000100a00 */
[----:B------:R-:W-:Y:S04]  /*12000*/  STL.64 [R1+0x198], R88 ;  /* 0x0001985801007387 */ /* 0x000fe80000100a00 */
[----:B------:R-:W-:Y:S04]  /*12010*/  LDGSTS.E [R182+0x7e000], desc[UR40][R88.64], P2 ;  /* 0x7e00000058b67fae */ /* 0x000fe800091a1028 */
[----:B------:R1:W-:Y:S04]  /*12020*/  STL.64 [R1+0x1a0], R56 ;  /* 0x0001a03801007387 */ /* 0x0003e80000100a00 */
[----:B------:R-:W-:Y:S01]  /*12030*/  LDGSTS.E [R182+0x7e008], desc[UR40][R56.64], P0 ;  /* 0x7e00800038b67fae */ /* 0x000fe200081a1028 */
[----:B------:R-:W-:Y:S01]  /*12040*/  ISETP.NE.U32.AND P2, PT, R212, RZ, PT ;  /* 0x000000ffd400720c */ /* 0x000fe20003f45070 */
[----:B------:R-:W-:-:S02]  /*12050*/  IMAD.WIDE R2, R0, 0x4, R2 ;  /* 0x0000000400027825 */ /* 0x000fc400078e0202 */
[----:B------:R-:W2:Y:S04]  /*12060*/  LDL.LU R182, [R1+0x2d4] ;  /* 0x0002d40001b67983 */ /* 0x000ea80000300800 */
[----:B-1----:R-:W2:Y:S04]  /*12070*/  LDL.LU.64 R56, [R1+0x138] ;  /* 0x0001380001387983 */ /* 0x002ea80000300a00 */
[----:B------:R-:W2:Y:S04]  /*12080*/  LDL.LU R212, [R1+0x2d8] ;  /* 0x0002d80001d47983 */ /* 0x000ea80000300800 */
[----:B------:R1:W-:Y:S04]  /*12090*/  STL.64 [R1+0x1b0], R2 ;  /* 0x0001b00201007387 */ /* 0x0003e80000100a00 */
[----:B------:R-:W-:Y:S01]  /*120a0*/  LDGSTS.E [R5+0x7c000], desc[UR40][R2.64], P2 ;  /* 0x7c00000002057fae */ /* 0x000fe200091a1028 */
[----:B---3--:R-:W-:-:S03]  /*120b0*/  ISETP.NE.U32.AND P0, PT, R213, RZ, PT ;  /* 0x000000ffd500720c */ /* 0x008fc60003f05070 */
[----:B------:R-:W3:Y:S04]  /*120c0*/  LDL.LU R213, [R1+0x2d0] ;  /* 0x0002d00001d57983 */ /* 0x000ee80000300800 */
[----:B-1----:R-:W3:Y:S04]  /*120d0*/  LDL.LU.64 R2, [R1+0x130] ;  /* 0x0001300001027983 */ /* 0x002ee80000300a00 */
[----:B------:R-:W3:Y:S04]  /*120e0*/  LDL.LU.64 R104, [R1+0x128] ;  /* 0x0001280001687983 */ /* 0x000ee80000300a00 */
[----:B------:R-:W3:Y:S01]  /*120f0*/  LDL.LU.64 R96, [R1+0x120] ;  /* 0x0001200001607983 */ /* 0x000ee20000300a00 */
[----:B----4-:R-:W-:Y:S01]  /*12100*/  IMAD.WIDE R80, R0, 0x4, R80 ;  /* 0x0000000400507825 */ /* 0x010fe200078e0250 */
[----:B------:R-:W-:-:S04]  /*12110*/  ISETP.NE.U32.AND P2, PT, R183, RZ, PT ;  /* 0x000000ffb700720c */ /* 0x000fc80003f45070 */
[----:B------:R-:W-:Y:S04]  /*12120*/  STL.64 [R1+0x1a8], R80 ;  /* 0x0001a85001007387 */ /* 0x000fe80000100a00 */
[----:B------:R-:W4:Y:S04]  /*12130*/  LDL.LU R183, [R1+0x2ec] ;  /* 0x0002ec0001b77983 */ /* 0x000f280000300800 */
[----:B------:R-:W-:Y:S01]  /*12140*/  LDGSTS.E [R5+0x7c008], desc[UR40][R80.64], P0 ;  /* 0x7c00800050057fae */ /* 0x000fe200081a1028 */
[----:B------:R-:W-:Y:S01]  /*12150*/  IMAD.WIDE R72, R0, 0x4, R72 ;  /* 0x0000000400487825 */ /* 0x000fe200078e0248 */
[----:B------:R-:W-:-:S04]  /*12160*/  ISETP.NE.U32.AND P0, PT, R204, RZ, PT ;  /* 0x000000ffcc00720c */ /* 0x000fc80003f05070 */
[----:B------:R1:W-:Y:S04]  /*12170*/  STL.64 [R1+0x190], R72 ;  /* 0x0001904801007387 */ /* 0x0003e80000100a00 */
[----:B------:R1:W-:Y:S04]  /*12180*/  LDGSTS.E [R5+0x7e000], desc[UR40][R72.64], P2 ;  /* 0x7e00000048057fae */ /* 0x0003e800091a1028 */
[----:B------:R-:W4:Y:S01]  /*12190*/  LDL.LU R204, [R1+0x2e4] ;  /* 0x0002e40001cc7983 */ /* 0x000f220000300800 */
[----:B-1----:R-:W-:-:S03]  /*121a0*/  IMAD.WIDE R72, R0, 0x4, R194 ;  /* 0x0000000400487825 */ /* 0x002fc600078e02c2 */
[----:B------:R-:W4:Y:S01]  /*121b0*/  LDL.LU.64 R194, [R1+0x118] ;  /* 0x0001180001c27983 */ /* 0x000f220000300a00 */
[----:B------:R-:W-:-:S03]  /*121c0*/  ISETP.NE.U32.AND P2, PT, R205, RZ, PT ;  /* 0x000000ffcd00720c */ /* 0x000fc60003f45070 */
[----:B------:R1:W-:Y:S04]  /*121d0*/  STL.64 [R1+0x188], R72 ;  /* 0x0001884801007387 */ /* 0x0003e80000100a00 */
[----:B------:R-:W4:Y:S04]  /*121e0*/  LDL.LU R205, [R1+0x2e8] ;  /* 0x0002e80001cd7983 */ /* 0x000f280000300800 */
[----:B------:R-:W-:Y:S01]  /*121f0*/  LDGSTS.E [R5+0x7e008], desc[UR40][R72.64], P0 ;  /* 0x7e00800048057fae */ /* 0x000fe200081a1028 */
[----:B--2---:R-:W-:Y:S01]  /*12200*/  IMAD.WIDE R112, R0, 0x4, R64 ;  /* 0x0000000400707825 */ /* 0x004fe200078e0240 */
[----:B------:R-:W-:-:S02]  /*12210*/  LOP3.LUT R64, R4, 0x30, RZ, 0x3c, !PT ;  /* 0x0000003004407812 */ /* 0x000fc400078e3cff */
[----:B-1----:R-:W2:Y:S03]  /*12220*/  LDL.LU R72, [R1+0x2e0] ;  /* 0x0002e00001487983 */ /* 0x002ea60000300800 */
[----:B------:R-:W-:Y:S01]  /*12230*/  VIADD R64, R64, UR10 ;  /* 0x0000000a40407c36 */ /* 0x000fe20008000000 */
[----:B------:R-:W2:Y:S04]  /*12240*/  LDL.LU.64 R88, [R1+0x110] ;  /* 0x0001100001587983 */ /* 0x000ea80000300a00 */
[----:B------:R-:W2:Y:S01]  /*12250*/  LDL.LU.64 R80, [R1+0x108] ;  /* 0x0001080001507983 */ /* 0x000ea20000300a00 */
[----:B------:R-:W-:-:S03]  /*12260*/  ISETP.NE.U32.AND P0, PT, R182, RZ, PT ;  /* 0x000000ffb600720c */ /* 0x000fc60003f05070 */
[----:B------:R1:W-:Y:S01]  /*12270*/  STL.64 [R1+0x180], R112 ;  /* 0x0001807001007387 */ /* 0x0003e20000100a00 */
[----:B------:R-:W-:-:S03]  /*12280*/  IMAD.WIDE R56, R0, 0x4, R56 ;  /* 0x0000000400387825 */ /* 0x000fc600078e0238 */
[----:B------:R-:W2:Y:S04]  /*12290*/  LDL.LU R5, [R1+0x2f8] ;  /* 0x0002f80001057983 */ /* 0x000ea80000300800 */
[----:B------:R-:W-:Y:S01]  /*122a0*/  LDGSTS.E [R64+0x7c000], desc[UR40][R112.64], P2 ;  /* 0x7c00000070407fae */ /* 0x000fe200091a1028 */
[----:B------:R-:W-:-:S03]  /*122b0*/  ISETP.NE.U32.AND P2, PT, R212, RZ, PT ;  /* 0x000000ffd400720c */ /* 0x000fc60003f45070 */
[----:B------:R-:W2:Y:S04]  /*122c0*/  LDL.LU R182, [R1+0x2dc] ;  /* 0x0002dc0001b67983 */ /* 0x000ea80000300800 */
[----:B------:R-:W-:Y:S04]  /*122d0*/  LDGSTS.E [R64+0x7c008], desc[UR40][R56.64], P0 ;  /* 0x7c00800038407fae */ /* 0x000fe800081a1028 */
[----:B-1----:R-:W2:Y:S04]  /*122e0*/  LDL.LU.64 R112, [R1+0x910] ;  /* 0x0009100001707983 */ /* 0x002ea80000300a00 */
[----:B------:R1:W-:Y:S04]  /*122f0*/  STL.64 [R1+0x178], R56 ;  /* 0x0001783801007387 */ /* 0x0003e80000100a00 */
[----:B-1----:R-:W2:Y:S04]  /*12300*/  LDL.LU.64 R56, [R1+0x100] ;  /* 0x0001000001387983 */ /* 0x002ea80000300a00 */
[----:B------:R-:W2:Y:S01]  /*12310*/  LDL.LU R65, [R1+0x2c0] ;  /* 0x0002c00001417983 */ /* 0x000ea20000300800 */
[----:B---3--:R-:W-:-:S03]  /*12320*/  ISETP.NE.U32.AND P0, PT, R213, RZ, PT ;  /* 0x000000ffd500720c */ /* 0x008fc60003f05070 */
[----:B------:R-:W3:Y:S01]  /*12330*/  LDL.LU.64 R212, [R1+0xf8] ;  /* 0x0000f80001d47983 */ /* 0x000ee20000300a00 */
[----:B------:R-:W-:-:S04]  /*12340*/  IMAD.WIDE R2, R0, 0x4, R2 ;  /* 0x0000000400027825 */ /* 0x000fc800078e0202 */
[C---:B------:R-:W-:Y:S01]  /*12350*/  IMAD.WIDE R104, R0.reuse, 0x4, R104 ;  /* 0x0000000400687825 */ /* 0x040fe200078e0268 */
[----:B------:R1:W-:Y:S04]  /*12360*/  STL.64 [R1+0x170], R2 ;  /* 0x0001700201007387 */ /* 0x0003e80000100a00 */
[----:B------:R-:W-:Y:S04]  /*12370*/  LDGSTS.E [R64+0x7e000], desc[UR40][R2.64], P2 ;  /* 0x7e00000002407fae */ /* 0x000fe800091a1028 */
[----:B------:R4:W-:Y:S01]  /*12380*/  LDGSTS.E [R64+0x7e008], desc[UR40][R104.64], P0 ;  /* 0x7e00800068407fae */ /* 0x0009e200081a1028 */
[----:B------:R-:W-:-:S03]  /*12390*/  IMAD.WIDE R96, R0, 0x4, R96 ;  /* 0x0000000400607825 */ /* 0x000fc600078e0260 */
[----:B-1----:R-:W3:Y:S01]  /*123a0*/  LDL.LU.64 R2, [R1+0x908] ;  /* 0x0009080001027983 */ /* 0x002ee20000300a00 */
[----:B----4-:R-:W-:Y:S02]  /*123b0*/  ISETP.NE.U32.AND P0, PT, R183, RZ, PT ;  /* 0x000000ffb700720c */ /* 0x010fe40003f05070 */
[----:B------:R-:W-:Y:S01]  /*123c0*/  LOP3.LUT R64, R4, 0x40, RZ, 0x3c, !PT ;  /* 0x0000004004407812 */ /* 0x000fe200078e3cff */
[----:B------:R-:W-:Y:S04]  /*123d0*/  STL.64 [R1+0x168], R104 ;  /* 0x0001686801007387 */ /* 0x000fe80000100a00 */
[----:B------:R-:W-:Y:S01]  /*123e0*/  VIADD R64, R64, UR10 ;  /* 0x0000000a40407c36 */ /* 0x000fe20008000000 */
[----:B------:R1:W-:Y:S04]  /*123f0*/  STL.64 [R1+0x160], R96 ;  /* 0x0001606001007387 */ /* 0x0003e80000100a00 */
[----:B------:R-:W4:Y:S04]  /*12400*/  LDL.LU R73, [R1+0x2f4] ;  /* 0x0002f40001497983 */ /* 0x000f280000300800 */
[----:B------:R-:W4:Y:S04]  /*12410*/  LDL.LU R183, [R1+0x2f0] ;  /* 0x0002f00001b77983 */ /* 0x000f280000300800 */
[----:B------:R1:W-:Y:S01]  /*12420*/  LDGSTS.E [R64+0x7c000], desc[UR40][R96.64], P0 ;  /* 0x7c00000060407fae */ /* 0x0003e200081a1028 */
[----:B------:R-:W-:Y:S01]  /*12430*/  ISETP.NE.U32.AND P2, PT, R204, RZ, PT ;  /* 0x000000ffcc00720c */ /* 0x000fe20003f45070 */
[----:B-1----:R-:W-:-:S02]  /*12440*/  IMAD.WIDE R96, R0, 0x4, R194 ;  /* 0x0000000400607825 */ /* 0x002fc400078e02c2 */
[----:B------:R-:W4:Y:S10]  /*12450*/  LDL.LU.64 R194, [R1+0xe8] ;  /* 0x0000e80001c27983 */ /* 0x000f340000300a00 */
[----:B------:R-:W-:Y:S01]  /*12460*/  LDGSTS.E [R64+0x7c008], desc[UR40][R96.64], P2 ;  /* 0x7c00800060407fae */ /* 0x000fe200091a1028 */
[----:B------:R-:W-:-:S03]  /*12470*/  ISETP.NE.U32.AND P1, PT, R205, RZ, PT ;  /* 0x000000ffcd00720c */ /* 0x000fc60003f25070 */
[----:B------:R-:W4:Y:S01]  /*12480*/  LDL.LU.64 R204, [R1+0xe0] ;  /* 0x0000e00001cc7983 */ /* 0x000f220000300a00 */
[----:B--2---:R-:W-:Y:S01]  /*12490*/  ISETP.NE.U32.AND P2, PT, R72, RZ, PT ;  /* 0x000000ff4800720c */ /* 0x004fe20003f45070 */
[----:B------:R-:W-:-:S04]  /*124a0*/  IMAD.WIDE R88, R0, 0x4, R88 ;  /* 0x0000000400587825 */ /* 0x000fc800078e0258 */
[----:B------:R-:W-:-:S04]  /*124b0*/  IMAD.WIDE R80, R0, 0x4, R80 ;  /* 0x0000000400507825 */ /* 0x000fc800078e0250 */
[----:B------:R-:W-:Y:S04]  /*124c0*/  LDGSTS.E [R64+0x7e000], desc[UR40][R88.64], P1 ;  /* 0x7e00000058407fae */ /* 0x000fe800089a1028 */
[----:B------:R1:W-:Y:S04]  /*124d0*/  LDGSTS.E [R64+0x7e008], desc[UR40][R80.64], P2 ;  /* 0x7e00800050407fae */ /* 0x0003e800091a1028 */
[----:B------:R2:W-:Y:S01]  /*124e0*/  STL.64 [R1+0x158], R96 ;  /* 0x0001586001007387 */ /* 0x0005e20000100a00 */
[----:B------:R-:W-:-:S03]  /*124f0*/  ISETP.NE.U32.AND P2, PT, R5, RZ, PT ;  /* 0x000000ff0500720c */ /* 0x000fc60003f45070 */
[----:B------:R-:W-:Y:S01]  /*12500*/  STL.64 [R1+0x150], R88 ;  /* 0x0001505801007387 */ /* 0x000fe20000100a00 */
[----:B------:R-:W-:Y:S02]  /*12510*/  ISETP.NE.U32.AND P0, PT, R182, RZ, PT ;  /* 0x000000ffb600720c */ /* 0x000fe40003f05070 */
[----:B------:R-:W-:Y:S01]  /*12520*/  LOP3.LUT R182, R4, 0x50, RZ, 0x3c, !PT ;  /* 0x0000005004b67812 */ /* 0x000fe200078e3cff */
[----:B------:R1:W-:Y:S04]  /*12530*/  STL.64 [R1+0x148], R80 ;  /* 0x0001485001007387 */ /* 0x0003e80000100a00 */
[----:B------:R-:W-:Y:S01]  /*12540*/  VIADD R182, R182, UR10 ;  /* 0x0000000ab6b67c36 */ /* 0x000fe20008000000 */
[----:B------:R-:W4:Y:S04]  /*12550*/  LDL.LU R5, [R1+0x2fc] ;  /* 0x0002fc0001057983 */ /* 0x000f280000300800 */
[----:B--2---:R-:W2:Y:S01]  /*12560*/  LDL.LU.64 R96, [R1+0xd8] ;  /* 0x0000d80001607983 */ /* 0x004ea20000300a00 */
[----:B-1----:R-:W-:-:S03]  /*12570*/  IMAD.WIDE R80, R0, 0x4, R56 ;  /* 0x0000000400507825 */ /* 0x002fc600078e0238 */
[----:B------:R-:W2:Y:S01]  /*12580*/  LDL.LU.64 R56, [R1+0xd0] ;  /* 0x0000d00001387983 */ /* 0x000ea20000300a00 */
[----:B------:R-:W-:-:S03]  /*12590*/  ISETP.NE.U32.AND P1, PT, R65, RZ, PT ;  /* 0x000000ff4100720c */ /* 0x000fc60003f25070 */
[----:B------:R3:W-:Y:S04]  /*125a0*/  STL.64 [R1+0x140], R80 ;  /* 0x0001405001007387 */ /* 0x0007e80000100a00 */
[----:B------:R3:W-:Y:S02]  /*125b0*/  LDGSTS.E [R182+0x7c000], desc[UR40][R80.64], P2 ;  /* 0x7c00000050b67fae */ /* 0x0007e400091a1028 */
[----:B---3--:R-:W-:-:S05]  /*125c0*/  IMAD.WIDE R80, R0, 0x4, R212 ;  /* 0x0000000400507825 */ /* 0x008fca00078e02d4 */
[----:B------:R-:W-:Y:S01]  /*125d0*/  LDGSTS.E [R182+0x7c008], desc[UR40][R80.64], P3 ;  /* 0x7c00800050b67fae */ /* 0x000fe200099a1028 */
[----:B------:R-:W-:-:S03]  /*125e0*/  IMAD.WIDE R64, R0, 0x4, R2 ;  /* 0x0000000400407825 */ /* 0x000fc600078e0202 */
[----:B------:R-:W3:Y:S04]  /*125f0*/  LDL.LU.64 R2, [R1+0x900] ;  /* 0x0009000001027983 */ /* 0x000ee80000300a00 */
[----:B------:R1:W-:Y:S04]  /*12600*/  STL.64 [R1+0x138], R80 ;  /* 0x0001385001007387 */ /* 0x0003e80000100a00 */
[----:B------:R-:W3:Y:S04]  /*12610*/  LDL.LU R89, [R1+0x300] ;  /* 0x0003000001597983 */ /* 0x000ee80000300800 */
[----:B------:R-:W3:Y:S04]  /*12620*/  LDL.LU.64 R212, [R1+0xc8] ;  /* 0x0000c80001d47983 */ /* 0x000ee80000300a00 */
[----:B------:R4:W-:Y:S04]  /*12630*/  STL.64 [R1+0x130], R64 ;  /* 0x0001304001007387 */ /* 0x0009e80000100a00 */
[----:B-1----:R-:W3:Y:S01]  /*12640*/  LDL.LU.64 R80, [R1+0xc0] ;  /* 0x0000c00001507983 */ /* 0x002ee20000300a00 */
[----:B----4-:R-:W-:-:S03]  /*12650*/  ISETP.NE.U32.AND P3, PT, R183, RZ, PT ;  /* 0x000000ffb700720c */ /* 0x010fc60003f65070 */
[----:B------:R-:W4:Y:S01]  /*12660*/  LDL.LU R183, [R1+0x308] ;  /* 0x0003080001b77983 */ /* 0x000f220000300800 */
[----:B------:R-:W-:-:S03]  /*12670*/  ISETP.NE.U32.AND P2, PT, R73, RZ, PT ;  /* 0x000000ff4900720c */ /* 0x000fc60003f45070 */
[----:B------:R1:W-:Y:S04]  /*12680*/  LDGSTS.E [R182+0x7e000], desc[UR40][R64.64], P4 ;  /* 0x7e00000040b67fae */ /* 0x0003e8000a1a1028 */
[----:B------:R-:W4:Y:S01]  /*12690*/  LDL.LU.64 R72, [R1+0xb8] ;  /* 0x0000b80001487983 */ /* 0x000f220000300a00 */
[----:B-1----:R-:W-:-:S05]  /*126a0*/  IMAD.WIDE R64, R0, 0x4, R194 ;  /* 0x0000000400407825 */ /* 0x002fca00078e02c2 */
[----:B------:R1:W-:Y:S04]  /*126b0*/  STL.64 [R1+0x128], R64 ;  /* 0x0001284001007387 */ /* 0x0003e80000100a00 */
[----:B------:R1:W-:Y:S01]  /*126c0*/  LDGSTS.E [R182+0x7e008], desc[UR40][R64.64], P5 ;  /* 0x7e00800040b67fae */ /* 0x0003e2000a9a1028 */
[----:B------:R-:W-:-:S03]  /*126d0*/  IMAD.WIDE R104, R0, 0x4, R204 ;  /* 0x0000000400687825 */ /* 0x000fc600078e02cc */
[----:B-1----:R-:W4:Y:S01]  /*126e0*/  LDL.LU.64 R64, [R1+0xb0] ;  /* 0x0000b00001407983 */ /* 0x002f220000300a00 */
[----:B------:R-:W1:Y:S03]  /*126f0*/  LDC R182, c[0x0][0x3a0] ;  /* 0x0000e800ffb67b82 */ /* 0x000e660000000800 */
[----:B------:R-:W4:Y:S01]  /*12700*/  LDL.LU.64 R204, [R1+0xa8] ;  /* 0x0000a80001cc7983 */ /* 0x000f220000300a00 */
[----:B------:R-:W1:Y:S01]  /*12710*/  S2R R195, SR_TID.X ;  /* 0x0000000000c37919 */ /* 0x000e620000002100 */
[----:B------:R-:W-:Y:S01]  /*12720*/  LOP3.LUT R194, R4, 0x60, RZ, 0x3c, !PT ;  /* 0x0000006004c27812 */ /* 0x000fe200078e3cff */
[----:B------:R-:W-:-:S04]  /*12730*/  UIADD3 UR4, UPT, UPT, UR4, -0x100, URZ ;  /* 0xffffff0004047890 */ /* 0x000fc8000fffe0ff */
[----:B------:R-:W-:-:S05]  /*12740*/  VIADD R194, R194, UR10 ;  /* 0x0000000ac2c27c36 */ /* 0x000fca0008000000 */
[----:B------:R-:W-:Y:S01]  /*12750*/  LDGSTS.E [R194+0x7c000], desc[UR40][R104.64], P6 ;  /* 0x7c00000068c27fae */ /* 0x000fe2000b1a1028 */
[----:B-1----:R-:W-:-:S03]  /*12760*/  VIADD R182, R182, 0x3f ;  /* 0x0000003fb6b67836 */ /* 0x002fc60000000000 */
[----:B------:R1:W-:Y:S04]  /*12770*/  STL.64 [R1+0x120], R104 ;  /* 0x0001206801007387 */ /* 0x0003e80000100a00 */
[----:B-1----:R-:W4:Y:S01]  /*12780*/  LDL.LU.64 R104, [R1+0x8f8] ;  /* 0x0008f80001687983 */ /* 0x002f220000300a00 */
[----:B------:R-:W-:Y:S01]  /*12790*/  ISETP.NE.U32.AND P5, PT, R5, RZ, PT ;  /* 0x000000ff0500720c */ /* 0x000fe20003fa5070 */
[----:B--2---:R-:W-:-:S05]  /*127a0*/  IMAD.WIDE R96, R0, 0x4, R96 ;  /* 0x0000000400607825 */ /* 0x004fca00078e0260 */
[----:B------:R-:W-:Y:S01]  /*127b0*/  LDGSTS.E [R194+0x7c008], desc[UR40][R96.64], P0 ;  /* 0x7c00800060c27fae */ /* 0x000fe200081a1028 */
[----:B------:R-:W-:Y:S01]  /*127c0*/  IMAD.WIDE R56, R0, 0x4, R56 ;  /* 0x0000000400387825 */ /* 0x000fe200078e0238 */
[----:B------:R-:W-:-:S04]  /*127d0*/  LOP3.LUT R195, R195, 0x3f, RZ, 0xc0, !PT ;  /* 0x0000003fc3c37812 */ /* 0x000fc800078ec0ff */
[----:B------:R1:W-:Y:S04]  /*127e0*/  LDGSTS.E [R194+0x7e000], desc[UR40][R56.64], P2 ;  /* 0x7e00000038c27fae */ /* 0x0003e800091a1028 */
[----:B------:R2:W-:Y:S04]  /*127f0*/  STL.64 [R1+0x118], R96 ;  /* 0x0001186001007387 */ /* 0x0005e80000100a00 */
[----:B--2---:R-:W2:Y:S04]  /*12800*/  LDL.LU.64 R96, [R1+0x8f0] ;  /* 0x0008f00001607983 */ /* 0x004ea80000300a00 */
[----:B------:R1:W-:Y:S04]  /*12810*/  STL.64 [R1+0x110], R56 ;  /* 0x0001103801007387 */ /* 0x0003e80000100a00 */
[----:B-1----:R-:W2:Y:S01]  /*12820*/  LDL.LU.64 R56, [R1+0xa0] ;  /* 0x0000a00001387983 */ /* 0x002ea20000300a00 */
[----:B---3--:R-:W-:-:S04]  /*12830*/  ISETP.GE.AND P4, PT, R2, UR4, PT ;  /* 0x0000000402007c0c */ /* 0x008fc8000bf86270 */
[----:B------:R-:W-:Y:S02]  /*12840*/  SEL R5, RZ, 0x4, P4 ;  /* 0x00000004ff057807 */ /* 0x000fe40002000000 */
[----:B------:R-:W-:Y:S02]  /*12850*/  ISETP.GT.AND P4, PT, R182, 0x13f, PT ;  /* 0x0000013fb600780c */ /* 0x000fe40003f84270 */
[----:B------:R-:W-:Y:S01]  /*12860*/  ISETP.NE.U32.AND P2, PT, R89, RZ, PT ;  /* 0x000000ff5900720c */ /* 0x000fe20003f45070 */
[C---:B------:R-:W-:Y:S01]  /*12870*/  IMAD.WIDE R88, R0.reuse, 0x4, R212 ;  /* 0x0000000400587825 */ /* 0x040fe200078e02d4 */
[----:B------:R-:W-:Y:S01]  /*12880*/  SEL R5, R5, RZ, P4 ;  /* 0x000000ff05057207 */ /* 0x000fe20002000000 */
[----:B------:R-:W3:Y:S04]  /*12890*/  LDL.LU.64 R212, [R1+0x80] ;  /* 0x0000800001d47983 */ /* 0x000ee80000300a00 */
[----:B------:R1:W-:Y:S01]  /*128a0*/  LDGSTS.E [R194+0x7e008], desc[UR40][R88.64], P3 ;  /* 0x7e00800058c27fae */ /* 0x0003e200099a1028 */
[----:B------:R-:W-:Y:S01]  /*128b0*/  IMAD.WIDE R80, R0, 0x4, R80 ;  /* 0x0000000400507825 */ /* 0x000fe200078e0250 */
[----:B------:R-:W-:-:S02]  /*128c0*/  ISETP.GE.AND P3, PT, R195, UR4, PT ;  /* 0x00000004c3007c0c */ /* 0x000fc4000bf66270 */
[----:B------:R-:W-:Y:S02]  /*128d0*/  ISETP.NE.U32.AND P0, PT, R5, RZ, PT ;  /* 0x000000ff0500720c */ /* 0x000fe40003f05070 */
[----:B------:R-:W-:Y:S01]  /*128e0*/  LDGSTS.E [R252+0x7c000], desc[UR40][R80.64], P5 ;  /* 0x7c00000050fc7fae */ /* 0x000fe2000a9a1028 */
[----:B----4-:R-:W-:Y:S02]  /*128f0*/  ISETP.NE.U32.AND P5, PT, R183, RZ, PT ;  /* 0x000000ffb700720c */ /* 0x010fe40003fa5070 */
[----:B------:R-:W-:Y:S02]  /*12900*/  SEL R5, RZ, 0x4, P3 ;  /* 0x00000004ff057807 */ /* 0x000fe40001800000 */
[----:B------:R-:W-:Y:S01]  /*12910*/  ISETP.NE.U32.AND P3, PT, R6, RZ, PT ;  /* 0x000000ff0600720c */ /* 0x000fe20003f65070 */
[----:B------:R4:W-:Y:S01]  /*12920*/  STL.64 [R1+0x108], R88 ;  /* 0x0001085801007387 */ /* 0x0009e20000100a00 */
[----:B------:R-:W-:-:S05]  /*12930*/  IMAD.WIDE R72, R0, 0x4, R72 ;  /* 0x0000000400487825 */ /* 0x000fca00078e0248 */
[----:B------:R-:W-:Y:S04]  /*12940*/  LDGSTS.E [R252+0x7c008], desc[UR40][R72.64], P2 ;  /* 0x7c00800048fc7fae */ /* 0x000fe800091a1028 */
[----:B----4-:R-:W4:Y:S04]  /*12950*/  LDL.LU.64 R88, [R1+0x8e8] ;  /* 0x0008e80001587983 */ /* 0x010f280000300a00 */
[----:B------:R-:W1:Y:S04]  /*12960*/  LDL.LU.64 R194, [R1+0x60] ;  /* 0x0000600001c27983 */ /* 0x000e680000300a00 */
[----:B------:R2:W-:Y:S04]  /*12970*/  STL.64 [R1+0x100], R80 ;  /* 0x0001005001007387 */ /* 0x0005e80000100a00 */
[----:B--2---:R-:W2:Y:S04]  /*12980*/  LDL.LU.64 R80, [R1+0x8e0] ;  /* 0x0008e00001507983 */ /* 0x004ea80000300a00 */
[----:B------:R-:W2:Y:S01]  /*12990*/  LDL.LU R6, [R1+0x8d8] ;  /* 0x0008d80001067983 */ /* 0x000ea20000300800 */
[----:B------:R-:W-:-:S03]  /*129a0*/  IMAD.WIDE R64, R0, 0x4, R64 ;  /* 0x0000000400407825 */ /* 0x000fc600078e0240 */
[----:B------:R3:W-:Y:S01]  /*129b0*/  STL.64 [R1+0xf8], R72 ;  /* 0x0000f84801007387 */ /* 0x0007e20000100a00 */
[----:B------:R-:W-:-:S03]  /*129c0*/  IMAD.WIDE R204, R0, 0x4, R204 ;  /* 0x0000000400cc7825 */ /* 0x000fc600078e02cc */
[----:B------:R1:W-:Y:S04]  /*129d0*/  LDGSTS.E [R252+0x7e000], desc[UR40][R64.64], P5 ;  /* 0x7e00000040fc7fae */ /* 0x0003e8000a9a1028 */
[----:B------:R-:W-:Y:S04]  /*129e0*/  LDGSTS.E [R252+0x7e008], desc[UR40][R204.64], P3 ;  /* 0x7e008000ccfc7fae */ /* 0x000fe800099a1028 */
[----:B---3--:R-:W3:Y:S04]  /*129f0*/  LDL.LU.64 R72, [R1+0x8d0] ;  /* 0x0008d00001487983 */ /* 0x008ee80000300a00 */
[----:B------:R-:W5:Y:S04]  /*12a00*/  LDL.LU R0, [R1+0x8c8] ;  /* 0x0008c80001007983 */ /* 0x000f680000300800 */
[----:B------:R4:W-:Y:S01]  /*12a10*/  STL.64 [R1+0xf0], R64 ;  /* 0x0000f04001007387 */ /* 0x0009e20000100a00 */
[----:B------:R-:W-:Y:S01]  /*12a20*/  UIADD3 UR5, UPT, UPT, UR18, -0x140, URZ ;  /* 0xfffffec012057890 */ /* 0x000fe2000fffe0ff */
[----:B------:R-:W-:-:S02]  /*12a30*/  SEL R5, R5, RZ, P4 ;  /* 0x000000ff05057207 */ /* 0x000fc40002000000 */
[C---:B------:R-:W-:Y:S01]  /*12a40*/  LOP3.LUT R183, R2.reuse, 0x2, RZ, 0xfc, !PT ;  /* 0x0000000202b77812 */ /* 0x040fe200078efcff */
[----:B------:R-:W0:Y:S04]  /*12a50*/  LDGDEPBAR ;  /* 0x00000000000079af */ /* 0x000e280000000000 */
[----:B----4-:R-:W4:Y:S04]  /*12a60*/  LDL.LU.64 R64, [R1+0x8c0] ;  /* 0x0008c00001407983 */ /* 0x010f280000300a00 */
[----:B------:R1:W-:Y:S04]  /*12a70*/  STL.64 [R1+0xe8], R204 ;  /* 0x0000e8cc01007387 */ /* 0x0003e80000100a00 */
[----:B-1----:R-:W2:Y:S01]  /*12a80*/  LDL.LU.64 R204, [R1+0x8b8] ;  /* 0x0008b80001cc7983 */ /* 0x002ea20000300a00 */
[----:B------:R-:W-:-:S02]  /*12a90*/  ISETP.GE.AND P5, PT, R2, UR5, PT ;  /* 0x0000000502007c0c */ /* 0x000fc4000bfa6270 */
[----:B------:R-:W-:Y:S02]  /*12aa0*/  ISETP.NE.U32.AND P2, PT, R5, RZ, PT ;  /* 0x000000ff0500720c */ /* 0x000fe40003f45070 */
[----:B------:R-:W-:Y:S02]  /*12ab0*/  SEL R5, RZ, 0x4, P5 ;  /* 0x00000004ff057807 */ /* 0x000fe40002800000 */
[----:B------:R-:W-:Y:S02]  /*12ac0*/  ISETP.GT.AND P3, PT, R182, 0x17f, PT ;  /* 0x0000017fb600780c */ /* 0x000fe40003f64270 */
[----:B------:R-:W-:Y:S02]  /*12ad0*/  ISETP.GE.AND P5, PT, R183, UR4, PT ;  /* 0x00000004b7007c0c */ /* 0x000fe4000bfa6270 */
[----:B------:R-:W-:Y:S02]  /*12ae0*/  SEL R5, R5, RZ, P3 ;  /* 0x000000ff05057207 */ /* 0x000fe40001800000 */
[----:B------:R-:W-:-:S02]  /*12af0*/  SEL R182, RZ, 0x4, P5 ;  /* 0x00000004ffb67807 */ /* 0x000fc40002800000 */
[----:B------:R-:W-:Y:S02]  /*12b00*/  ISETP.NE.U32.AND P5, PT, R5, RZ, PT ;  /* 0x000000ff0500720c */ /* 0x000fe40003fa5070 */
[----:B------:R-:W-:Y:S02]  /*12b10*/  SEL R5, R182, RZ, P4 ;  /* 0x000000ffb6057207 */ /* 0x000fe40002000000 */
[----:B------:R-:W3:Y:S01]  /*12b20*/  LDL.LU.64 R182, [R1+0x50] ;  /* 0x0000500001b67983 */ /* 0x000ee20000300a00 */
[----:B--2---:R-:W-:-:S04]  /*12b30*/  IMAD.WIDE R56, R205, 0x4, R56 ;  /* 0x00000004cd387825 */ /* 0x004fc800078e0238 */
[C---:B------:R-:W-:Y:S01]  /*12b40*/  IMAD.WIDE R48, R205.reuse, 0x4, R48 ;  /* 0x00000004cd307825 */ /* 0x040fe200078e0230 */
[----:B------:R1:W-:Y:S03]  /*12b50*/  STL.64 [R1+0xe0], R56 ;  /* 0x0000e03801007387 */ /* 0x0003e60000100a00 */
[----:B------:R-:W-:-:S04]  /*12b60*/  IMAD.WIDE R180, R205, 0x4, R180 ;  /* 0x00000004cdb47825 */ /* 0x000fc800078e02b4 */
[C---:B------:R-:W-:Y:S01]  /*12b70*/  IMAD.WIDE R200, R205.reuse, 0x4, R200 ;  /* 0x00000004cdc87825 */ /* 0x040fe200078e02c8 */
[----:B-1----:R-:W2:Y:S03]  /*12b80*/  LDL.LU.64 R56, [R1+0x8b0] ;  /* 0x0008b00001387983 */ /* 0x002ea60000300a00 */
[C---:B------:R-:W-:Y:S01]  /*12b90*/  IMAD.WIDE R212, R205.reuse, 0x4, R212 ;  /* 0x00000004cdd47825 */ /* 0x040fe200078e02d4 */
[----:B------:R1:W-:Y:S03]  /*12ba0*/  STL.64 [R1+0xd8], R48 ;  /* 0x0000d83001007387 */ /* 0x0003e60000100a00 */
[----:B------:R-:W-:-:S04]  /*12bb0*/  IMAD.WIDE R220, R205, 0x4, R220 ;  /* 0x00000004cddc7825 */ /* 0x000fc800078e02dc */
[C---:B------:R-:W-:Y:S01]  /*12bc0*/  IMAD.WIDE R244, R205.reuse, 0x4, R244 ;  /* 0x00000004cdf47825 */ /* 0x040fe200078e02f4 */
[----:B-1----:R-:W2:Y:S04]  /*12bd0*/  LDL.LU.64 R48, [R1+0x8a8] ;  /* 0x0008a80001307983 */ /* 0x002ea80000300a00 */
[----:B------:R1:W-:Y:S01]  /*12be0*/  STL.64 [R1+0xd0], R180 ;  /* 0x0000d0b401007387 */ /* 0x0003e20000100a00 */
[----:B------:R-:W-:-:S04]  /*12bf0*/  IMAD.WIDE R236, R205, 0x4, R236 ;  /* 0x00000004cdec7825 */ /* 0x000fc800078e02ec */
[C---:B------:R-:W-:Y:S01]  /*12c00*/  IMAD.WIDE R194, R205.reuse, 0x4, R194 ;  /* 0x00000004cdc27825 */ /* 0x040fe200078e02c2 */
[----:B-1----:R-:W2:Y:S04]  /*12c10*/  LDL.LU.64 R180, [R1+0x8a0] ;  /* 0x0008a00001b47983 */ /* 0x002ea80000300a00 */
[----:B------:R1:W-:Y:S01]  /*12c20*/  STL.64 [R1+0xc8], R200 ;  /* 0x0000c8c801007387 */ /* 0x0003e20000100a00 */
[----:B------:R-:W-:-:S03]  /*12c30*/  IMAD.WIDE R232, R205, 0x4, R232 ;  /* 0x00000004cde87825 */ /* 0x000fc600078e02e8 */
[----:B-1----:R-:W2:Y:S04]  /*12c40*/  LDL.LU.64 R200, [R1+0x898] ;  /* 0x0008980001c87983 */ /* 0x002ea80000300a00 */
[----:B------:R1:W-:Y:S04]  /*12c50*/  STL.64 [R1+0xc0], R212 ;  /* 0x0000c0d401007387 */ /* 0x0003e80000100a00 */
[----:B-1----:R-:W2:Y:S04]  /*12c60*/  LDL.LU.64 R212, [R1+0x890] ;  /* 0x0008900001d47983 */ /* 0x002ea80000300a00 */
[----:B------:R1:W-:Y:S04]  /*12c70*/  STL.64 [R1+0xb8], R220 ;  /* 0x0000b8dc01007387 */ /* 0x0003e80000100a00 */
[----:B-1----:R-:W4:Y:S04]  /*12c80*/  LDL.LU.64 R220, [R1+0x888] ;  /* 0x0008880001dc7983 */ /* 0x002f280000300a00 */
[----:B------:R1:W-:Y:S04]  /*12c90*/  STL.64 [R1+0xb0], R244 ;  /* 0x0000b0f401007387 */ /* 0x0003e80000100a00 */
[----:B-1----:R-:W4:Y:S04]  /*12ca0*/  LDL.LU.64 R244, [R1+0x880] ;  /* 0x0008800001f47983 */ /* 0x002f280000300a00 */
[----:B------:R1:W-:Y:S04]  /*12cb0*/  STL.64 [R1+0xa8], R236 ;  /* 0x0000a8ec01007387 */ /* 0x0003e80000100a00 */
[----:B-1----:R-:W4:Y:S04]  /*12cc0*/  LDL.LU.64 R236, [R1+0x878] ;  /* 0x0008780001ec7983 */ /* 0x002f280000300a00 */
[----:B------:R1:W-:Y:S04]  /*12cd0*/  STL.64 [R1+0xa0], R194 ;  /* 0x0000a0c201007387 */ /* 0x0003e80000100a00 */
[----:B-1----:R-:W4:Y:S04]  /*12ce0*/  LDL.LU.64 R194, [R1+0x870] ;  /* 0x0008700001c27983 */ /* 0x002f280000300a00 */
[----:B------:R1:W-:Y:S04]  /*12cf0*/  STL.64 [R1+0x98], R232 ;  /* 0x000098e801007387 */ /* 0x0003e80000100a00 */
[----:B-1----:R-:W4:Y:S01]  /*12d00*/  LDL.LU.64 R232, [R1+0x868] ;  /* 0x0008680001e87983 */ /* 0x002f220000300a00 */
[----:B---3--:R-:W-:-:S05]  /*12d10*/  IMAD.WIDE R182, R205, 0x4, R182 ;  /* 0x00000004cdb67825 */ /* 0x008fca00078e02b6 */
[----:B------:R1:W-:Y:S01]  /*12d20*/  STL.64 [R1+0x90], R182 ;  /* 0x000090b601007387 */ /* 0x0003e20000100a00 */
[----:B------:R-:W-:-:S04]  /*12d30*/  IMAD.WIDE R230, R205, 0x4, R230 ;  /* 0x00000004cde67825 */ /* 0x000fc800078e02e6 */
[----:B-1----:R-:W-:-:S05]  /*12d40*/  IMAD.WIDE R182, R205, 0x4, R234 ;  /* 0x00000004cdb67825 */ /* 0x002fca00078e02ea */
[----:B------:R1:W-:Y:S01]  /*12d50*/  STL.64 [R1+0x88], R182 ;  /* 0x000088b601007387 */ /* 0x0003e20000100a00 */
[----:B------:R-:W-:-:S04]  /*12d60*/  IMAD.WIDE R226, R205, 0x4, R226 ;  /* 0x00000004cde27825 */ /* 0x000fc800078e02e2 */
[----:B-1----:R-:W-:-:S04]  /*12d70*/  IMAD.WIDE R182, R205, 0x4, R228 ;  /* 0x00000004cdb67825 */ /* 0x002fc800078e02e4 */
[----:B--2---:R-:W-:-:S04]  /*12d80*/  IMAD.WIDE R234, R205, 0x4, R212 ;  /* 0x00000004cdea7825 */ /* 0x004fc800078e02d4 */
[----:B------:R-:W-:-:S04]  /*12d90*/  IMAD.WIDE R212, R205, 0x4, R42 ;  /* 0x00000004cdd47825 */ /* 0x000fc800078e022a */
[----:B------:R-:W-:-:S04]  /*12da0*/  IMAD.WIDE R42, R205, 0x4, R146 ;  /* 0x00000004cd2a7825 */ /* 0x000fc800078e0292 */
[----:B------:R-:W-:-:S04]  /*12db0*/  IMAD.WIDE R146, R205, 0x4, R202 ;  /* 0x00000004cd927825 */ /* 0x000fc800078e02ca */
[----:B----4-:R-:W-:-:S04]  /*12dc0*/  IMAD.WIDE R194, R205, 0x4, R194 ;  /* 0x00000004cdc27825 */ /* 0x010fc800078e02c2 */
[----:B------:R-:W-:-:S05]  /*12dd0*/  IMAD.WIDE R232, R205, 0x4, R232 ;  /* 0x00000004cde87825 */ /* 0x000fca00078e02e8 */
[----:B------:R-:W-:Y:S04]  /*12de0*/  STL.64 [R1+0x80], R232 ;  /* 0x000080e801007387 */ /* 0x000fe80000100a00 */
[----:B------:R-:W-:Y:S04]  /*12df0*/  STL.64 [R1+0x78], R230 ;  /* 0x000078e601007387 */ /* 0x000fe80000100a00 */
[----:B------:R1:W-:Y:S04]  /*12e00*/  STL.64 [R1+0x70], R182 ;  /* 0x000070b601007387 */ /* 0x0003e80000100a00 */
[----:B------:R-:W-:Y:S04]  /*12e10*/  STL.64 [R1+0x68], R226 ;  /* 0x000068e201007387 */ /* 0x000fe80000100a00 */
[----:B------:R-:W-:Y:S01]  /*12e20*/  STL.64 [R1+0x60], R194 ;  /* 0x000060c201007387 */ /* 0x000fe20000100a00 */
[----:B-1----:R-:W-:-:S04]  /*12e30*/  IMAD.WIDE R182, R205, 0x4, R188 ;  /* 0x00000004cdb67825 */ /* 0x002fc800078e02bc */
[C---:B------:R-:W-:Y:S01]  /*12e40*/  IMAD.WIDE R188, R205.reuse, 0x4, R184 ;  /* 0x00000004cdbc7825 */ /* 0x040fe200078e02b8 */
[----:B------:R1:W-:Y:S03]  /*12e50*/  STL.64 [R1+0x58], R182 ;  /* 0x000058b601007387 */ /* 0x0003e60000100a00 */
[C---:B------:R-:W-:Y:S01]  /*12e60*/  IMAD.WIDE R184, R205.reuse, 0x4, R240 ;  /* 0x00000004cdb87825 */ /* 0x040fe200078e02f0 */
[----:B------:R2:W-:Y:S04]  /*12e70*/  STL.64 [R1+0x50], R188 ;  /* 0x000050bc01007387 */ /* 0x0005e80000100a00 */
[----:B------:R3:W-:Y:S01]  /*12e80*/  STL.64 [R1+0x48], R184 ;  /* 0x000048b801007387 */ /* 0x0007e20000100a00 */
[----:B-1----:R-:W-:-:S04]  /*12e90*/  IMAD.WIDE R182, R205, 0x4, R236 ;  /* 0x00000004cdb67825 */ /* 0x002fc800078e02ec */
[C---:B--2---:R-:W-:Y:S01]  /*12ea0*/  IMAD.WIDE R188, R205.reuse, 0x4, R250 ;  /* 0x00000004cdbc7825 */ /* 0x044fe200078e02fa */
[----:B------:R1:W-:Y:S03]  /*12eb0*/  STL.64 [R1+0x40], R182 ;  /* 0x000040b601007387 */ /* 0x0003e60000100a00 */
[C---:B---3--:R-:W-:Y:S01]  /*12ec0*/  IMAD.WIDE R184, R205.reuse, 0x4, R248 ;  /* 0x00000004cdb87825 */ /* 0x048fe200078e02f8 */
[----:B------:R2:W-:Y:S04]  /*12ed0*/  STL.64 [R1+0x38], R188 ;  /* 0x000038bc01007387 */ /* 0x0005e80000100a00 */
[----:B------:R3:W-:Y:S01]  /*12ee0*/  STL.64 [R1+0x30], R184 ;  /* 0x000030b801007387 */ /* 0x0007e20000100a00 */
[----:B-1----:R-:W-:-:S04]  /*12ef0*/  IMAD.WIDE R182, R205, 0x4, R246 ;  /* 0x00000004cdb67825 */ /* 0x002fc800078e02f6 */
[C---:B--2---:R-:W-:Y:S01]  /*12f00*/  IMAD.WIDE R188, R205.reuse, 0x4, R244 ;  /* 0x00000004cdbc7825 */ /* 0x044fe200078e02f4 */
[----:B------:R1:W-:Y:S03]  /*12f10*/  STL.64 [R1+0x20], R182 ;  /* 0x000020b601007387 */ /* 0x0003e60000100a00 */
[C---:B---3--:R-:W-:Y:S01]  /*12f20*/  IMAD.WIDE R184, R205.reuse, 0x4, R242 ;  /* 0x00000004cdb87825 */ /* 0x048fe200078e02f2 */
[----:B------:R-:W-:Y:S03]  /*12f30*/  STL.64 [R1+0x18], R188 ;  /* 0x000018bc01007387 */ /* 0x000fe60000100a00 */
[C---:B------:R-:W-:Y:S01]  /*12f40*/  IMAD.WIDE R240, R205.reuse, 0x4, R216 ;  /* 0x00000004cdf07825 */ /* 0x040fe200078e02d8 */
[----:B------:R2:W-:Y:S03]  /*12f50*/  STL.64 [R1+0x8], R184 ;  /* 0x000008b801007387 */ /* 0x0005e60000100a00 */
[----:B-1----:R-:W-:-:S04]  /*12f60*/  IMAD.WIDE R182, R205, 0x4, R224 ;  /* 0x00000004cdb67825 */ /* 0x002fc800078e02e0 */
[C---:B------:R-:W-:Y:S01]  /*12f70*/  IMAD.WIDE R236, R205.reuse, 0x4, R214 ;  /* 0x00000004cdec7825 */ /* 0x040fe200078e02d6 */
[----:B------:R1:W-:Y:S03]  /*12f80*/  STL.64 [R1], R182 ;  /* 0x000000b601007387 */ /* 0x0003e60000100a00 */
[C---:B------:R-:W-:Y:S01]  /*12f90*/  IMAD.WIDE R232, R205.reuse, 0x4, R210 ;  /* 0x00000004cde87825 */ /* 0x040fe200078e02d2 */
[----:B------:R-:W3:Y:S03]  /*12fa0*/  LDL.64 R216, [R1+0x60] ;  /* 0x0000600001d87983 */ /* 0x000ee60000100a00 */
[C---:B------:R-:W-:Y:S01]  /*12fb0*/  IMAD.WIDE R226, R205.reuse, 0x4, R200 ;  /* 0x00000004cde27825 */ /* 0x040fe200078e02c8 */
[----:B------:R-:W4:Y:S03]  /*12fc0*/  LDL.64 R214, [R1+0xe0] ;  /* 0x0000e00001d67983 */ /* 0x000f260000100a00 */
[C---:B------:R-:W-:Y:S01]  /*12fd0*/  IMAD.WIDE R210, R205.reuse, 0x4, R44 ;  /* 0x00000004cdd27825 */ /* 0x040fe200078e022c */
[----:B------:R-:W-:Y:S03]  /*12fe0*/  STL.64 [R1+0x9f8], R2 ;  /* 0x0009f80201007387 */ /* 0x000fe60000100a00 */
[C---:B------:R-:W-:Y:S01]  /*12ff0*/  IMAD.WIDE R200, R205.reuse, 0x4, R46 ;  /* 0x00000004cdc87825 */ /* 0x040fe200078e022e */
[----:B------:R-:W3:Y:S03]  /*13000*/  LDL.LU.64 R202, [R1+0xc0] ;  /* 0x0000c00001ca7983 */ /* 0x000ee60000300a00 */
[----:B------:R-:W-:-:S04]  /*13010*/  IMAD.WIDE R44, R205, 0x4, R148 ;  /* 0x00000004cd2c7825 */ /* 0x000fc800078e0294 */
[----:B------:R-:W-:-:S04]  /*13020*/  IMAD.WIDE R46, R205, 0x4, R150 ;  /* 0x00000004cd2e7825 */ /* 0x000fc800078e0296 */
[C---:B------:R-:W-:Y:S02]  /*13030*/  IMAD.WIDE R148, R205.reuse, 0x4, R196 ;  /* 0x00000004cd947825 */ /* 0x040fe400078e02c4 */
[----:B------:R-:W3:Y:S02]  /*13040*/  LDL.LU.64 R196, [R1+0xa0] ;  /* 0x0000a00001c47983 */ /* 0x000ee40000300a00 */
[C---:B------:R-:W-:Y:S02]  /*13050*/  IMAD.WIDE R150, R205.reuse, 0x4, R190 ;  /* 0x00000004cd967825 */ /* 0x040fe400078e02be */
[----:B------:R-:W3:Y:S02]  /*13060*/  LDL.LU.64 R190, [R1+0x80] ;  /* 0x0000800001be7983 */ /* 0x000ee40000300a00 */
[C---:B--2---:R-:W-:Y:S02]  /*13070*/  IMAD.WIDE R184, R205.reuse, 0x4, R40 ;  /* 0x00000004cdb87825 */ /* 0x044fe400078e0228 */
[----:B------:R-:W2:Y:S02]  /*13080*/  LDL.LU.64 R40, [R1+0x50] ;  /* 0x0000500001287983 */ /* 0x000ea40000300a00 */
[----:B------:R-:W-:-:S02]  /*13090*/  IMAD.WIDE R250, R205, 0x4, R38 ;  /* 0x00000004cdfa7825 */ /* 0x000fc400078e0226 */
[----:B------:R-:W2:Y:S02]  /*130a0*/  LDL.LU.64 R38, [R1+0x48] ;  /* 0x0000480001267983 */ /* 0x000ea40000300a00 */
[----:B------:R-:W-:-:S04]  /*130b0*/  IMAD.WIDE R242, R205, 0x4, R218 ;  /* 0x00000004cdf27825 */ /* 0x000fc800078e02da */
[----:B------:R-:W-:-:S04]  /*130c0*/  IMAD.WIDE R224, R205, 0x4, R198 ;  /* 0x00000004cde07825 */ /* 0x000fc800078e02c6 */
[C---:B------:R-:W-:Y:S02]  /*130d0*/  IMAD.WIDE R248, R205.reuse, 0x4, R36 ;  /* 0x00000004cdf87825 */ /* 0x040fe400078e0224 */
[----:B------:R-:W2:Y:S02]  /*130e0*/  LDL.LU.64 R36, [R1+0x40] ;  /* 0x0000400001247983 */ /* 0x000ea40000300a00 */
[----:B------:R-:W-:-:S04]  /*130f0*/  IMAD.WIDE R218, R205, 0x4, R180 ;  /* 0x00000004cdda7825 */ /* 0x000fc800078e02b4 */
[----:B------:R-:W-:-:S04]  /*13100*/  IMAD.WIDE R198, R205, 0x4, R48 ;  /* 0x00000004cdc67825 */ /* 0x000fc800078e0230 */
[C---:B-1----:R-:W-:Y:S02]  /*13110*/  IMAD.WIDE R182, R205.reuse, 0x4, R34 ;  /* 0x00000004cdb67825 */ /* 0x042fe400078e0222 */
        /* <DEDUP_REMOVED lines=10> */
[----:B------:R-:W-:-:S04]  /*131c0*/  IMAD.WIDE R246, R205, 0x4, R222 ;  /* 0x00000004cdf67825 */ /* 0x000fc800078e02de */
[----:B------:R-:W-:-:S04]  /*131d0*/  IMAD.WIDE R222, R205, 0x4, R192 ;  /* 0x00000004cdde7825 */ /* 0x000fc800078e02c0 */
[----:B------:R-:W-:-:S04]  /*131e0*/  IMAD.WIDE R192, R205, 0x4, R52 ;  /* 0x00000004cdc07825 */ /* 0x000fc800078e0234 */
[----:B------:R-:W-:-:S04]  /*131f0*/  IMAD.WIDE R188, R205, 0x4, R54 ;  /* 0x00000004cdbc7825 */ /* 0x000fc800078e0236 */
[----:B------:R-:W-:-:S04]  /*13200*/  IMAD.WIDE R52, R205, 0x4, R168 ;  /* 0x00000004cd347825 */ /* 0x000fc800078e02a8 */
[----:B------:R-:W-:-:S04]  /*13210*/  IMAD.WIDE R54, R205, 0x4, R164 ;  /* 0x00000004cd367825 */ /* 0x000fc800078e02a4 */
[C---:B------:R-:W-:Y:S02]  /*13220*/  IMAD.WIDE R168, R205.reuse, 0x4, R20 ;  /* 0x00000004cda87825 */ /* 0x040fe400078e0214 */
[----:B------:R-:W2:Y:S02]  /*13230*/  LDL.LU.64 R20, [R1+0x8] ;  /* 0x0000080001147983 */ /* 0x000ea40000300a00 */
[C---:B------:R-:W-:Y:S02]  /*13240*/  IMAD.WIDE R164, R205.reuse, 0x4, R18 ;  /* 0x00000004cda47825 */ /* 0x040fe400078e0212 */
[----:B------:R-:W2:Y:S02]  /*13250*/  LDL.LU.64 R18, [R1] ;  /* 0x0000000001127983 */ /* 0x000ea40000300a00 */
[----:B------:R-:W-:-:S04]  /*13260*/  IMAD.WIDE R244, R205, 0x4, R220 ;  /* 0x00000004cdf47825 */ /* 0x000fc800078e02dc */
[----:B------:R-:W-:-:S04]  /*13270*/  IMAD.WIDE R220, R205, 0x4, R186 ;  /* 0x00000004cddc7825 */ /* 0x000fc800078e02ba */
[----:B------:R-:W-:-:S04]  /*13280*/  IMAD.WIDE R186, R205, 0x4, R56 ;  /* 0x00000004cdba7825 */ /* 0x000fc800078e0238 */
[----:B------:R-:W-:-:S04]  /*13290*/  IMAD.WIDE R64, R205, 0x4, R64 ;  /* 0x00000004cd407825 */ /* 0x000fc800078e0240 */
[----:B------:R-:W-:-:S04]  /*132a0*/  IMAD.WIDE R72, R205, 0x4, R72 ;  /* 0x00000004cd487825 */ /* 0x000fc800078e0248 */
[C---:B------:R-:W-:Y:S01]  /*132b0*/  IMAD.WIDE R228, R205.reuse, 0x4, R206 ;  /* 0x00000004cde47825 */ /* 0x040fe200078e02ce */
[----:B----4-:R-:W-:Y:S04]  /*132c0*/  LDGSTS.E [R10+0x30000], desc[UR40][R214.64], P1 ;  /* 0x30000000d60a7fae */ /* 0x010fe800089a1028 */
[----:B---3--:R-:W-:Y:S04]  /*132d0*/  LDGSTS.E [R10+0x30400], desc[UR40][R202.64], P1 ;  /* 0x30400000ca0a7fae */ /* 0x008fe800089a1028 */
[----:B------:R-:W-:Y:S04]  /*132e0*/  STL.64 [R1+0xa00], R202 ;  /* 0x000a00ca01007387 */ /* 0x000fe80000100a00 */
[----:B------:R-:W-:Y:S04]  /*132f0*/  LDGSTS.E [R10+0x30800], desc[UR40][R196.64], P1 ;  /* 0x30800000c40a7fae */ /* 0x000fe800089a1028 */
[----:B------:R1:W-:Y:S04]  /*13300*/  STL.64 [R1+0x9e8], R196 ;  /* 0x0009e8c401007387 */ /* 0x0003e80000100a00 */
[----:B------:R-:W-:Y:S04]  /*13310*/  LDGSTS.E [R10+0x30c00], desc[UR40][R190.64], P1 ;  /* 0x30c00000be0a7fae */ /* 0x000fe800089a1028 */
[----:B------:R3:W-:Y:S04]  /*13320*/  STL.64 [R1+0x9d0], R190 ;  /* 0x0009d0be01007387 */ /* 0x0007e80000100a00 */
[----:B------:R-:W-:Y:S04]  /*13330*/  LDGSTS.E [R10+0x31000], desc[UR40][R216.64], P1 ;  /* 0x31000000d80a7fae */ /* 0x000fe800089a1028 */
[----:B--2---:R-:W-:Y:S04]  /*13340*/  LDGSTS.E [R10+0x31400], desc[UR40][R36.64], P1 ;  /* 0x31400000240a7fae */ /* 0x004fe800089a1028 */
[----:B------:R-:W2:Y:S04]  /*13350*/  LDL.64 R216, [R1+0xd8] ;  /* 0x0000d80001d87983 */ /* 0x000ea80000100a00 */
[----:B-1----:R-:W4:Y:S04]  /*13360*/  LDL.LU.64 R196, [R1+0xc8] ;  /* 0x0000c80001c47983 */ /* 0x002f280000300a00 */
[----:B---3--:R-:W3:Y:S04]  /*13370*/  LDL.LU.64 R190, [R1+0xa8] ;  /* 0x0000a80001be7983 */ /* 0x008ee80000300a00 */
[----:B------:R1:W-:Y:S04]  /*13380*/  STL.64 [R1+0x9a0], R36 ;  /* 0x0009a02401007387 */ /* 0x0003e80000100a00 */
[----:B-1----:R-:W3:Y:S04]  /*13390*/  LDL.LU.64 R36, [R1+0x68] ;  /* 0x0000680001247983 */ /* 0x002ee80000300a00 */
        /* <DEDUP_REMOVED lines=26> */
[----:B-1----:R-:W4:Y:S04]  /*13540*/  LDL.LU.64 R72, [R1+0xd0] ;  /* 0x0000d00001487983 */ /* 0x002f280000300a00 */
[----:B------:R-:W4:Y:S04]  /*13550*/  LDL.LU.64 R206, [R1+0x1c8] ;  /* 0x0001c80001ce7983 */ /* 0x000f280000300a00 */
[----:B------:R-:W4:Y:S01]  /*13560*/  LDL.LU.64 R214, [R1+0x10] ;  /* 0x0000100001d67983 */ /* 0x000f220000300a00 */
        /* <DEDUP_REMOVED lines=25> */
[----:B------:R-:W-:Y:S04]  /*13700*/  LDGSTS.E [R10+0x36c00], desc[UR40][R12.64], P1 ;  /* 0x36c000000c0a7fae */ /* 0x000fe800089a1028 */
[----:B------:R-:W-:Y:S04]  /*13710*/  LDGSTS.E [R10+0x37000], desc[UR40][R168.64], P1 ;  /* 0x37000000a80a7fae */ /* 0x000fe800089a1028 */
[----:B------:R-:W-:Y:S04]  /*13720*/  LDGSTS.E [R10+0x37400], desc[UR40][R178.64], P1 ;  /* 0x37400000b20a7fae */ /* 0x000fe800089a1028 */
[----:B------:R-:W-:Y:S04]  /*13730*/  LDGSTS.E [R10+0x37800], desc[UR40][R180.64], P1 ;  /* 0x37800000b40a7fae */ /* 0x000fe800089a1028 */
        /* <DEDUP_REMOVED lines=9> */
[----:B--2---:R1:W-:Y:S03]  /*137d0*/  LDGSTS.E [R9+0x30100], desc[UR40][R216.64], P1 ;  /* 0x30100000d8097fae */ /* 0x0043e600089a1028 */
[----:B------:R-:W-:-:S04]  /*137e0*/  IMAD.WIDE R122, R205, 0x4, R122 ;  /* 0x00000004cd7a7825 */ /* 0x000fc800078e027a */
        /* <DEDUP_REMOVED lines=54> */
[----:B----4-:R-:W-:Y:S04]  /*13b50*/  LDGSTS.E [R8+0x30200], desc[UR40][R72.64], P1 ;  /* 0x3020000048087fae */ /* 0x010fe800089a1028 */
        /* <DEDUP_REMOVED lines=55> */
[----:B------:R-:W3:Y:S01]  /*13ed0*/  S2R R2, SR_TID.X ;  /* 0x0000000000027919 */ /* 0x000ee20000002100 */
[C---:B------:R-:W-:Y:S02]  /*13ee0*/  IMAD.WIDE R142, R205.reuse, 0x4, R142 ;  /* 0x00000004cd8e7825 */ /* 0x040fe400078e028e */
[----:B------:R-:W-:Y:S04]  /*13ef0*/  LDGSTS.E [R7+0x33b00], desc[UR40][R78.64], P1 ;  /* 0x33b000004e077fae */ /* 0x000fe800089a1028 */
[----:B------:R-:W-:Y:S01]  /*13f00*/  LDGSTS.E [R7+0x33f00], desc[UR40][R86.64], P1 ;  /* 0x33f0000056077fae */ /* 0x000fe200089a1028 */
[----:B------:R-:W-:-:S03]  /*13f10*/  IMAD.WIDE R158, R205, 0x4, R158 ;  /* 0x00000004cd9e7825 */ /* 0x000fc600078e029e */
[----:B------:R-:W-:Y:S01]  /*13f20*/  LDGSTS.E [R7+0x34300], desc[UR40][R94.64], P1 ;  /* 0x343000005e077fae */ /* 0x000fe200089a1028 */
[----:B------:R-:W-:-:S03]  /*13f30*/  IMAD.WIDE R166, R205, 0x4, R166 ;  /* 0x00000004cda67825 */ /* 0x000fc600078e02a6 */
[----:B------:R-:W-:Y:S01]  /*13f40*/  LDGSTS.E [R7+0x34700], desc[UR40][R102.64], P1 ;  /* 0x3470000066077fae */ /* 0x000fe200089a1028 */
[----:B------:R-:W-:-:S03]  /*13f50*/  IMAD.WIDE R174, R205, 0x4, R174 ;  /* 0x00000004cdae7825 */ /* 0x000fc600078e02ae */
[----:B------:R-:W-:Y:S04]  /*13f60*/  LDGSTS.E [R7+0x34b00], desc[UR40][R110.64], P1 ;  /* 0x34b000006e077fae */ /* 0x000fe800089a1028 */
[----:B------:R-:W-:Y:S01]  /*13f70*/  LDGSTS.E [R7+0x34f00], desc[UR40][R118.64], P1 ;  /* 0x34f0000076077fae */ /* 0x000fe200089a1028 */
[----:B------:R-:W-:-:S03]  /*13f80*/  IMAD.WIDE R176, R205, 0x4, R176 ;  /* 0x00000004cdb07825 */ /* 0x000fc600078e02b0 */
        /* <DEDUP_REMOVED lines=13> */
[----:B-1----:R-:W-:Y:S01]  /*14060*/  IMAD.SHL.U32 R216, R204, 0x40, RZ ;  /* 0x00000040ccd87824 */ /* 0x002fe200078e00ff */
[----:B---3--:R-:W-:-:S03]  /*14070*/  SHF.R.U32.HI R17, RZ, 0x6, R2 ;  /* 0x00000006ff117819 */ /* 0x008fc60000011602 */
[----:B------:R-:W-:Y:S01]  /*14080*/  IMAD.WIDE R238, R216, 0x4, R238 ;  /* 0x00000004d8ee7825 */ /* 0x000fe200078e02ee */
[----:B------:R1:W-:Y:S01]  /*14090*/  STL.64 [R1+0x988], R6 ;  /* 0x0009880601007387 */ /* 0x0003e20000100a00 */
[----:B------:R-:W-:Y:S02]  /*140a0*/  SGXT.U32 R17, R17, 0x1 ;  /* 0x000000011111781a */ /* 0x000fe40000000000 */
[----:B------:R-:W-:Y:S01]  /*140b0*/  VIADD R217, R4, UR10 ;  /* 0x0000000a04d97c36 */ /* 0x000fe20008000000 */
[----:B------:R-:W-:Y:S01]  /*140c0*/  STL.64 [R1+0x940], R238 ;  /* 0x000940ee01007387 */ /* 0x000fe20000100a00 */
[----:B------:R-:W-:Y:S02]  /*140d0*/  ISETP.NE.U32.AND P1, PT, R5, RZ, PT ;  /* 0x000000ff0500720c */ /* 0x000fe40003f25070 */
[----:B------:R-:W-:Y:S01]  /*140e0*/  VIADD R5, R217, 0x100000 ;  /* 0x00100000d9057836 */ /* 0x000fe20000000000 */
[----:B------:R-:W-:Y:S01]  /*140f0*/  BAR.SYNC.DEFER_BLOCKING 0x0 ;  /* 0x0000000000007b1d */ /* 0x000fe20000010000 */
[----:B------:R-:W-:-:S05]  /*14100*/  LOP3.LUT R17, R17, 0x20, RZ, 0xfc, !PT ;  /* 0x0000002011117812 */ /* 0x000fca00078efcff */
[----:B-1----:R-:W3:Y:S01]  /*14110*/  LDL.LU.64 R6, [R1+0x1c0] ;  /* 0x0001c00001067983 */ /* 0x002ee20000300a00 */
[----:B------:R-:W-:-:S05]  /*14120*/  IMAD.WIDE R2, R216, 0x4, R206 ;  /* 0x00000004d8027825 */ /* 0x000fca00078e02ce */
[----:B------:R1:W-:Y:S04]  /*14130*/  STL.64 [R1+0x340], R2 ;  /* 0x0003400201007387 */ /* 0x0003e80000100a00 */
[----:B------:R-:W4:Y:S04]  /*14140*/  LDL.LU.64 R202, [R1+0x1b8] ;  /* 0x0001b80001ca7983 */ /* 0x000f280000300a00 */
[----:B------:R-:W-:Y:S01]  /*14150*/  @!PT LDS RZ, [RZ] ;  /* 0x00000000fffff984 */ /* 0x000fe20000000800 */
[----:B------:R-:W-:Y:S01]  /*14160*/  @!PT LDS RZ, [RZ] ;  /* 0x00000000fffff984 */ /* 0x000fe20000000800 */
[----:B------:R-:W-:Y:S01]  /*14170*/  @!PT LDS RZ, [RZ] ;  /* 0x00000000fffff984 */ /* 0x000fe20000000800 */
[----:B------:R1:W-:Y:S01]  /*14180*/  LDGSTS.E [R5+-0x80000], desc[UR40][R238.64], P0 ;  /* 0x80000000ee057fae */ /* 0x0003e200081a1028 */
[----:B------:R-:W-:Y:S02]  /*14190*/  ISETP.GE.AND P0, PT, R17, UR4, PT ;  /* 0x0000000411007c0c */ /* 0x000fe4000bf06270 */
[----:B------:R-:W2:Y:S01]  /*141a0*/  S2R R17, SR_TID.X ;  /* 0x0000000000117919 */ /* 0x000ea20000002100 */
[----:B------:R-:W-:-:S05]  /*141b0*/  VIADD R16, R217, 0x100000 ;  /* 0x00100000d9107836 */ /* 0x000fca0000000000 */
[----:B------:R2:W-:Y:S01]  /*141c0*/  LDGSTS.E [R16+-0x7fff8], desc[UR40][R2.64], P1 ;  /* 0x8000800002107fae */ /* 0x0005e200089a1028 */
[----:B-1----:R-:W-:-:S04]  /*141d0*/  SEL R5, RZ, 0x4, P0 ;  /* 0x00000004ff057807 */ /* 0x002fc80000000000 */
[----:B------:R-:W-:Y:S02]  /*141e0*/  SEL R5, R5, RZ, P4 ;  /* 0x000000ff05057207 */ /* 0x000fe40002000000 */
[----:B--2---:R-:W-:-:S04]  /*141f0*/  SHF.R.U32.HI R207, RZ, 0x6, R17 ;  /* 0x00000006ffcf7819 */ /* 0x004fc80000011611 */
[----:B------:R-:W-:-:S04]  /*14200*/  SGXT.U32 R207, R207, 0x1 ;  /* 0x00000001cfcf781a */ /* 0x000fc80000000000 */
[----:B------:R-:W-:-:S04]  /*14210*/  LOP3.LUT R207, R207, 0x22, RZ, 0xfc, !PT ;  /* 0x00000022cfcf7812 */ /* 0x000fc800078efcff */
[----:B------:R-:W-:Y:S02]  /*14220*/  ISETP.GE.AND P0, PT, R207, UR4, PT ;  /* 0x00000004cf007c0c */ /* 0x000fe4000bf06270 */
[----:B------:R-:W-:-:S04]  /*14230*/  SHF.R.U32.HI R207, RZ, 0x6, R17 ;  /* 0x00000006ffcf7819 */ /* 0x000fc80000011611 */
[----:B------:R-:W-:Y:S02]  /*14240*/  SGXT.U32 R207, R207, 0x1 ;  /* 0x00000001cfcf781a */ /* 0x000fe40000000000 */
[----:B------:R-:W-:Y:S02]  /*14250*/  ISETP.NE.U32.AND P1, PT, R5, RZ, PT ;  /* 0x000000ff0500720c */ /* 0x000fe40003f25070 */
[----:B------:R-:W-:Y:S02]  /*14260*/  LOP3.LUT R207, R207, 0x4, RZ, 0xfc, !PT ;  /* 0x00000004cfcf7812 */ /* 0x000fe400078efcff */
[----:B------:R-:W-:Y:S02]  /*14270*/  SEL R5, RZ, 0x4, P0 ;  /* 0x00000004ff057807 */ /* 0x000fe40000000000 */
[----:B------:R-:W-:Y:S01]  /*14280*/  ISETP.GE.AND P0, PT, R207, UR4, PT ;  /* 0x00000004cf007c0c */ /* 0x000fe2000bf06270 */
[----:B------:R-:W-:Y:S02]  /*14290*/  IMAD.WIDE R206, R216, 0x4, R214 ;  /* 0x00000004d8ce7825 */ /* 0x000fe400078e02d6 */
[----:B------:R-:W2:Y:S01]  /*142a0*/  LDL.LU.64 R214, [R1+0x198] ;  /* 0x0001980001d67983 */ /* 0x000ea20000300a00 */
[----:B------:R-:W1:Y:S01]  /*142b0*/  S2R R2, SR_TID.X ;  /* 0x0000000000027919 */ /* 0x000e620000002100 */
[----:B------:R-:W-:-:S02]  /*142c0*/  SEL R5, R5, RZ, P4 ;  /* 0x000000ff05057207 */ /* 0x000fc40002000000 */
[----:B------:R-:W-:Y:S01]  /*142d0*/  SEL R16, RZ, 0x4, P0 ;  /* 0x00000004ff107807 */ /* 0x000fe20000000000 */
[----:B------:R-:W-:Y:S01]  /*142e0*/  VIADD R17, R217, 0x100000 ;  /* 0x00100000d9117836 */ /* 0x000fe20000000000 */
[----:B------:R-:W-:Y:S02]  /*142f0*/  ISETP.NE.U32.AND P0, PT, R5, RZ, PT ;  /* 0x000000ff0500720c */ /* 0x000fe40003f05070 */
[----:B------:R-:W-:Y:S02]  /*14300*/  SEL R5, R16, RZ, P4 ;  /* 0x000000ff10057207 */ /* 0x000fe40002000000 */
[----:B------:R-:W-:Y:S01]  /*14310*/  LDGSTS.E [R17+-0x7e000], desc[UR40][R206.64], P1 ;  /* 0x82000000ce117fae */ /* 0x000fe200089a1028 */
[----:B------:R-:W-:Y:S01]  /*14320*/  IMAD.WIDE R208, R216, 0x4, R208 ;  /* 0x00000004d8d07825 */ /* 0x000fe200078e02d0 */
[----:B------:R-:W-:-:S03]  /*14330*/  ISETP.NE.U32.AND P1, PT, R5, RZ, PT ;  /* 0x000000ff0500720c */ /* 0x000fc60003f25070 */
[----:B------:R-:W-:-:S05]  /*14340*/  VIADD R5, R217, 0x100000 ;  /* 0x00100000d9057836 */ /* 0x000fca0000000000 */
[----:B------:R1:W-:Y:S02]  /*14350*/  LDGSTS.E [R5+-0x7dff8], desc[UR40][R208.64], P0 ;  /* 0x82008000d0057fae */ /* 0x0003e400081a1028 */
[----:B-1----:R-:W-:-:S04]  /*14360*/  SHF.R.U32.HI R3, RZ, 0x6, R2 ;  /* 0x00000006ff037819 */ /* 0x002fc80000011602 */
[----:B------:R-:W-:-:S04]  /*14370*/  SGXT.U32 R3, R3, 0x1 ;  /* 0x000000010303781a */ /* 0x000fc80000000000 */
[----:B------:R-:W-:-:S04]  /*14380*/  LOP3.LUT R3, R3, 0x6, RZ, 0xfc, !PT ;  /* 0x0000000603037812 */ /* 0x000fc800078efcff */
[----:B------:R-:W-:Y:S02]  /*14390*/  ISETP.GE.AND P0, PT, R3, UR4, PT ;  /* 0x0000000403007c0c */ /* 0x000fe4000bf06270 */
[----:B------:R-:W1:Y:S01]  /*143a0*/  S2R R3, SR_TID.X ;  /* 0x0000000000037919 */ /* 0x000e620000002100 */
[----:B------:R-:W-:Y:S01]  /*143b0*/  LOP3.LUT R2, R4, 0x10, RZ, 0x3c, !PT ;  /* 0x0000001004027812 */ /* 0x000fe200078e3cff */
[----:B------:R-:W-:Y:S04]  /*143c0*/  STL.64 [R1+0x948], R206 ;  /* 0x000948ce01007387 */ /* 0x000fe80000100a00 */
[----:B------:R-:W-:Y:S01]  /*143d0*/  VIADD R2, R2, UR10 ;  /* 0x0000000a02027c36 */ /* 0x000fe20008000000 */
[----:B------:R-:W2:Y:S01]  /*143e0*/  LDL.LU.64 R216, [R1+0x1a0] ;  /* 0x0001a00001d87983 */ /* 0x000ea20000300a00 */
[----:B------:R-:W-:-:S03]  /*143f0*/  SEL R5, RZ, 0x4, P0 ;  /* 0x00000004ff057807 */ /* 0x000fc60000000000 */
[----:B------:R1:W-:Y:S01]  /*14400*/  STL.64 [R1+0x950], R208 ;  /* 0x000950d001007387 */ /* 0x0003e20000100a00 */
[----:B------:R-:W-:Y:S01]  /*14410*/  VIADD R16, R2, 0x100000 ;  /* 0x0010000002107836 */ /* 0x000fe20000000000 */
[----:B------:R-:W-:Y:S01]  /*14420*/  SEL R5, R5, RZ, P4 ;  /* 0x000000ff05057207 */ /* 0x000fe20002000000 */
[----:B-1----:R-:W-:Y:S01]  /*14430*/  IMAD.SHL.U32 R209, R204, 0x40, RZ ;  /* 0x00000040ccd17824 */ /* 0x002fe200078e00ff */
[----:B------:R-:W-:-:S04]  /*14440*/  SHF.R.U32.HI R239, RZ, 0x6, R3 ;  /* 0x00000006ffef7819 */ /* 0x000fc80000011603 */
[----:B------:R-:W-:Y:S02]  /*14450*/  SGXT.U32 R239, R239, 0x1 ;  /* 0x00000001efef781a */ /* 0x000fe40000000000 */
[----:B------:R-:W-:Y:S02]  /*14460*/  SHF.R.U32.HI R3, RZ, 0x6, R3 ;  /* 0x00000006ff037819 */ /* 0x000fe40000011603 */
[----:B------:R-:W-:Y:S02]  /*14470*/  LOP3.LUT R239, R239, 0x24, RZ, 0xfc, !PT ;  /* 0x00000024efef7812 */ /* 0x000fe400078efcff */
[----:B------:R-:W-:Y:S02]  /*14480*/  SGXT.U32 R3, R3, 0x1 ;  /* 0x000000010303781a */ /* 0x000fe40000000000 */
[----:B------:R-:W-:Y:S02]  /*14490*/  ISETP.GE.AND P0, PT, R239, UR4, PT ;  /* 0x00000004ef007c0c */ /* 0x000fe4000bf06270 */
[----:B------:R-:W-:Y:S01]  /*144a0*/  LOP3.LUT R3, R3, 0x26, RZ, 0xfc, !PT ;  /* 0x0000002603037812 */ /* 0x000fe200078efcff */
[----:B---3--:R-:W-:-:S05]  /*144b0*/  IMAD.WIDE R6, R209, 0x4, R6 ;  /* 0x00000004d1067825 */ /* 0x008fca00078e0206 */
[----:B------:R1:W-:Y:S01]  /*144c0*/  LDGSTS.E [R16+-0x80000], desc[UR40][R6.64], P1 ;  /* 0x8000000006107fae */ /* 0x0003e200089a1028 */
[----:B------:R-:W-:Y:S02]  /*144d0*/  ISETP.NE.U32.AND P1, PT, R5, RZ, PT ;  /* 0x000000ff0500720c */ /* 0x000fe40003f25070 */
[----:B------:R-:W-:Y:S02]  /*144e0*/  SEL R5, RZ, 0x4, P0 ;  /* 0x00000004ff057807 */ /* 0x000fe40000000000 */
[----:B------:R-:W-:Y:S02]  /*144f0*/  ISETP.GE.AND P0, PT, R3, UR4, PT ;  /* 0x0000000403007c0c */ /* 0x000fe4000bf06270 */
[----:B------:R-:W-:Y:S01]  /*14500*/  SEL R5, R5, RZ, P4 ;  /* 0x000000ff05057207 */ /* 0x000fe20002000000 */
[----:B------:R4:W-:Y:S01]  /*14510*/  STL.64 [R1+0x338], R6 ;  /* 0x0003380601007387 */ /* 0x0009e20000100a00 */
[----:B-1----:R-:W-:-:S03]  /*14520*/  SEL R16, RZ, 0x4, P0 ;  /* 0x00000004ff107807 */ /* 0x002fc60000000000 */
[----:B------:R-:W3:Y:S01]  /*14530*/  LDL.LU.64 R238, [R1+0x1b0] ;  /* 0x0001b00001ee7983 */ /* 0x000ee20000300a00 */
[----:B------:R-:W-:Y:S01]  /*14540*/  ISETP.NE.U32.AND P0, PT, R5, RZ, PT ;  /* 0x000000ff0500720c */ /* 0x000fe20003f05070 */
[----:B------:R-:W-:Y:S02]  /*14550*/  VIADD R5, R2, 0x100000 ;  /* 0x0010000002057836 */ /* 0x000fe40000000000 */
[----:B----4-:R-:W-:-:S05]  /*14560*/  IMAD.WIDE R6, R209, 0x4, R202 ;  /* 0x00000004d1067825 */ /* 0x010fca00078e02ca */
[----:B------:R1:W-:Y:S04]  /*14570*/  STL.64 [R1+0x330], R6 ;  /* 0x0003300601007387 */ /* 0x0003e80000100a00 */
[----:B------:R-:W-:Y:S04]  /*14580*/  LDGSTS.E [R5+-0x7fff8], desc[UR40][R6.64], P1 ;  /* 0x8000800006057fae */ /* 0x000fe800089a1028 */
[----:B-1----:R-:W4:Y:S01]  /*14590*/  LDL.LU.64 R6, [R1+0x1a8] ;  /* 0x0001a80001067983 */ /* 0x002f220000300a00 */
[----:B--2---:R-:W-:-:S05]  /*145a0*/  IMAD.WIDE R214, R209, 0x4, R214 ;  /* 0x00000004d1d67825 */ /* 0x004fca00078e02d6 */
[----:B------:R1:W-:Y:S04]  /*145b0*/  LDGSTS.E [R5+-0x7e000], desc[UR40][R214.64], P0 ;  /* 0x82000000d6057fae */ /* 0x0003e800081a1028 */
[----:B------:R2:W-:Y:S04]  /*145c0*/  STL.64 [R1+0x958], R214 ;  /* 0x000958d601007387 */ /* 0x0005e80000100a00 */
[----:B--2---:R-:W2:Y:S01]  /*145d0*/  LDL.LU.64 R214, [R1+0x190] ;  /* 0x0001900001d67983 */ /* 0x004ea20000300a00 */
[----:B------:R-:W1:Y:S01]  /*145e0*/  S2R R3, SR_TID.X ;  /* 0x0000000000037919 */ /* 0x000e620000002100 */
[----:B------:R-:W1:Y:S01]  /*145f0*/  S2R R17, SR_TID.X ;  /* 0x0000000000117919 */ /* 0x000e620000002100 */
[----:B------:R-:W-:-:S04]  /*14600*/  SEL R16, R16, RZ, P4 ;  /* 0x000000ff10107207 */ /* 0x000fc80002000000 */
[----:B------:R-:W-:Y:S01]  /*14610*/  ISETP.NE.U32.AND P1, PT, R16, RZ, PT ;  /* 0x000000ff1000720c */ /* 0x000fe20003f25070 */
[----:B------:R-:W-:Y:S01]  /*14620*/  VIADD R16, R2, 0x100000 ;  /* 0x0010000002107836 */ /* 0x000fe20000000000 */
[--C-:B-1----:R-:W-:Y:S02]  /*14630*/  SHF.R.U32.HI R203, RZ, 0x6, R3.reuse ;  /* 0x00000006ffcb7819 */ /* 0x102fe40000011603 */
[----:B------:R-:W-:Y:S02]  /*14640*/  SHF.R.U32.HI R3, RZ, 0x6, R3 ;  /* 0x00000006ff037819 */ /* 0x000fe40000011603 */
[----:B------:R-:W-:Y:S02]  /*14650*/  SGXT.U32 R203, R203, 0x1 ;  /* 0x00000001cbcb781a */ /* 0x000fe40000000000 */
[----:B------:R-:W-:Y:S02]  /*14660*/  SGXT.U32 R3, R3, 0x1 ;  /* 0x000000010303781a */ /* 0x000fe40000000000 */
[----:B------:R-:W-:-:S02]  /*14670*/  LOP3.LUT R203, R203, 0x8, RZ, 0xfc, !PT ;  /* 0x00000008cbcb7812 */ /* 0x000fc400078efcff */
[----:B------:R-:W-:Y:S02]  /*14680*/  LOP3.LUT R3, R3, 0xa, RZ, 0xfc, !PT ;  /* 0x0000000a03037812 */ /* 0x000fe400078efcff */
[----:B------:R-:W-:-:S04]  /*14690*/  ISETP.GE.AND P0, PT, R203, UR4, PT ;  /* 0x00000004cb007c0c */ /* 0x000fc8000bf06270 */
[----:B------:R-:W-:Y:S02]  /*146a0*/  SEL R5, RZ, 0x4, P0 ;  /* 0x00000004ff057807 */ /* 0x000fe40000000000 */
[----:B------:R-:W-:Y:S02]  /*146b0*/  ISETP.GE.AND P0, PT, R3, UR4, PT ;  /* 0x0000000403007c0c */ /* 0x000fe4000bf06270 */
[----:B------:R-:W2:Y:S01]  /*146c0*/  LDL.LU.64 R2, [R1+0x188] ;  /* 0x0001880001027983 */ /* 0x000ea20000300a00 */
[----:B------:R-:W-:Y:S01]  /*146d0*/  SHF.R.U32.HI R203, RZ, 0x6, R17 ;  /* 0x00000006ffcb7819 */ /* 0x000fe20000011611 */
[----:B------:R-:W-:Y:S01]  /*146e0*/  IMAD.WIDE R216, R209, 0x4, R216 ;  /* 0x00000004d1d87825 */ /* 0x000fe200078e02d8 */
[----:B------:R-:W-:Y:S02]  /*146f0*/  SEL R5, R5, RZ, P4 ;  /* 0x000000ff05057207 */ /* 0x000fe40002000000 */
[----:B------:R-:W-:Y:S02]  /*14700*/  SGXT.U32 R203, R203, 0x1 ;  /* 0x00000001cbcb781a */ /* 0x000fe40000000000 */
[----:B------:R1:W-:Y:S01]  /*14710*/  LDGSTS.E [R16+-0x7dff8], desc[UR40][R216.64], P1 ;  /* 0x82008000d8107fae */ /* 0x0003e200089a1028 */
[----:B------:R-:W-:-:S02]  /*14720*/  ISETP.NE.U32.AND P1, PT, R5, RZ, PT ;  /* 0x000000ff0500720c */ /* 0x000fc40003f25070 */
[----:B------:R-:W-:Y:S02]  /*14730*/  LOP3.LUT R203, R203, 0x28, RZ, 0xfc, !PT ;  /* 0x00000028cbcb7812 */ /* 0x000fe400078efcff */
[----:B------:R-:W-:Y:S02]  /*14740*/  SEL R5, RZ, 0x4, P0 ;  /* 0x00000004ff057807 */ /* 0x000fe40000000000 */
[----:B------:R-:W-:Y:S02]  /*14750*/  ISETP.GE.AND P0, PT, R203, UR4, PT ;  /* 0x00000004cb007c0c */ /* 0x000fe4000bf06270 */
[----:B------:R-:W-:Y:S02]  /*14760*/  SEL R5, R5, RZ, P4 ;  /* 0x000000ff05057207 */ /* 0x000fe40002000000 */
[----:B------:R-:W-:Y:S02]  /*14770*/  LOP3.LUT R203, R4, 0x20, RZ, 0x3c, !PT ;  /* 0x0000002004cb7812 */ /* 0x000fe400078e3cff */
[----:B-1----:R-:W-:Y:S01]  /*14780*/  SEL R16, RZ, 0x4, P0 ;  /* 0x00000004ff107807 */ /* 0x002fe20000000000 */
[----:B------:R3:W-:Y:S01]  /*14790*/  STL.64 [R1+0x960], R216 ;  /* 0x000960d801007387 */ /* 0x0007e20000100a00 */
[----:B------:R-:W-:Y:S01]  /*147a0*/  ISETP.NE.U32.AND P0, PT, R5, RZ, PT ;  /* 0x000000ff0500720c */ /* 0x000fe20003f05070 */
[----:B------:R-:W-:-:S02]  /*147b0*/  VIADD R203, R203, UR10 ;  /* 0x0000000acbcb7c36 */ /* 0x000fc40008000000 */
[----:B------:R-:W2:Y:S02]  /*147c0*/  LDL.LU.64 R206, [R1+0x180] ;  /* 0x0001800001ce7983 */ /* 0x000ea40000300a00 */
[----:B------:R-:W-:Y:S01]  /*147d0*/  VIADD R5, R203, 0x100000 ;  /* 0x00100000cb057836 */ /* 0x000fe20000000000 */
[----:B------:R-:W-:-:S04]  /*147e0*/  SHF.R.U32.HI R202, RZ, 0x6, R17 ;  /* 0x00000006ffca7819 */ /* 0x000fc80000011611 */
[----:B------:R-:W-:-:S04]  /*147f0*/  SGXT.U32 R202, R202, 0x1 ;  /* 0x00000001caca781a */ /* 0x000fc80000000000 */
[----:B------:R-:W-:Y:S02]  /*14800*/  LOP3.LUT R202, R202, 0x2a, RZ, 0xfc, !PT ;  /* 0x0000002acaca7812 */ /* 0x000fe400078efcff */
[----:B------:R-:W-:Y:S01]  /*14810*/  SEL R16, R16, RZ, P4 ;  /* 0x000000ff10107207 */ /* 0x000fe20002000000 */
[----:B---3--:R-:W-:-:S05]  /*14820*/  IMAD.WIDE R216, R209, 0x4, R238 ;  /* 0x00000004d1d87825 */ /* 0x008fca00078e02ee */
[----:B------:R-:W-:Y:S04]  /*14830*/  STL.64 [R1+0x328], R216 ;  /* 0x000328d801007387 */ /* 0x000fe80000100a00 */
[----:B------:R-:W-:Y:S01]  /*14840*/  LDGSTS.E [R5+-0x80000], desc[UR40][R216.64], P1 ;  /* 0x80000000d8057fae */ /* 0x000fe200089a1028 */
[----:B----4-:R-:W-:-:S05]  /*14850*/  IMAD.WIDE R6, R209, 0x4, R6 ;  /* 0x00000004d1067825 */ /* 0x010fca00078e0206 */
[----:B------:R1:W-:Y:S04]  /*14860*/  STL.64 [R1+0x320], R6 ;  /* 0x0003200601007387 */ /* 0x0003e80000100a00 */
[----:B------:R1:W-:Y:S04]  /*14870*/  LDGSTS.E [R5+-0x7fff8], desc[UR40][R6.64], P0 ;  /* 0x8000800006057fae */ /* 0x0003e800081a1028 */
[----:B------:R-:W3:Y:S01]  /*14880*/  LDL.LU.64 R238, [R1+0x178] ;  /* 0x0001780001ee7983 */ /* 0x000ee20000300a00 */
[----:B-1----:R-:W1:Y:S01]  /*14890*/  S2R R6, SR_TID.X ;  /* 0x0000000000067919 */ /* 0x002e620000002100 */
[----:B------:R-:W-:-:S02]  /*148a0*/  ISETP.GE.AND P0, PT, R202, UR4, PT ;  /* 0x00000004ca007c0c */ /* 0x000fc4000bf06270 */
[----:B------:R-:W-:Y:S02]  /*148b0*/  ISETP.NE.U32.AND P1, PT, R16, RZ, PT ;  /* 0x000000ff1000720c */ /* 0x000fe40003f25070 */
[----:B------:R-:W-:Y:S01]  /*148c0*/  SEL R5, RZ, 0x4, P0 ;  /* 0x00000004ff057807 */ /* 0x000fe20000000000 */
[----:B------:R-:W-:-:S03]  /*148d0*/  VIADD R16, R203, 0x100000 ;  /* 0x00100000cb107836 */ /* 0x000fc60000000000 */
[----:B------:R-:W-:Y:S02]  /*148e0*/  SEL R5, R5, RZ, P4 ;  /* 0x000000ff05057207 */ /* 0x000fe40002000000 */
[----:B-1----:R-:W-:-:S04]  /*148f0*/  SHF.R.U32.HI R202, RZ, 0x6, R6 ;  /* 0x00000006ffca7819 */ /* 0x002fc80000011606 */
[----:B------:R-:W-:-:S04]  /*14900*/  SGXT.U32 R202, R202, 0x1 ;  /* 0x00000001caca781a */ /* 0x000fc80000000000 */
[----:B------:R-:W-:Y:S01]  /*14910*/  LOP3.LUT R202, R202, 0xc, RZ, 0xfc, !PT ;  /* 0x0000000ccaca7812 */ /* 0x000fe200078efcff */
[----:B--2---:R-:W-:-:S03]  /*14920*/  IMAD.WIDE R214, R209, 0x4, R214 ;  /* 0x00000004d1d67825 */ /* 0x004fc600078e02d6 */
[----:B------:R-:W-:Y:S02]  /*14930*/  ISETP.GE.AND P0, PT, R202, UR4, PT ;  /* 0x00000004ca007c0c */ /* 0x000fe4000bf06270 */
[----:B------:R-:W-:Y:S01]  /*14940*/  SHF.R.U32.HI R202, RZ, 0x6, R6 ;  /* 0x00000006ffca7819 */ /* 0x000fe20000011606 */
[----:B------:R-:W-:Y:S03]  /*14950*/  STL.64 [R1+0x2f8], R214 ;  /* 0x0002f8d601007387 */ /* 0x000fe60000100a00 */
[----:B------:R-:W-:Y:S01]  /*14960*/  SGXT.U32 R202, R202, 0x1 ;  /* 0x00000001caca781a */ /* 0x000fe20000000000 */
[----:B------:R1:W-:Y:S01]  /*14970*/  LDGSTS.E [R16+-0x7e000], desc[UR40][R214.64], P1 ;  /* 0x82000000d6107fae */ /* 0x0003e200089a1028 */
[----:B------:R-:W-:Y:S02]  /*14980*/  ISETP.NE.U32.AND P1, PT, R5, RZ, PT ;  /* 0x000000ff0500720c */ /* 0x000fe40003f25070 */
[----:B------:R-:W-:Y:S01]  /*14990*/  LOP3.LUT R202, R202, 0xe, RZ, 0xfc, !PT ;  /* 0x0000000ecaca7812 */ /* 0x000fe200078efcff */
[----:B------:R-:W2:Y:S01]  /*149a0*/  LDL.LU.64 R6, [R1+0x170] ;  /* 0x0001700001067983 */ /* 0x000ea20000300a00 */
[----:B------:R-:W-:-:S02]  /*149b0*/  SEL R5, RZ, 0x4, P0 ;  /* 0x00000004ff057807 */ /* 0x000fc40000000000 */
[----:B------:R-:W-:Y:S02]  /*149c0*/  ISETP.GE.AND P0, PT, R202, UR4, PT ;  /* 0x00000004ca007c0c */ /* 0x000fe4000bf06270 */
[----:B------:R-:W-:Y:S02]  /*149d0*/  SEL R5, R5, RZ, P4 ;  /* 0x000000ff05057207 */ /* 0x000fe40002000000 */
[----:B-1----:R-:W-:Y:S02]  /*149e0*/  SEL R16, RZ, 0x4, P0 ;  /* 0x00000004ff107807 */ /* 0x002fe40000000000 */
[----:B------:R-:W-:Y:S01]  /*149f0*/  ISETP.NE.U32.AND P0, PT, R5, RZ, PT ;  /* 0x000000ff0500720c */ /* 0x000fe20003f05070 */
[----:B------:R-:W-:Y:S02]  /*14a00*/  VIADD R5, R203, 0x100000 ;  /* 0x00100000cb057836 */ /* 0x000fe40000000000 */
[----:B------:R-:W4:Y:S01]  /*14a10*/  LDL.LU.64 R202, [R1+0x168] ;  /* 0x0001680001ca7983 */ /* 0x000f220000300a00 */
[----:B------:R-:W-:-:S05]  /*14a20*/  IMAD.WIDE R2, R209, 0x4, R2 ;  /* 0x00000004d1027825 */ /* 0x000fca00078e0202 */
[----:B------:R1:W-:Y:S04]  /*14a30*/  STL.64 [R1+0x2f0], R2 ;  /* 0x0002f00201007387 */ /* 0x0003e80000100a00 */
[----:B------:R1:W-:Y:S02]  /*14a40*/  LDGSTS.E [R5+-0x7dff8], desc[UR40][R2.64], P1 ;  /* 0x8200800002057fae */ /* 0x0003e400089a1028 */
[----:B-1----:R-:W1:Y:S01]  /*14a50*/  S2R R2, SR_TID.X ;  /* 0x0000000000027919 */ /* 0x002e620000002100 */
[----:B------:R-:W-:Y:S01]  /*14a60*/  LOP3.LUT R3, R4, 0x30, RZ, 0x3c, !PT ;  /* 0x0000003004037812 */ /* 0x000fe200078e3cff */
[----:B------:R-:W-:-:S04]  /*14a70*/  IMAD.WIDE R214, R209, 0x4, R206 ;  /* 0x00000004d1d67825 */ /* 0x000fc800078e02ce */
[----:B------:R-:W-:Y:S01]  /*14a80*/  VIADD R3, R3, UR10 ;  /* 0x0000000a03037c36 */ /* 0x000fe20008000000 */
[----:B------:R3:W-:Y:S03]  /*14a90*/  STL.64 [R1+0x318], R214 ;  /* 0x000318d601007387 */ /* 0x0007e60000100a00 */
[----:B------:R-:W-:Y:S01]  /*14aa0*/  VIADD R5, R3, 0x100000 ;  /* 0x0010000003057836 */ /* 0x000fe20000000000 */
[----:B------:R-:W4:Y:S04]  /*14ab0*/  LDL.LU.64 R206, [R1+0x160] ;  /* 0x0001600001ce7983 */ /* 0x000f280000300a00 */
[----:B------:R1:W-:Y:S02]  /*14ac0*/  LDGSTS.E [R5+-0x80000], desc[UR40][R214.64], P0 ;  /* 0x80000000d6057fae */ /* 0x0003e400081a1028 */
[----:B-1----:R-:W-:-:S04]  /*14ad0*/  SHF.R.U32.HI R2, RZ, 0x6, R2 ;  /* 0x00000006ff027819 */ /* 0x002fc80000011602 */
[----:B------:R-:W-:-:S04]  /*14ae0*/  SGXT.U32 R2, R2, 0x1 ;  /* 0x000000010202781a */ /* 0x000fc80000000000 */
[----:B------:R-:W-:-:S04]  /*14af0*/  LOP3.LUT R2, R2, 0x2c, RZ, 0xfc, !PT ;  /* 0x0000002c02027812 */ /* 0x000fc800078efcff */
[----:B------:R-:W-:Y:S02]  /*14b00*/  ISETP.GE.AND P0, PT, R2, UR4, PT ;  /* 0x0000000402007c0c */ /* 0x000fe4000bf06270 */
[----:B------:R-:W1:Y:S01]  /*14b10*/  S2R R2, SR_TID.X ;  /* 0x0000000000027919 */ /* 0x000e620000002100 */
[----:B------:R-:W-:-:S04]  /*14b20*/  SEL R16, R16, RZ, P4 ;  /* 0x000000ff10107207 */ /* 0x000fc80002000000 */
[----:B------:R-:W-:Y:S02]  /*14b30*/  ISETP.NE.U32.AND P1, PT, R16, RZ, PT ;  /* 0x000000ff1000720c */ /* 0x000fe40003f25070 */
[----:B------:R-:W-:Y:S01]  /*14b40*/  SEL R5, RZ, 0x4, P0 ;  /* 0x00000004ff057807 */ /* 0x000fe20000000000 */
[----:B------:R-:W-:-:S03]  /*14b50*/  VIADD R16, R3, 0x100000 ;  /* 0x0010000003107836 */ /* 0x000fc60000000000 */
[----:B------:R-:W-:Y:S01]  /*14b60*/  SEL R5, R5, RZ, P4 ;  /* 0x000000ff05057207 */ /* 0x000fe20002000000 */
[----:B---3--:R-:W-:Y:S01]  /*14b70*/  IMAD.WIDE R214, R209, 0x4, R238 ;  /* 0x00000004d1d67825 */ /* 0x008fe200078e02ee */
[----:B-1----:R-:W-:-:S04]  /*14b80*/  SHF.R.U32.HI R239, RZ, 0x6, R2 ;  /* 0x00000006ffef7819 */ /* 0x002fc80000011602 */
[----:B------:R-:W-:Y:S01]  /*14b90*/  SGXT.U32 R239, R239, 0x1 ;  /* 0x00000001efef781a */ /* 0x000fe20000000000 */
[----:B------:R1:W-:Y:S01]  /*14ba0*/  LDGSTS.E [R16+-0x7fff8], desc[UR40][R214.64], P1 ;  /* 0x80008000d6107fae */ /* 0x0003e200089a1028 */
[----:B------:R-:W-:Y:S02]  /*14bb0*/  SHF.R.U32.HI R2, RZ, 0x6, R2 ;  /* 0x00000006ff027819 */ /* 0x000fe40000011602 */
[----:B------:R-:W-:Y:S02]  /*14bc0*/  LOP3.LUT R239, R239, 0x2e, RZ, 0xfc, !PT ;  /* 0x0000002eefef7812 */ /* 0x000fe400078efcff */
[----:B------:R-:W-:Y:S02]  /*14bd0*/  SGXT.U32 R2, R2, 0x1 ;  /* 0x000000010202781a */ /* 0x000fe40000000000 */
[----:B------:R-:W-:Y:S01]  /*14be0*/  ISETP.GE.AND P0, PT, R239, UR4, PT ;  /* 0x00000004ef007c0c */ /* 0x000fe2000bf06270 */
[----:B------:R3:W-:Y:S01]  /*14bf0*/  STL.64 [R1+0x310], R214 ;  /* 0x000310d601007387 */ /* 0x0007e20000100a00 */
[----:B------:R-:W-:-:S02]  /*14c00*/  LOP3.LUT R2, R2, 0x10, RZ, 0xfc, !PT ;  /* 0x0000001002027812 */ /* 0x000fc400078efcff */
[----:B------:R-:W-:Y:S01]  /*14c10*/  ISETP.NE.U32.AND P1, PT, R5, RZ, PT ;  /* 0x000000ff0500720c */ /* 0x000fe20003f25070 */
[----:B------:R-:W4:Y:S01]  /*14c20*/  LDL.LU.64 R238, [R1+0x158] ;  /* 0x0001580001ee7983 */ /* 0x000f220000300a00 */
[----:B------:R-:W-:Y:S02]  /*14c30*/  SEL R5, RZ, 0x4, P0 ;  /* 0x00000004ff057807 */ /* 0x000fe40000000000 */
[----:B------:R-:W-:Y:S02]  /*14c40*/  ISETP.GE.AND P0, PT, R2, UR4, PT ;  /* 0x0000000402007c0c */ /* 0x000fe4000bf06270 */
[----:B------:R-:W-:Y:S02]  /*14c50*/  SEL R5, R5, RZ, P4 ;  /* 0x000000ff05057207 */ /* 0x000fe40002000000 */
[----:B-1----:R-:W-:Y:S02]  /*14c60*/  SEL R16, RZ, 0x4, P0 ;  /* 0x00000004ff107807 */ /* 0x002fe40000000000 */
[----:B------:R-:W-:Y:S01]  /*14c70*/  ISETP.NE.U32.AND P0, PT, R5, RZ, PT ;  /* 0x000000ff0500720c */ /* 0x000fe20003f05070 */
[----:B------:R-:W-:-:S02]  /*14c80*/  VIADD R5, R3, 0x100000 ;  /* 0x0010000003057836 */ /* 0x000fc40000000000 */
[----:B--2---:R-:W-:-:S05]  /*14c90*/  IMAD.WIDE R6, R209, 0x4, R6 ;  /* 0x00000004d1067825 */ /* 0x004fca00078e0206 */
[----:B------:R4:W-:Y:S04]  /*14ca0*/  STL.64 [R1+0x2e8], R6 ;  /* 0x0002e80601007387 */ /* 0x0009e80000100a00 */
[----:B---3--:R-:W2:Y:S04]  /*14cb0*/  LDL.LU.64 R214, [R1+0x150] ;  /* 0x0001500001d67983 */ /* 0x008ea80000300a00 */
[----:B------:R4:W-:Y:S02]  /*14cc0*/  LDGSTS.E [R5+-0x7e000], desc[UR40][R6.64], P1 ;  /* 0x8200000006057fae */ /* 0x0009e400089a1028 */
[----:B----4-:R-:W-:-:S02]  /*14cd0*/  IMAD.WIDE R6, R209, 0x4, R202 ;  /* 0x00000004d1067825 */ /* 0x010fc400078e02ca */
[----:B------:R-:W3:Y:S01]  /*14ce0*/  LDL.LU.64 R202, [R1+0x148] ;  /* 0x0001480001ca7983 */ /* 0x000ee20000300a00 */
[----:B------:R-:W1:Y:S03]  /*14cf0*/  S2R R2, SR_TID.X ;  /* 0x0000000000027919 */ /* 0x000e660000002100 */
[----:B------:R4:W-:Y:S01]  /*14d00*/  LDGSTS.E [R5+-0x7dff8], desc[UR40][R6.64], P0 ;  /* 0x8200800006057fae */ /* 0x0009e200081a1028 */
[----:B-1----:R-:W-:-:S04]  /*14d10*/  SHF.R.U32.HI R3, RZ, 0x6, R2 ;  /* 0x00000006ff037819 */ /* 0x002fc80000011602 */
[----:B------:R-:W-:-:S04]  /*14d20*/  SGXT.U32 R3, R3, 0x1 ;  /* 0x000000010303781a */ /* 0x000fc80000000000 */
[----:B------:R-:W-:-:S04]  /*14d30*/  LOP3.LUT R3, R3, 0x12, RZ, 0xfc, !PT ;  /* 0x0000001203037812 */ /* 0x000fc800078efcff */
[----:B------:R-:W-:Y:S02]  /*14d40*/  ISETP.GE.AND P0, PT, R3, UR4, PT ;  /* 0x0000000403007c0c */ /* 0x000fe4000bf06270 */
[----:B------:R-:W-:-:S04]  /*14d50*/  SHF.R.U32.HI R3, RZ, 0x6, R2 ;  /* 0x00000006ff037819 */ /* 0x000fc80000011602 */
[----:B------:R-:W-:Y:S01]  /*14d60*/  SGXT.U32 R3, R3, 0x1 ;  /* 0x000000010303781a */ /* 0x000fe20000000000 */
[----:B------:R-:W-:-:S03]  /*14d70*/  IMAD.WIDE R206, R209, 0x4, R206 ;  /* 0x00000004d1ce7825 */ /* 0x000fc600078e02ce */
[----:B------:R-:W-:Y:S01]  /*14d80*/  LOP3.LUT R3, R3, 0x30, RZ, 0xfc, !PT ;  /* 0x0000003003037812 */ /* 0x000fe200078efcff */
[----:B------:R1:W-:Y:S01]  /*14d90*/  STL.64 [R1+0x2e0], R6 ;  /* 0x0002e00601007387 */ /* 0x0003e20000100a00 */
[----:B----4-:R-:W-:Y:S02]  /*14da0*/  SEL R5, RZ, 0x4, P0 ;  /* 0x00000004ff057807 */ /* 0x010fe40000000000 */
[----:B------:R-:W-:Y:S01]  /*14db0*/  ISETP.GE.AND P0, PT, R3, UR4, PT ;  /* 0x0000000403007c0c */ /* 0x000fe2000bf06270 */
[----:B------:R4:W-:Y:S01]  /*14dc0*/  STL.64 [R1+0x308], R206 ;  /* 0x000308ce01007387 */ /* 0x0009e20000100a00 */
[----:B-1----:R-:W-:-:S03]  /*14dd0*/  SHF.R.U32.HI R6, RZ, 0x6, R2 ;  /* 0x00000006ff067819 */ /* 0x002fc60000011602 */
[----:B------:R-:W3:Y:S01]  /*14de0*/  LDL.LU.64 R2, [R1+0x140] ;  /* 0x0001400001027983 */ /* 0x000ee20000300a00 */
[----:B------:R-:W-:Y:S02]  /*14df0*/  SEL R16, R16, RZ, P4 ;  /* 0x000000ff10107207 */ /* 0x000fe40002000000 */
[----:B------:R-:W-:Y:S02]  /*14e00*/  LOP3.LUT R7, R4, 0x40, RZ, 0x3c, !PT ;  /* 0x0000004004077812 */ /* 0x000fe400078e3cff */
[----:B------:R-:W-:-:S03]  /*14e10*/  ISETP.NE.U32.AND P1, PT, R16, RZ, PT ;  /* 0x000000ff1000720c */ /* 0x000fc60003f25070 */
[----:B------:R-:W-:-:S04]  /*14e20*/  VIADD R7, R7, UR10 ;  /* 0x0000000a07077c36 */ /* 0x000fc80008000000 */
[----:B------:R-:W-:Y:S01]  /*14e30*/  VIADD R16, R7, 0x100000 ;  /* 0x0010000007107836 */ /* 0x000fe20000000000 */
[----:B------:R-:W-:Y:S02]  /*14e40*/  SEL R5, R5, RZ, P4 ;  /* 0x000000ff05057207 */ /* 0x000fe40002000000 */
[----:B------:R-:W-:-:S03]  /*14e50*/  SGXT.U32 R6, R6, 0x1 ;  /* 0x000000010606781a */ /* 0x000fc60000000000 */
[----:B------:R1:W-:Y:S01]  /*14e60*/  LDGSTS.E [R16+-0x80000], desc[UR40][R206.64], P1 ;  /* 0x80000000ce107fae */ /* 0x0003e200089a1028 */
[----:B------:R-:W-:Y:S02]  /*14e70*/  LOP3.LUT R6, R6, 0x32, RZ, 0xfc, !PT ;  /* 0x0000003206067812 */ /* 0x000fe400078efcff */
[----:B------:R-:W-:Y:S02]  /*14e80*/  ISETP.NE.U32.AND P1, PT, R5, RZ, PT ;  /* 0x000000ff0500720c */ /* 0x000fe40003f25070 */
[----:B------:R-:W-:Y:S01]  /*14e90*/  SEL R5, RZ, 0x4, P0 ;  /* 0x00000004ff057807 */ /* 0x000fe20000000000 */
[----:B----4-:R-:W4:Y:S01]  /*14ea0*/  LDL.LU.64 R206, [R1+0x138] ;  /* 0x0001380001ce7983 */ /* 0x010f220000300a00 */
[----:B------:R-:W-:Y:S02]  /*14eb0*/  ISETP.GE.AND P0, PT, R6, UR4, PT ;  /* 0x0000000406007c0c */ /* 0x000fe4000bf06270 */
[----:B------:R-:W-:Y:S02]  /*14ec0*/  SEL R5, R5, RZ, P4 ;  /* 0x000000ff05057207 */ /* 0x000fe40002000000 */
[----:B-1----:R-:W-:-:S02]  /*14ed0*/  SEL R16, RZ, 0x4, P0 ;  /* 0x00000004ff107807 */ /* 0x002fc40000000000 */
[----:B------:R-:W-:Y:S01]  /*14ee0*/  ISETP.NE.U32.AND P0, PT, R5, RZ, PT ;  /* 0x000000ff0500720c */ /* 0x000fe20003f05070 */
[----:B------:R-:W-:Y:S01]  /*14ef0*/  VIADD R5, R7, 0x100000 ;  /* 0x0010000007057836 */ /* 0x000fe20000000000 */
[----:B------:R-:W-:Y:S01]  /*14f00*/  SEL R16, R16, RZ, P4 ;  /* 0x000000ff10107207 */ /* 0x000fe20002000000 */
[----:B------:R-:W-:-:S05]  /*14f10*/  IMAD.WIDE R216, R209, 0x4, R238 ;  /* 0x00000004d1d87825 */ /* 0x000fca00078e02ee */
[----:B------:R-:W-:Y:S04]  /*14f20*/  STL.64 [R1+0x300], R216 ;  /* 0x000300d801007387 */ /* 0x000fe80000100a00 */
[----:B------:R-:W4:Y:S04]  /*14f30*/  LDL.LU.64 R238, [R1+0x130] ;  /* 0x0001300001ee7983 */ /* 0x000f280000300a00 */
[----:B------:R-:W-:Y:S01]  /*14f40*/  LDGSTS.E [R5+-0x7fff8], desc[UR40][R216.64], P1 ;  /* 0x80008000d8057fae */ /* 0x000fe200089a1028 */
[----:B------:R-:W-:Y:S01]  /*14f50*/  ISETP.NE.U32.AND P1, PT, R16, RZ, PT ;  /* 0x000000ff1000720c */ /* 0x000fe20003f25070 */
[----:B--2---:R-:W-:-:S05]  /*14f60*/  IMAD.WIDE R16, R209, 0x4, R214 ;  /* 0x00000004d1107825 */ /* 0x004fca00078e02d6 */
[----:B------:R1:W-:Y:S04]  /*14f70*/  STL.64 [R1+0x2d8], R16 ;  /* 0x0002d81001007387 */ /* 0x0003e80000100a00 */
[----:B------:R1:W-:Y:S01]  /*14f80*/  LDGSTS.E [R5+-0x7e000], desc[UR40][R16.64], P0 ;  /* 0x8200000010057fae */ /* 0x0003e200081a1028 */
[----:B---3--:R-:W-:-:S04]  /*14f90*/  IMAD.WIDE R202, R209, 0x4, R202 ;  /* 0x00000004d1ca7825 */ /* 0x008fc800078e02ca */
[----:B-1----:R-:W-:Y:S01]  /*14fa0*/  VIADD R16, R7, 0x100000 ;  /* 0x0010000007107836 */ /* 0x002fe20000000000 */
[----:B------:R1:W-:Y:S04]  /*14fb0*/  STL.64 [R1+0x2d0], R202 ;  /* 0x0002d0ca01007387 */ /* 0x0003e80000100a00 */
[----:B------:R2:W-:Y:S04]  /*14fc0*/  LDGSTS.E [R16+-0x7dff8], desc[UR40][R202.64], P1 ;  /* 0x82008000ca107fae */ /* 0x0005e800089a1028 */
[----:B-1----:R-:W3:Y:S01]  /*14fd0*/  LDL.LU.64 R202, [R1+0x128] ;  /* 0x0001280001ca7983 */ /* 0x002ee20000300a00 */
[----:B------:R-:W1:Y:S02]  /*14fe0*/  S2R R6, SR_TID.X ;  /* 0x0000000000067919 */ /* 0x000e640000002100 */
[----:B-1----:R-:W-:-:S04]  /*14ff0*/  SHF.R.U32.HI R6, RZ, 0x6, R6 ;  /* 0x00000006ff067819 */ /* 0x002fc80000011606 */
[----:B------:R-:W-:-:S04]  /*15000*/  SGXT.U32 R6, R6, 0x1 ;  /* 0x000000010606781a */ /* 0x000fc80000000000 */
[----:B------:R-:W-:-:S04]  /*15010*/  LOP3.LUT R6, R6, 0x14, RZ, 0xfc, !PT ;  /* 0x0000001406067812 */ /* 0x000fc800078efcff */
[----:B------:R-:W-:Y:S02]  /*15020*/  ISETP.GE.AND P0, PT, R6, UR4, PT ;  /* 0x0000000406007c0c */ /* 0x000fe4000bf06270 */
[----:B------:R-:W1:Y:S01]  /*15030*/  S2R R6, SR_TID.X ;  /* 0x0000000000067919 */ /* 0x000e620000002100 */
[----:B------:R-:W-:Y:S02]  /*15040*/  IMAD.WIDE R214, R209, 0x4, R2 ;  /* 0x00000004d1d67825 */ /* 0x000fe400078e0202 */
[----:B------:R-:W2:Y:S01]  /*15050*/  S2R R2, SR_TID.X ;  /* 0x0000000000027919 */ /* 0x000ea20000002100 */
[----:B------:R-:W-:-:S04]  /*15060*/  SEL R5, RZ, 0x4, P0 ;  /* 0x00000004ff057807 */ /* 0x000fc80000000000 */
[----:B------:R-:W-:Y:S02]  /*15070*/  SEL R5, R5, RZ, P4 ;  /* 0x000000ff05057207 */ /* 0x000fe40002000000 */
[----:B-1----:R-:W-:-:S04]  /*15080*/  SHF.R.U32.HI R7, RZ, 0x6, R6 ;  /* 0x00000006ff077819 */ /* 0x002fc80000011606 */
        /* <DEDUP_REMOVED lines=8> */
[----:B------:R-:W-:Y:S02]  /*15110*/  ISETP.GE.AND P0, PT, R7, UR4, PT ;  /* 0x0000000407007c0c */ /* 0x000fe4000bf06270 */
[----:B------:R-:W-:-:S02]  /*15120*/  SEL R5, R5, RZ, P4 ;  /* 0x000000ff05057207 */ /* 0x000fc40002000000 */
[----:B------:R-:W-:Y:S02]  /*15130*/  LOP3.LUT R7, R4, 0x50, RZ, 0x3c, !PT ;  /* 0x0000005004077812 */ /* 0x000fe400078e3cff */
[----:B--2---:R-:W-:Y:S02]  /*15140*/  SEL R16, RZ, 0x4, P0 ;  /* 0x00000004ff107807 */ /* 0x004fe40000000000 */
[----:B------:R-:W-:Y:S01]  /*15150*/  ISETP.NE.U32.AND P0, PT, R5, RZ, PT ;  /* 0x000000ff0500720c */ /* 0x000fe20003f05070 */
[----:B------:R-:W-:Y:S01]  /*15160*/  VIADD R7, R7, UR10 ;  /* 0x0000000a07077c36 */ /* 0x000fe20008000000 */
[----:B------:R-:W-:Y:S01]  /*15170*/  SHF.R.U32.HI R3, RZ, 0x6, R2 ;  /* 0x00000006ff037819 */ /* 0x000fe20000011602 */
[----:B----4-:R-:W-:-:S03]  /*15180*/  IMAD.WIDE R206, R209, 0x4, R206 ;  /* 0x00000004d1ce7825 */ /* 0x010fc600078e02ce */
[----:B------:R-:W-:Y:S01]  /*15190*/  SGXT.U32 R3, R3, 0x1 ;  /* 0x000000010303781a */ /* 0x000fe20000000000 */
[----:B------:R-:W-:Y:S01]  /*151a0*/  VIADD R5, R7, 0x100000 ;  /* 0x0010000007057836 */ /* 0x000fe20000000000 */
[----:B------:R-:W-:Y:S02]  /*151b0*/  SEL R16, R16, RZ, P4 ;  /* 0x000000ff10107207 */ /* 0x000fe40002000000 */
[----:B------:R-:W-:Y:S02]  /*151c0*/  LOP3.LUT R3, R3, 0x36, RZ, 0xfc, !PT ;  /* 0x0000003603037812 */ /* 0x000fe400078efcff */
[----:B------:R-:W-:Y:S01]  /*151d0*/  LDGSTS.E [R5+-0x80000], desc[UR40][R214.64], P1 ;  /* 0x80000000d6057fae */ /* 0x000fe200089a1028 */
[----:B------:R-:W-:-:S03]  /*151e0*/  ISETP.NE.U32.AND P1, PT, R16, RZ, PT ;  /* 0x000000ff1000720c */ /* 0x000fc60003f25070 */
[----:B------:R1:W-:Y:S01]  /*151f0*/  LDGSTS.E [R5+-0x7fff8], desc[UR40][R206.64], P0 ;  /* 0x80008000ce057fae */ /* 0x0003e200081a1028 */
[----:B------:R-:W-:Y:S02]  /*15200*/  ISETP.GE.AND P0, PT, R3, UR4, PT ;  /* 0x0000000403007c0c */ /* 0x000fe4000bf06270 */
[--C-:B------:R-:W-:Y:S01]  /*15210*/  SHF.R.U32.HI R3, RZ, 0x6, R2.reuse ;  /* 0x00000006ff037819 */ /* 0x100fe20000011602 */
[----:B------:R-:W-:Y:S01]  /*15220*/  STL.64 [R1+0x2c8], R214 ;  /* 0x0002c8d601007387 */ /* 0x000fe20000100a00 */
[----:B------:R-:W-:Y:S02]  /*15230*/  SHF.R.U32.HI R6, RZ, 0x6, R2 ;  /* 0x00000006ff067819 */ /* 0x000fe40000011602 */
[----:B------:R-:W-:Y:S01]  /*15240*/  SGXT.U32 R3, R3, 0x1 ;  /* 0x000000010303781a */ /* 0x000fe20000000000 */
[----:B------:R2:W-:Y:S01]  /*15250*/  STL.64 [R1+0x2c0], R206 ;  /* 0x0002c0ce01007387 */ /* 0x0005e20000100a00 */
[----:B------:R-:W-:Y:S02]  /*15260*/  VIADD R16, R7, 0x100000 ;  /* 0x0010000007107836 */ /* 0x000fe40000000000 */
[----:B------:R-:W-:Y:S01]  /*15270*/  LOP3.LUT R3, R3, 0x18, RZ, 0xfc, !PT ;  /* 0x0000001803037812 */ /* 0x000fe200078efcff */
[----:B------:R-:W4:Y:S01]  /*15280*/  LDL.LU.64 R216, [R1+0x118] ;  /* 0x0001180001d87983 */ /* 0x000f220000300a00 */
[----:B-1----:R-:W-:-:S02]  /*15290*/  SEL R5, RZ, 0x4, P0 ;  /* 0x00000004ff057807 */ /* 0x002fc40000000000 */
[----:B------:R-:W-:Y:S02]  /*152a0*/  SGXT.U32 R6, R6, 0x1 ;  /* 0x000000010606781a */ /* 0x000fe40000000000 */
[----:B------:R-:W-:Y:S02]  /*152b0*/  SEL R5, R5, RZ, P4 ;  /* 0x000000ff05057207 */ /* 0x000fe40002000000 */
[----:B------:R-:W-:Y:S02]  /*152c0*/  ISETP.GE.AND P0, PT, R3, UR4, PT ;  /* 0x0000000403007c0c */ /* 0x000fe4000bf06270 */
[----:B------:R-:W-:Y:S01]  /*152d0*/  LOP3.LUT R6, R6, 0x1a, RZ, 0xfc, !PT ;  /* 0x0000001a06067812 */ /* 0x000fe200078efcff */
[----:B--2---:R-:W-:-:S05]  /*152e0*/  IMAD.WIDE R206, R209, 0x4, R238 ;  /* 0x00000004d1ce7825 */ /* 0x004fca00078e02ee */
[----:B------:R1:W-:Y:S01]  /*152f0*/  LDGSTS.E [R16+-0x7e000], desc[UR40][R206.64], P1 ;  /* 0x82000000ce107fae */ /* 0x0003e200089a1028 */
[----:B------:R-:W-:Y:S02]  /*15300*/  ISETP.NE.U32.AND P1, PT, R5, RZ, PT ;  /* 0x000000ff0500720c */ /* 0x000fe40003f25070 */
[----:B------:R-:W-:Y:S02]  /*15310*/  SEL R5, RZ, 0x4, P0 ;  /* 0x00000004ff057807 */ /* 0x000fe40000000000 */
[----:B------:R-:W-:Y:S02]  /*15320*/  ISETP.GE.AND P0, PT, R6, UR4, PT ;  /* 0x0000000406007c0c */ /* 0x000fe4000bf06270 */
[----:B------:R-:W-:Y:S01]  /*15330*/  SEL R5, R5, RZ, P4 ;  /* 0x000000ff05057207 */ /* 0x000fe20002000000 */
[----:B------:R2:W-:Y:S01]  /*15340*/  STL.64 [R1+0x2b8], R206 ;  /* 0x0002b8ce01007387 */ /* 0x0005e20000100a00 */
[----:B-1----:R-:W-:-:S03]  /*15350*/  SEL R16, RZ, 0x4, P0 ;  /* 0x00000004ff107807 */ /* 0x002fc60000000000 */
[----:B------:R-:W4:Y:S01]  /*15360*/  LDL.LU.64 R2, [R1+0x110] ;  /* 0x0001100001027983 */ /* 0x000f220000300a00 */
[----:B------:R-:W-:Y:S01]  /*15370*/  ISETP.NE.U32.AND P0, PT, R5, RZ, PT ;  /* 0x000000ff0500720c */ /* 0x000fe20003f05070 */
[----:B------:R-:W-:Y:S01]  /*15380*/  VIADD R5, R7, 0x100000 ;  /* 0x0010000007057836 */ /* 0x000fe20000000000 */
[----:B------:R-:W-:Y:S01]  /*15390*/  SEL R16, R16, RZ, P4 ;  /* 0x000000ff10107207 */ /* 0x000fe20002000000 */
[----:B------:R-:W4:Y:S04]  /*153a0*/  LDL.LU.64 R214, [R1+0x108] ;  /* 0x0001080001d67983 */ /* 0x000f280000300a00 */
[----:B--2---:R-:W2:Y:S01]  /*153b0*/  LDL.LU.64 R206, [R1+0x100] ;  /* 0x0001000001ce7983 */ /* 0x004ea20000300a00 */
[----:B---3--:R-:W-:-:S05]  /*153c0*/  IMAD.WIDE R202, R209, 0x4, R202 ;  /* 0x00000004d1ca7825 */ /* 0x008fca00078e02ca */
[----:B------:R1:W-:Y:S04]  /*153d0*/  STL.64 [R1+0x2b0], R202 ;  /* 0x0002b0ca01007387 */ /* 0x0003e80000100a00 */
[----:B------:R3:W-:Y:S01]  /*153e0*/  LDGSTS.E [R5+-0x7dff8], desc[UR40][R202.64], P1 ;  /* 0x82008000ca057fae */ /* 0x0007e200089a1028 */
[----:B------:R-:W-:-:S03]  /*153f0*/  ISETP.NE.U32.AND P1, PT, R16, RZ, PT ;  /* 0x000000ff1000720c */ /* 0x000fc60003f25070 */
[----:B-1----:R-:W2:Y:S04]  /*15400*/  LDL.LU.64 R202, [R1+0xa00] ;  /* 0x000a000001ca7983 */ /* 0x002ea80000300a00 */
[----:B------:R-:W2:Y:S01]  /*15410*/  LDL.LU.64 R16, [R1+0x120] ;  /* 0x0001200001107983 */ /* 0x000ea20000300a00 */
[----:B------:R-:W1:Y:S01]  /*15420*/  S2R R6, SR_TID.X ;  /* 0x0000000000067919 */ /* 0x000e620000002100 */
[----:B------:R-:W-:-:S05]  /*15430*/  LOP3.LUT R239, R4, 0x60, RZ, 0x3c, !PT ;  /* 0x0000006004ef7812 */ /* 0x000fca00078e3cff */
[----:B------:R-:W-:-:S04]  /*15440*/  VIADD R239, R239, UR10 ;  /* 0x0000000aefef7c36 */ /* 0x000fc80008000000 */
[----:B---3--:R-:W-:Y:S01]  /*15450*/  VIADD R5, R239, 0x100000 ;  /* 0x00100000ef057836 */ /* 0x008fe20000000000 */
[----:B-1----:R-:W-:-:S04]  /*15460*/  SHF.R.U32.HI R7, RZ, 0x6, R6 ;  /* 0x00000006ff077819 */ /* 0x002fc80000011606 */
[----:B------:R-:W-:-:S04]  /*15470*/  SGXT.U32 R7, R7, 0x1 ;  /* 0x000000010707781a */ /* 0x000fc80000000000 */
[----:B------:R-:W-:Y:S01]  /*15480*/  LOP3.LUT R7, R7, 0x38, RZ, 0xfc, !PT ;  /* 0x0000003807077812 */ /* 0x000fe200078efcff */
[----:B----4-:R-:W-:-:S04]  /*15490*/  IMAD.WIDE R216, R209, 0x4, R216 ;  /* 0x00000004d1d87825 */ /* 0x010fc800078e02d8 */
[----:B------:R-:W-:-:S04]  /*154a0*/  IMAD.WIDE R2, R209, 0x4, R2 ;  /* 0x00000004d1027825 */ /* 0x000fc800078e0202 */
[----:B--2---:R-:W-:-:S05]  /*154b0*/  IMAD.WIDE R16, R209, 0x4, R16 ;  /* 0x00000004d1107825 */ /* 0x004fca00078e0210 */
[----:B------:R1:W-:Y:S01]  /*154c0*/  LDGSTS.E [R5+-0x80000], desc[UR40][R16.64], P0 ;  /* 0x8000000010057fae */ /* 0x0003e200081a1028 */
[----:B------:R-:W-:Y:S02]  /*154d0*/  ISETP.GE.AND P0, PT, R7, UR4, PT ;  /* 0x0000000407007c0c */ /* 0x000fe4000bf06270 */
[----:B------:R-:W-:-:S04]  /*154e0*/  SHF.R.U32.HI R7, RZ, 0x6, R6 ;  /* 0x00000006ff077819 */ /* 0x000fc80000011606 */
[----:B------:R-:W-:-:S04]  /*154f0*/  SGXT.U32 R7, R7, 0x1 ;  /* 0x000000010707781a */ /* 0x000fc80000000000 */
[----:B------:R-:W-:Y:S02]  /*15500*/  LOP3.LUT R7, R7, 0x3a, RZ, 0xfc, !PT ;  /* 0x0000003a07077812 */ /* 0x000fe400078efcff */
[----:B-1----:R-:W-:Y:S02]  /*15510*/  SEL R5, RZ, 0x4, P0 ;  /* 0x00000004ff057807 */ /* 0x002fe40000000000 */
[----:B------:R-:W-:Y:S01]  /*15520*/  ISETP.GE.AND P0, PT, R7, UR4, PT ;  /* 0x0000000407007c0c */ /* 0x000fe2000bf06270 */
[----:B------:R1:W-:Y:S01]  /*15530*/  STL.64 [R1+0x2a8], R16 ;  /* 0x0002a81001007387 */ /* 0x0003e20000100a00 */
[----:B------:R-:W-:Y:S02]  /*15540*/  SHF.R.U32.HI R7, RZ, 0x6, R6 ;  /* 0x00000006ff077819 */ /* 0x000fe40000011606 */
[----:B------:R-:W-:Y:S02]  /*15550*/  SEL R5, R5, RZ, P4 ;  /* 0x000000ff05057207 */ /* 0x000fe40002000000 */
[----:B------:R-:W-:Y:S01]  /*15560*/  SGXT.U32 R7, R7, 0x1 ;  /* 0x000000010707781a */ /* 0x000fe20000000000 */
[----:B-1----:R-:W-:-:S03]  /*15570*/  VIADD R16, R239, 0x100000 ;  /* 0x00100000ef107836 */ /* 0x002fc60000000000 */
[----:B------:R-:W-:Y:S02]  /*15580*/  LOP3.LUT R7, R7, 0x1c, RZ, 0xfc, !PT ;  /* 0x0000001c07077812 */ /* 0x000fe400078efcff */
[----:B------:R1:W-:Y:S01]  /*15590*/  LDGSTS.E [R16+-0x7fff8], desc[UR40][R216.64], P1 ;  /* 0x80008000d8107fae */ /* 0x0003e200089a1028 */
[----:B------:R-:W-:Y:S02]  /*155a0*/  ISETP.NE.U32.AND P1, PT, R5, RZ, PT ;  /* 0x000000ff0500720c */ /* 0x000fe40003f25070 */
[----:B------:R-:W-:Y:S02]  /*155b0*/  SEL R5, RZ, 0x4, P0 ;  /* 0x00000004ff057807 */ /* 0x000fe40000000000 */
[----:B------:R-:W-:Y:S02]  /*155c0*/  ISETP.GE.AND P0, PT, R7, UR4, PT ;  /* 0x0000000407007c0c */ /* 0x000fe4000bf06270 */
[----:B------:R-:W-:Y:S01]  /*155d0*/  SEL R5, R5, RZ, P4 ;  /* 0x000000ff05057207 */ /* 0x000fe20002000000 */
[----:B------:R2:W-:Y:S01]  /*155e0*/  STL.64 [R1+0x2a0], R216 ;  /* 0x0002a0d801007387 */ /* 0x0005e20000100a00 */
[----:B-1----:R-:W-:-:S02]  /*155f0*/  SEL R16, RZ, 0x4, P0 ;  /* 0x00000004ff107807 */ /* 0x002fc40000000000 */
[----:B------:R-:W-:Y:S01]  /*15600*/  ISETP.NE.U32.AND P0, PT, R5, RZ, PT ;  /* 0x000000ff0500720c */ /* 0x000fe20003f05070 */
[----:B------:R-:W-:Y:S01]  /*15610*/  VIADD R5, R239, 0x100000 ;  /* 0x00100000ef057836 */ /* 0x000fe20000000000 */
[----:B--2---:R-:W2:Y:S04]  /*15620*/  LDL.LU.64 R216, [R1+0xf8] ;  /* 0x0000f80001d87983 */ /* 0x004ea80000300a00 */
[----:B------:R-:W3:Y:S04]  /*15630*/  LDL.LU.64 R6, [R1+0xf0] ;  /* 0x0000f00001067983 */ /* 0x000ee80000300a00 */
[----:B------:R1:W-:Y:S04]  /*15640*/  STL.64 [R1+0x298], R2 ;  /* 0x0002980201007387 */ /* 0x0003e80000100a00 */
[----:B------:R-:W-:Y:S04]  /*15650*/  LDGSTS.E [R5+-0x7e000], desc[UR40][R2.64], P1 ;  /* 0x8200000002057fae */ /* 0x000fe800089a1028 */
[----:B-1----:R-:W4:Y:S01]  /*15660*/  LDL.LU.64 R2, [R1+0x9f8] ;  /* 0x0009f80001027983 */ /* 0x002f220000300a00 */
[----:B------:R-:W-:-:S04]  /*15670*/  SEL R16, R16, RZ, P4 ;  /* 0x000000ff10107207 */ /* 0x000fc80002000000 */
[----:B------:R-:W-:Y:S01]  /*15680*/  ISETP.NE.U32.AND P1, PT, R16, RZ, PT ;  /* 0x000000ff1000720c */ /* 0x000fe20003f25070 */
[C---:B------:R-:W-:Y:S02]  /*15690*/  IMAD.WIDE R16, R209.reuse, 0x4, R214 ;  /* 0x00000004d1107825 */ /* 0x040fe400078e02d6 */
[----:B------:R-:W2:Y:S04]  /*156a0*/  LDL.LU.64 R214, [R1+0xe8] ;  /* 0x0000e80001d67983 */ /* 0x000ea80000300a00 */
[----:B------:R1:W-:Y:S04]  /*156b0*/  STL.64 [R1+0x290], R16 ;  /* 0x0002901001007387 */ /* 0x0003e80000100a00 */
[----:B------:R1:W-:Y:S02]  /*156c0*/  LDGSTS.E [R5+-0x7dff8], desc[UR40][R16.64], P0 ;  /* 0x8200800010057fae */ /* 0x0003e400081a1028 */
[----:B-1----:R-:W-:-:S04]  /*156d0*/  IMAD.WIDE R16, R209, 0x4, R206 ;  /* 0x00000004d1107825 */ /* 0x002fc800078e02ce */
[----:B------:R-:W-:Y:S01]  /*156e0*/  VIADD R5, R252, 0x100000 ;  /* 0x00100000fc057836 */ /* 0x000fe20000000000 */
[----:B------:R1:W-:Y:S04]  /*156f0*/  STL.64 [R1+0x288], R16 ;  /* 0x0002881001007387 */ /* 0x0003e80000100a00 */
[----:B------:R1:W-:Y:S04]  /*15700*/  LDGSTS.E [R5+-0x80000], desc[UR40][R16.64], P1 ;  /* 0x8000000010057fae */ /* 0x0003e800089a1028 */
[----:B------:R-:W3:Y:S01]  /*15710*/  LDL.LU.64 R206, [R1+0xe0] ;  /* 0x0000e00001ce7983 */ /* 0x000ee20000300a00 */
[----:B-1----:R-:W1:Y:S02]  /*15720*/  S2R R17, SR_TID.X ;  /* 0x0000000000117919 */ /* 0x002e640000002100 */
[----:B-1----:R-:W-:-:S02]  /*15730*/  LOP3.LUT R208, R17, 0x3f, RZ, 0xc0, !PT ;  /* 0x0000003f11d07812 */ /* 0x002fc400078ec0ff */
[C---:B----4-:R-:W-:Y:S02]  /*15740*/  LOP3.LUT R239, R2.reuse, 0x1e, RZ, 0xfc, !PT ;  /* 0x0000001e02ef7812 */ /* 0x050fe400078efcff */
[C---:B------:R-:W-:Y:S02]  /*15750*/  LOP3.LUT R238, R2.reuse, 0x3c, RZ, 0xfc, !PT ;  /* 0x0000003c02ee7812 */ /* 0x040fe400078efcff */
[----:B------:R-:W-:Y:S02]  /*15760*/  ISETP.GE.AND P0, PT, R239, UR4, PT ;  /* 0x00000004ef007c0c */ /* 0x000fe4000bf06270 */
[----:B------:R-:W-:Y:S02]  /*15770*/  LOP3.LUT R239, R2, 0x3e, RZ, 0xfc, !PT ;  /* 0x0000003e02ef7812 */ /* 0x000fe400078efcff */
[----:B------:R-:W-:Y:S02]  /*15780*/  SEL R5, RZ, 0x4, P0 ;  /* 0x00000004ff057807 */ /* 0x000fe40000000000 */
[----:B------:R-:W-:-:S02]  /*15790*/  ISETP.GE.AND P1, PT, R238, UR4, PT ;  /* 0x00000004ee007c0c */ /* 0x000fc4000bf26270 */
[----:B------:R-:W-:Y:S02]  /*157a0*/  ISETP.GE.AND P0, PT, R239, UR4, PT ;  /* 0x00000004ef007c0c */ /* 0x000fe4000bf06270 */
[----:B------:R-:W4:Y:S01]  /*157b0*/  LDL.LU.64 R238, [R1+0xd8] ;  /* 0x0000d80001ee7983 */ /* 0x000f220000300a00 */
[----:B------:R-:W-:Y:S02]  /*157c0*/  SEL R16, R5, RZ, P4 ;  /* 0x000000ff05107207 */ /* 0x000fe40002000000 */
[----:B------:R-:W-:Y:S02]  /*157d0*/  SEL R5, RZ, 0x4, P1 ;  /* 0x00000004ff057807 */ /* 0x000fe40000800000 */
[----:B------:R-:W-:Y:S02]  /*157e0*/  SEL R17, RZ, 0x4, P0 ;  /* 0x00000004ff117807 */ /* 0x000fe40000000000 */
[----:B------:R-:W-:Y:S02]  /*157f0*/  ISETP.GE.AND P0, PT, R208, UR5, PT ;  /* 0x00000005d0007c0c */ /* 0x000fe4000bf06270 */
[----:B------:R-:W-:-:S02]  /*15800*/  SEL R5, R5, RZ, P4 ;  /* 0x000000ff05057207 */ /* 0x000fc40002000000 */
[----:B------:R-:W-:Y:S02]  /*15810*/  ISETP.NE.U32.AND P1, PT, R16, RZ, PT ;  /* 0x000000ff1000720c */ /* 0x000fe40003f25070 */
[----:B------:R-:W-:Y:S02]  /*15820*/  SEL R16, RZ, 0x4, P0 ;  /* 0x00000004ff107807 */ /* 0x000fe40000000000 */
[----:B------:R-:W-:Y:S01]  /*15830*/  ISETP.NE.U32.AND P0, PT, R5, RZ, PT ;  /* 0x000000ff0500720c */ /* 0x000fe20003f05070 */
[----:B--2---:R-:W-:-:S04]  /*15840*/  IMAD.WIDE R216, R209, 0x4, R216 ;  /* 0x00000004d1d87825 */ /* 0x004fc800078e02d8 */
[----:B------:R-:W-:Y:S02]  /*15850*/  VIADD R5, R252, 0x100000 ;  /* 0x00100000fc057836 */ /* 0x000fe40000000000 */
[----:B---3--:R-:W-:Y:S01]  /*15860*/  IMAD.WIDE R6, R209, 0x4, R6 ;  /* 0x00000004d1067825 */ /* 0x008fe200078e0206 */
[----:B------:R-:W-:Y:S04]  /*15870*/  STL.64 [R1+0x280], R216 ;  /* 0x000280d801007387 */ /* 0x000fe80000100a00 */
[----:B------:R-:W-:Y:S04]  /*15880*/  LDGSTS.E [R5+-0x7fff8], desc[UR40][R216.64], P1 ;  /* 0x80008000d8057fae */ /* 0x000fe800089a1028 */
[----:B------:R1:W-:Y:S04]  /*15890*/  STL.64 [R1+0x278], R6 ;  /* 0x0002780601007387 */ /* 0x0003e80000100a00 */
[----:B------:R-:W-:Y:S04]  /*158a0*/  LDGSTS.E [R5+-0x7e000], desc[UR40][R6.64], P0 ;  /* 0x8200000006057fae */ /* 0x000fe800081a1028 */
[----:B-1----:R-:W2:Y:S01]  /*158b0*/  LDL.LU.64 R6, [R1+0x60] ;  /* 0x0000600001067983 */ /* 0x002ea20000300a00 */
[----:B------:R-:W1:Y:S01]  /*158c0*/  S2R R208, SR_TID.X ;  /* 0x0000000000d07919 */ /* 0x000e620000002100 */
[----:B------:R-:W-:-:S02]  /*158d0*/  SEL R16, R16, RZ, P3 ;  /* 0x000000ff10107207 */ /* 0x000fc40001800000 */
[----:B------:R-:W-:Y:S02]  /*158e0*/  SEL R17, R17, RZ, P4 ;  /* 0x000000ff11117207 */ /* 0x000fe40002000000 */
[----:B------:R-:W-:Y:S02]  /*158f0*/  ISETP.NE.U32.AND P1, PT, R16, RZ, PT ;  /* 0x000000ff1000720c */ /* 0x000fe40003f25070 */
[----:B------:R-:W-:Y:S01]  /*15900*/  ISETP.NE.U32.AND P4, PT, R17, RZ, PT ;  /* 0x000000ff1100720c */ /* 0x000fe20003f85070 */
[----:B------:R-:W-:Y:S01]  /*15910*/  IMAD.WIDE R16, R209, 0x4, R214 ;  /* 0x00000004d1107825 */ /* 0x000fe200078e02d6 */
[----:B------:R-:W-:Y:S01]  /*15920*/  UIADD3 UR19, UPT, UPT, UR18, -0x180, URZ ;  /* 0xfffffe8012137890 */ /* 0x000fe2000fffe0ff */
[----:B-1----:R-:W-:-:S10]  /*15930*/  SHF.R.U32.HI R209, RZ, 0x6, R208 ;  /* 0x00000006ffd17819 */ /* 0x002fd400000116d0 */
[----:B------:R1:W-:Y:S01]  /*15940*/  LDGSTS.E [R5+-0x7dff8], desc[UR40][R16.64], P4 ;  /* 0x8200800010057fae */ /* 0x0003e2000a1a1028 */
[----:B------:R-:W3:Y:S01]  /*15950*/  LDC R208, c[0x0][0x3a0] ;  /* 0x0000e800ffd07b82 */ /* 0x000ee20000000800 */
[----:B------:R-:W-:Y:S02]  /*15960*/  SGXT.U32 R209, R209, 0x1 ;  /* 0x00000001d1d1781a */ /* 0x000fe40000000000 */
[----:B------:R-:W-:Y:S01]  /*15970*/  STL.64 [R1+0x868], R2 ;  /* 0x0008680201007387 */ /* 0x000fe20000100a00 */
[----:B------:R-:W-:Y:S02]  /*15980*/  ISETP.GE.AND P0, PT, R2, UR19, PT ;  /* 0x0000001302007c0c */ /* 0x000fe4000bf06270 */
[----:B------:R-:W-:Y:S01]  /*15990*/  LOP3.LUT R209, R209, 0x2, RZ, 0xfc, !PT ;  /* 0x00000002d1d17812 */ /* 0x000fe200078efcff */
[----:B------:R3:W-:Y:S01]  /*159a0*/  STL.64 [R1+0x270], R16 ;  /* 0x0002701001007387 */ /* 0x0007e20000100a00 */
[----:B-1----:R-:W-:Y:S01]  /*159b0*/  SEL R5, RZ, 0x4, P0 ;  /* 0x00000004ff057807 */ /* 0x002fe20000000000 */
[----:B------:R-:W-:Y:S01]  /*159c0*/  IMAD.WIDE R216, R205, 0x4, R38 ;  /* 0x00000004cdd87825 */ /* 0x000fe200078e0226 */
[----:B------:R-:W-:Y:S01]  /*159d0*/  ISETP.GE.AND P0, PT, R209, UR5, PT ;  /* 0x00000005d1007c0c */ /* 0x000fe2000bf06270 */
[----:B------:R-:W0:Y:S02]  /*159e0*/  LDGDEPBAR ;  /* 0x00000000000079af */ /* 0x000e240000000000 */
[----:B---3--:R-:W-:-:S05]  /*159f0*/  VIADD R208, R208, 0x3f ;  /* 0x0000003fd0d07836 */ /* 0x008fca0000000000 */
[----:B------:R-:W-:Y:S02]  /*15a00*/  ISETP.GT.AND P4, PT, R208, 0x1bf, PT ;  /* 0x000001bfd000780c */ /* 0x000fe40003f84270 */
[----:B------:R-:W-:Y:S02]  /*15a10*/  SEL R16, RZ, 0x4, P0 ;  /* 0x00000004ff107807 */ /* 0x000fe40000000000 */
[----:B------:R-:W-:-:S04]  /*15a20*/  SEL R5, R5, RZ, P4 ;  /* 0x000000ff05057207 */ /* 0x000fc80002000000 */
[----:B------:R-:W-:Y:S02]  /*15a30*/  ISETP.NE.U32.AND P0, PT, R5, RZ, PT ;  /* 0x000000ff0500720c */ /* 0x000fe40003f05070 */
[----:B------:R-:W-:Y:S01]  /*15a40*/  SEL R5, R16, RZ, P3 ;  /* 0x000000ff10057207 */ /* 0x000fe20001800000 */
[----:B------:R-:W-:-:S04]  /*15a50*/  IMAD.WIDE R16, R205, 0x4, R206 ;  /* 0x00000004cd107825 */ /* 0x000fc800078e02ce */
[----:B------:R1:W-:Y:S04]  /*15a60*/  STL.64 [R1+0x968], R4 ;  /* 0x0009680401007387 */ /* 0x0003e80000100a00 */
[----:B------:R-:W-:Y:S01]  /*15a70*/  STL.64 [R1+0x268], R16 ;  /* 0x0002681001007387 */ /* 0x000fe20000100a00 */
[----:B-1----:R-:W-:-:S03]  /*15a80*/  IMAD.WIDE R4, R205, 0x4, R72 ;  /* 0x00000004cd047825 */ /* 0x002fc600078e0248 */
[----:B------:R-:W3:Y:S01]  /*15a90*/  LDL.LU.64 R72, [R1+0x9f0] ;  /* 0x0009f00001487983 */ /* 0x000ee20000300a00 */
[----:B----4-:R-:W-:-:S05]  /*15aa0*/  IMAD.WIDE R2, R205, 0x4, R238 ;  /* 0x00000004cd027825 */ /* 0x010fca00078e02ee */
[----:B------:R1:W-:Y:S02]  /*15ab0*/  STL.64 [R1+0x260], R2 ;  /* 0x0002600201007387 */ /* 0x0003e40000100a00 */
[C---:B-1----:R-:W-:Y:S02]  /*15ac0*/  IMAD.WIDE R2, R205.reuse, 0x4, R196 ;  /* 0x00000004cd027825 */ /* 0x042fe400078e02c4 */
[----:B------:R-:W4:Y:S04]  /*15ad0*/  LDL.LU.64 R196, [R1+0x9e8] ;  /* 0x0009e80001c47983 */ /* 0x000f280000300a00 */
[----:B------:R1:W-:Y:S04]  /*15ae0*/  STL.64 [R1+0x258], R4 ;  /* 0x0002580401007387 */ /* 0x0003e80000100a00 */
[----:B------:R1:W-:Y:S02]  /*15af0*/  STL.64 [R1+0x250], R2 ;  /* 0x0002500201007387 */ /* 0x0003e40000100a00 */
[----:B-1----:R-:W-:-:S02]  /*15b00*/  IMAD.WIDE R4, R205, 0x4, R64 ;  /* 0x00000004cd047825 */ /* 0x002fc400078e0240 */
[----:B------:R-:W3:Y:S02]  /*15b10*/  LDL.LU.64 R64, [R1+0x9e0] ;  /* 0x0009e00001407983 */ /* 0x000ee40000300a00 */
[C---:B------:R-:W-:Y:S02]  /*15b20*/  IMAD.WIDE R2, R205.reuse, 0x4, R186 ;  /* 0x00000004cd027825 */ /* 0x040fe400078e02ba */
[----:B------:R-:W3:Y:S04]  /*15b30*/  LDL.LU.64 R186, [R1+0x9d8] ;  /* 0x0009d80001ba7983 */ /* 0x000ee80000300a00 */
[----:B------:R1:W-:Y:S02]  /*15b40*/  STL.64 [R1+0x248], R4 ;  /* 0x0002480401007387 */ /* 0x0003e40000100a00 */
[----:B-1----:R-:W-:-:S02]  /*15b50*/  IMAD.WIDE R4, R205, 0x4, R190 ;  /* 0x00000004cd047825 */ /* 0x002fc400078e02be */
[----:B------:R-:W3:Y:S04]  /*15b60*/  LDL.LU.64 R190, [R1+0x9d0] ;  /* 0x0009d00001be7983 */ /* 0x000ee80000300a00 */
[----:B------:R1:W-:Y:S04]  /*15b70*/  STL.64 [R1+0x240], R2 ;  /* 0x0002400201007387 */ /* 0x0003e80000100a00 */
[----:B------:R2:W-:Y:S01]  /*15b80*/  STL.64 [R1+0x238], R4 ;  /* 0x0002380401007387 */ /* 0x0005e20000100a00 */
[----:B-1----:R-:W-:-:S03]  /*15b90*/  IMAD.WIDE R2, R205, 0x4, R198 ;  /* 0x00000004cd027825 */ /* 0x002fc600078e02c6 */
[----:B------:R-:W3:Y:S01]  /*15ba0*/  LDL.LU.64 R198, [R1+0x9c8] ;  /* 0x0009c80001c67983 */ /* 0x000ee20000300a00 */
[----:B--2---:R-:W-:-:S03]  /*15bb0*/  IMAD.WIDE R4, R205, 0x4, R218 ;  /* 0x00000004cd047825 */ /* 0x004fc600078e02da */
[----:B------:R-:W2:Y:S04]  /*15bc0*/  LDL.LU.64 R218, [R1+0x9c0] ;  /* 0x0009c00001da7983 */ /* 0x000ea80000300a00 */
[----:B------:R1:W-:Y:S02]  /*15bd0*/  STL.64 [R1+0x230], R2 ;  /* 0x0002300201007387 */ /* 0x0003e40000100a00 */
[C---:B-1----:R-:W-:Y:S02]  /*15be0*/  IMAD.WIDE R2, R205.reuse, 0x4, R226 ;  /* 0x00000004cd027825 */ /* 0x042fe400078e02e2 */
[----:B------:R-:W2:Y:S04]  /*15bf0*/  LDL.LU.64 R226, [R1+0x9b8] ;  /* 0x0009b80001e27983 */ /* 0x000ea80000300a00 */
[----:B------:R1:W-:Y:S04]  /*15c00*/  STL.64 [R1+0x228], R4 ;  /* 0x0002280401007387 */ /* 0x0003e80000100a00 */
[----:B------:R1:W-:Y:S02]  /*15c10*/  STL.64 [R1+0x220], R2 ;  /* 0x0002200201007387 */ /* 0x0003e40000100a00 */
[----:B-1----:R-:W-:-:S02]  /*15c20*/  IMAD.WIDE R4, R205, 0x4, R234 ;  /* 0x00000004cd047825 */ /* 0x002fc400078e02ea */
[----:B------:R-:W2:Y:S02]  /*15c30*/  LDL.LU.64 R234, [R1+0x9b0] ;  /* 0x0009b00001ea7983 */ /* 0x000ea40000300a00 */
[C---:B------:R-:W-:Y:S02]  /*15c40*/  IMAD.WIDE R2, R205.reuse, 0x4, R244 ;  /* 0x00000004cd027825 */ /* 0x040fe400078e02f4 */
[----:B------:R-:W2:Y:S04]  /*15c50*/  LDL.LU.64 R244, [R1+0x9a8] ;  /* 0x0009a80001f47983 */ /* 0x000ea80000300a00 */
[----:B------:R1:W-:Y:S02]  /*15c60*/  STL.64 [R1+0x218], R4 ;  /* 0x0002180401007387 */ /* 0x0003e40000100a00 */
[----:B-1----:R-:W-:-:S02]  /*15c70*/  IMAD.WIDE R4, R205, 0x4, R36 ;  /* 0x00000004cd047825 */ /* 0x002fc400078e0224 */
[----:B------:R-:W2:Y:S04]  /*15c80*/  LDL.LU.64 R36, [R1+0x9a0] ;  /* 0x0009a00001247983 */ /* 0x000ea80000300a00 */
[----:B------:R1:W-:Y:S02]  /*15c90*/  STL.64 [R1+0x210], R2 ;  /* 0x0002100201007387 */ /* 0x0003e40000100a00 */
[----:B-1----:R-:W-:-:S04]  /*15ca0*/  IMAD.WIDE R2, R205, 0x4, R6 ;  /* 0x00000004cd027825 */ /* 0x002fc800078e0206 */
[C---:B------:R-:W-:Y:S02]  /*15cb0*/  IMAD.WIDE R6, R205.reuse, 0x4, R22 ;  /* 0x00000004cd067825 */ /* 0x040fe400078e0216 */
[----:B------:R-:W3:Y:S04]  /*15cc0*/  LDL.LU.64 R22, [R1+0x998] ;  /* 0x0009980001167983 */ /* 0x000ee80000300a00 */
[----:B------:R1:W-:Y:S04]  /*15cd0*/  STL.64 [R1+0x200], R2 ;  /* 0x0002000201007387 */ /* 0x0003e80000100a00 */
[----:B------:R-:W-:Y:S04]  /*15ce0*/  STL.64 [R1+0x208], R4 ;  /* 0x0002080401007387 */ /* 0x000fe80000100a00 */
[----:B------:R-:W-:Y:S01]  /*15cf0*/  STL.64 [R1+0x1f8], R6 ;  /* 0x0001f80601007387 */ /* 0x000fe20000100a00 */
[----:B-1----:R-:W-:-:S03]  /*15d00*/  IMAD.WIDE R2, R205, 0x4, R40 ;  /* 0x00000004cd027825 */ /* 0x002fc600078e0228 */
[----:B------:R1:W-:Y:S04]  /*15d10*/  STL.64 [R1+0x970], R4 ;  /* 0x0009700401007387 */ /* 0x0003e80000100a00 */
[----:B------:R1:W-:Y:S01]  /*15d20*/  STL.64 [R1+0x1f0], R2 ;  /* 0x0001f00201007387 */ /* 0x0003e20000100a00 */
[----:B------:R-:W-:-:S04]  /*15d30*/  IMAD.WIDE R214, R205, 0x4, R30 ;  /* 0x00000004cdd67825 */ /* 0x000fc800078e021e */
[----:B-1----:R-:W-:-:S04]  /*15d40*/  IMAD.WIDE R4, R205, 0x4, R34 ;  /* 0x00000004cd047825 */ /* 0x002fc800078e0222 */
        /* <DEDUP_REMOVED lines=11> */
[----:B--2---:R-:W-:-:S05]  /*15e00*/  IMAD.WIDE R6, R205, 0x4, R36 ;  /* 0x00000004cd067825 */ /* 0x004fca00078e0224 */
[----:B------:R3:W-:Y:S04]  /*15e10*/  STL.64 [R1+0x1e0], R6 ;  /* 0x0001e00601007387 */ /* 0x0007e80000100a00 */
[----:B------:R-:W-:Y:S04]  /*15e20*/  STL.64 [R1+0x1e8], R216 ;  /* 0x0001e8d801007387 */ /* 0x000fe80000100a00 */
[----:B------:R1:W-:Y:S04]  /*15e30*/  STL.64 [R1+0x1d8], R4 ;  /* 0x0001d80401007387 */ /* 0x0003e80000100a00 */
[----:B------:R-:W-:Y:S01]  /*15e40*/  STL.64 [R1+0x978], R216 ;  /* 0x000978d801007387 */ /* 0x000fe20000100a00 */
[----:B---3--:R-:W-:-:S03]  /*15e50*/  IMAD.WIDE R6, R205, 0x4, R22 ;  /* 0x00000004cd067825 */ /* 0x008fc600078e0216 */
[----:B------:R2:W-:Y:S01]  /*15e60*/  STL.64 [R1+0x1d0], R2 ;  /* 0x0001d00201007387 */ /* 0x0005e20000100a00 */
[----:B-1----:R-:W-:-:S03]  /*15e70*/  IMAD.WIDE R4, R205, 0x4, R20 ;  /* 0x00000004cd047825 */ /* 0x002fc600078e0214 */
[----:B------:R1:W-:Y:S04]  /*15e80*/  STL.64 [R1+0x1c0], R6 ;  /* 0x0001c00601007387 */ /* 0x0003e80000100a00 */
[----:B------:R-:W-:Y:S01]  /*15e90*/  STL.64 [R1+0x1c8], R214 ;  /* 0x0001c8d601007387 */ /* 0x000fe20000100a00 */
[----:B--2---:R-:W-:-:S03]  /*15ea0*/  IMAD.WIDE R2, R205, 0x4, R18 ;  /* 0x00000004cd027825 */ /* 0x004fc600078e0212 */
[----:B------:R2:W-:Y:S01]  /*15eb0*/  STL.64 [R1+0x1b8], R4 ;  /* 0x0001b80401007387 */ /* 0x0005e20000100a00 */
[----:B-1----:R-:W-:-:S03]  /*15ec0*/  IMAD.WIDE R6, R205, 0x4, R244 ;  /* 0x00000004cd067825 */ /* 0x002fc600078e02f4 */
[----:B------:R-:W-:Y:S04]  /*15ed0*/  STL.64 [R1+0x980], R214 ;  /* 0x000980d601007387 */ /* 0x000fe80000100a00 */
[----:B------:R1:W-:Y:S01]  /*15ee0*/  STL.64 [R1+0x1b0], R2 ;  /* 0x0001b00201007387 */ /* 0x0003e20000100a00 */
[----:B--2---:R-:W-:-:S03]  /*15ef0*/  IMAD.WIDE R4, R205, 0x4, R242 ;  /* 0x00000004cd047825 */ /* 0x004fc600078e02f2 */
[----:B------:R2:W-:Y:S04]  /*15f00*/  STL.64 [R1+0x1a0], R6 ;  /* 0x0001a00601007387 */ /* 0x0005e80000100a00 */
[----:B------:R-:W-:Y:S01]  /*15f10*/  STL.64 [R1+0x1a8], R208 ;  /* 0x0001a8d001007387 */ /* 0x000fe20000100a00 */
[----:B-1----:R-:W-:-:S03]  /*15f20*/  IMAD.WIDE R2, R205, 0x4, R240 ;  /* 0x00000004cd027825 */ /* 0x002fc600078e02f0 */
[----:B------:R1:W-:Y:S01]  /*15f30*/  STL.64 [R1+0x198], R4 ;  /* 0x0001980401007387 */ /* 0x0003e20000100a00 */
[----:B--2---:R-:W-:-:S03]  /*15f40*/  IMAD.WIDE R6, R205, 0x4, R234 ;  /* 0x00000004cd067825 */ /* 0x004fc600078e02ea */
[----:B------:R-:W-:Y:S04]  /*15f50*/  STL.64 [R1+0x990], R208 ;  /* 0x000990d001007387 */ /* 0x000fe80000100a00 */
[----:B------:R2:W-:Y:S01]  /*15f60*/  STL.64 [R1+0x190], R2 ;  /* 0x0001900201007387 */ /* 0x0005e20000100a00 */
[----:B-1----:R-:W-:-:S03]  /*15f70*/  IMAD.WIDE R4, R205, 0x4, R232 ;  /* 0x00000004cd047825 */ /* 0x002fc600078e02e8 */
[----:B------:R1:W-:Y:S04]  /*15f80*/  STL.64 [R1+0x180], R6 ;  /* 0x0001800601007387 */ /* 0x0003e80000100a00 */
[----:B------:R-:W-:Y:S01]  /*15f90*/  STL.64 [R1+0x188], R206 ;  /* 0x000188ce01007387 */ /* 0x000fe20000100a00 */
[----:B--2---:R-:W-:-:S03]  /*15fa0*/  IMAD.WIDE R2, R205, 0x4, R230 ;  /* 0x00000004cd027825 */ /* 0x004fc600078e02e6 */
[----:B------:R2:W-:Y:S01]  /*15fb0*/  STL.64 [R1+0x178], R4 ;  /* 0x0001780401007387 */ /* 0x0005e20000100a00 */
[----:B-1----:R-:W-:-:S03]  /*15fc0*/  IMAD.WIDE R6, R205, 0x4, R226 ;  /* 0x00000004cd067825 */ /* 0x002fc600078e02e2 */
[----:B------:R1:W-:Y:S04]  /*15fd0*/  STL.64 [R1+0x170], R2 ;  /* 0x0001700201007387 */ /* 0x0003e80000100a00 */
[----:B------:R3:W-:Y:S01]  /*15fe0*/  STL.64 [R1+0x160], R6 ;  /* 0x0001600601007387 */ /* 0x0007e20000100a00 */
[----:B--2---:R-:W-:-:S03]  /*15ff0*/  IMAD.WIDE R4, R205, 0x4, R224 ;  /* 0x00000004cd047825 */ /* 0x004fc600078e02e0 */
[----:B------:R-:W-:Y:S01]  /*16000*/  STL.64 [R1+0x168], R238 ;  /* 0x000168ee01007387 */ /* 0x000fe20000100a00 */
[----:B-1----:R-:W-:-:S03]  /*16010*/  IMAD.WIDE R2, R205, 0x4, R222 ;  /* 0x00000004cd027825 */ /* 0x002fc600078e02de */
[----:B------:R1:W-:Y:S01]  /*16020*/  STL.64 [R1+0x158], R4 ;  /* 0x0001580401007387 */ /* 0x0003e20000100a00 */
[----:B---3--:R-:W-:-:S03]  /*16030*/  IMAD.WIDE R6, R205, 0x4, R218 ;  /* 0x00000004cd067825 */ /* 0x008fc600078e02da */
[----:B------:R2:W-:Y:S01]  /*16040*/  STL.64 [R1+0x150], R2 ;  /* 0x0001500201007387 */ /* 0x0005e20000100a00 */
[----:B------:R-:W-:-:S03]  /*16050*/  IMAD.WIDE R240, R205, 0x4, R220 ;  /* 0x00000004cdf07825 */ /* 0x000fc600078e02dc */
[----:B------:R3:W-:Y:S01]  /*16060*/  STL.64 [R1+0x140], R6 ;  /* 0x0001400601007387 */ /* 0x0007e20000100a00 */
[----:B-1----:R-:W-:-:S03]  /*16070*/  IMAD.WIDE R4, R205, 0x4, R212 ;  /* 0x00000004cd047825 */ /* 0x002fc600078e02d4 */
[----:B------:R-:W-:Y:S01]  /*16080*/  STL.64 [R1+0x148], R240 ;  /* 0x000148f001007387 */ /* 0x000fe20000100a00 */
[----:B--2---:R-:W-:-:S03]  /*16090*/  IMAD.WIDE R2, R205, 0x4, R210 ;  /* 0x00000004cd027825 */ /* 0x004fc600078e02d2 */
[----:B------:R1:W-:Y:S01]  /*160a0*/  STL.64 [R1+0x138], R4 ;  /* 0x0001380401007387 */ /* 0x0003e20000100a00 */
[----:B---3--:R-:W-:-:S03]  /*160b0*/  IMAD.WIDE R6, R205, 0x4, R198 ;  /* 0x00000004cd067825 */ /* 0x008fc600078e02c6 */
[----:B------:R2:W-:Y:S04]  /*160c0*/  STL.64 [R1+0x130], R2 ;  /* 0x0001300201007387 */ /* 0x0005e80000100a00 */
[----:B------:R3:W-:Y:S01]  /*160d0*/  STL.64 [R1+0x120], R6 ;  /* 0x0001200601007387 */ /* 0x0007e20000100a00 */
[----:B-1----:R-:W-:-:S03]  /*160e0*/  IMAD.WIDE R4, R205, 0x4, R194 ;  /* 0x00000004cd047825 */ /* 0x002fc600078e02c2 */
[----:B------:R-:W-:Y:S01]  /*160f0*/  STL.64 [R1+0x128], R236 ;  /* 0x000128ec01007387 */ /* 0x000fe20000100a00 */
[----:B--2---:R-:W-:-:S03]  /*16100*/  IMAD.WIDE R2, R205, 0x4, R192 ;  /* 0x00000004cd027825 */ /* 0x004fc600078e02c0 */
        /* <DEDUP_REMOVED lines=35> */
[----:B------:R-:W-:Y:S01]  /*16340*/  STL.64 [R1+0x80], R6 ;  /* 0x0000800601007387 */ /* 0x000fe20000100a00 */
[----:B-1----:R-:W-:-:S03]  /*16350*/  IMAD.WIDE R4, R205, 0x4, R90 ;  /* 0x00000004cd047825 */ /* 0x002fc600078e025a */
[----:B------:R-:W-:Y:S01]  /*16360*/  STL.64 [R1+0x88], R226 ;  /* 0x000088e201007387 */ /* 0x000fe20000100a00 */
[----:B--2---:R-:W-:-:S03]  /*16370*/  IMAD.WIDE R2, R205, 0x4, R92 ;  /* 0x00000004cd027825 */ /* 0x004fc600078e025c */
[----:B------:R1:W-:Y:S01]  /*16380*/  STL.64 [R1+0x78], R4 ;  /* 0x0000780401007387 */ /* 0x0003e20000100a00 */
[----:B------:R-:W-:-:S03]  /*16390*/  IMAD.WIDE R224, R205, 0x4, R94 ;  /* 0x00000004cde07825 */ /* 0x000fc600078e025e */
[----:B------:R2:W-:Y:S04]  /*163a0*/  STL.64 [R1+0x70], R2 ;  /* 0x0000700201007387 */ /* 0x0005e80000100a00 */
[----:B------:R-:W3:Y:S01]  /*163b0*/  LDL.LU.64 R246, [R1+0x268] ;  /* 0x0002680001f67983 */ /* 0x000ee20000300a00 */
[----:B-1----:R-:W-:-:S04]  /*163c0*/  IMAD.WIDE R4, R205, 0x4, R96 ;  /* 0x00000004cd047825 */ /* 0x002fc800078e0260 */
[C---:B--2---:R-:W-:Y:S01]  /*163d0*/  IMAD.WIDE R2, R205.reuse, 0x4, R98 ;  /* 0x00000004cd027825 */ /* 0x044fe200078e0262 */
[----:B------:R-:W-:Y:S04]  /*163e0*/  STL.64 [R1+0x60], R4 ;  /* 0x0000600401007387 */ /* 0x000fe80000100a00 */
[----:B------:R-:W-:Y:S01]  /*163f0*/  STL.64 [R1+0x68], R224 ;  /* 0x000068e001007387 */ /* 0x000fe20000100a00 */
[----:B------:R-:W-:-:S03]  /*16400*/  IMAD.WIDE R208, R205, 0x4, R100 ;  /* 0x00000004cdd07825 */ /* 0x000fc600078e0264 */
[----:B------:R1:W-:Y:S01]  /*16410*/  STL.64 [R1+0x58], R2 ;  /* 0x0000580201007387 */ /* 0x0003e20000100a00 */
[----:B------:R-:W-:-:S03]  /*16420*/  IMAD.WIDE R100, R205, 0x4, R104 ;  /* 0x00000004cd647825 */ /* 0x000fc600078e0268 */
[----:B------:R-:W2:Y:S04]  /*16430*/  LDL.LU.64 R244, [R1+0x260] ;  /* 0x0002600001f47983 */ /* 0x000ea80000300a00 */
[----:B------:R-:W2:Y:S01]  /*16440*/  LDL.LU.64 R200, [R1+0x248] ;  /* 0x0002480001c87983 */ /* 0x000ea20000300a00 */
[----:B------:R-:W-:-:S03]  /*16450*/  IMAD.WIDE R222, R205, 0x4, R110 ;  /* 0x00000004cdde7825 */ /* 0x000fc600078e026e */
[----:B------:R-:W2:Y:S01]  /*16460*/  LDL.LU.64 R194, [R1+0x230] ;  /* 0x0002300001c27983 */ /* 0x000ea20000300a00 */
[----:B------:R-:W-:-:S03]  /*16470*/  IMAD.WIDE R98, R205, 0x4, R106 ;  /* 0x00000004cd627825 */ /* 0x000fc600078e026a */
[----:B------:R-:W2:Y:S04]  /*16480*/  LDL.LU.64 R188, [R1+0x218] ;  /* 0x0002180001bc7983 */ /* 0x000ea80000300a00 */
[----:B------:R-:W2:Y:S01]  /*16490*/  LDL.LU.64 R104, [R1+0x58] ;  /* 0x0000580001687983 */ /* 0x000ea20000300a00 */
[----:B------:R-:W-:-:S03]  /*164a0*/  IMAD.WIDE R94, R205, 0x4, R112 ;  /* 0x00000004cd5e7825 */ /* 0x000fc600078e0270 */
[----:B------:R-:W-:Y:S01]  /*164b0*/  STL.64 [R1+0x50], R208 ;  /* 0x000050d001007387 */ /* 0x000fe20000100a00 */
[----:B------:R-:W-:-:S03]  /*164c0*/  IMAD.WIDE R220, R205, 0x4, R118 ;  /* 0x00000004cddc7825 */ /* 0x000fc600078e0276 */
[----:B------:R-:W-:Y:S01]  /*164d0*/  STL.64 [R1+0x48], R102 ;  /* 0x0000486601007387 */ /* 0x000fe20000100a00 */
[----:B------:R-:W-:-:S03]  /*164e0*/  IMAD.WIDE R90, R205, 0x4, R116 ;  /* 0x00000004cd5a7825 */ /* 0x000fc600078e0274 */
[----:B------:R-:W2:Y:S04]  /*164f0*/  LDL.LU.64 R106, [R1+0x60] ;  /* 0x00006000016a7983 */ /* 0x000ea80000300a00 */
[----:B------:R-:W2:Y:S01]  /*16500*/  LDL.LU.64 R110, [R1+0x78] ;  /* 0x00007800016e7983 */ /* 0x000ea20000300a00 */
[----:B------:R-:W-:-:S03]  /*16510*/  IMAD.WIDE R218, R205, 0x4, R126 ;  /* 0x00000004cdda7825 */ /* 0x000fc600078e027e */
[----:B------:R-:W2:Y:S01]  /*16520*/  LDL.LU.64 R112, [R1+0x80] ;  /* 0x0000800001707983 */ /* 0x000ea20000300a00 */
[----:B------:R-:W-:-:S03]  /*16530*/  IMAD.WIDE R86, R205, 0x4, R122 ;  /* 0x00000004cd567825 */ /* 0x000fc600078e027a */
[----:B------:R-:W-:Y:S01]  /*16540*/  STL.64 [R1+0x40], R222 ;  /* 0x000040de01007387 */ /* 0x000fe20000100a00 */
[----:B------:R-:W-:-:S03]  /*16550*/  IMAD.WIDE R84, R205, 0x4, R124 ;  /* 0x00000004cd547825 */ /* 0x000fc600078e027c */
[----:B------:R-:W2:Y:S01]  /*16560*/  LDL.LU.64 R116, [R1+0x98] ;  /* 0x0000980001747983 */ /* 0x000ea20000300a00 */
[----:B------:R-:W-:-:S03]  /*16570*/  IMAD.WIDE R82, R205, 0x4, R128 ;  /* 0x00000004cd527825 */ /* 0x000fc600078e0280 */
[----:B------:R-:W2:Y:S01]  /*16580*/  LDL.LU.64 R118, [R1+0xa0] ;  /* 0x0000a00001767983 */ /* 0x000ea20000300a00 */
[----:B------:R-:W-:-:S03]  /*16590*/  IMAD.WIDE R212, R205, 0x4, R134 ;  /* 0x00000004cdd47825 */ /* 0x000fc600078e0286 */
[----:B------:R-:W-:Y:S01]  /*165a0*/  STL.64 [R1+0x38], R220 ;  /* 0x000038dc01007387 */ /* 0x000fe20000100a00 */
[----:B------:R-:W-:-:S03]  /*165b0*/  IMAD.WIDE R80, R205, 0x4, R130 ;  /* 0x00000004cd507825 */ /* 0x000fc600078e0282 */
[----:B------:R-:W2:Y:S04]  /*165c0*/  LDL.LU.64 R122, [R1+0xb8] ;  /* 0x0000b800017a7983 */ /* 0x000ea80000300a00 */
[----:B------:R-:W2:Y:S01]  /*165d0*/  LDL.LU.64 R124, [R1+0xc0] ;  /* 0x0000c000017c7983 */ /* 0x000ea20000300a00 */
[----:B------:R-:W-:-:S03]  /*165e0*/  IMAD.WIDE R76, R205, 0x4, R136 ;  /* 0x00000004cd4c7825 */ /* 0x000fc600078e0288 */
[----:B------:R-:W2:Y:S04]  /*165f0*/  LDL.LU.64 R128, [R1+0xd8] ;  /* 0x0000d80001807983 */ /* 0x000ea80000300a00 */
[----:B------:R-:W-:Y:S01]  /*16600*/  STL.64 [R1+0x30], R218 ;  /* 0x000030da01007387 */ /* 0x000fe20000100a00 */
[----:B------:R-:W-:-:S03]  /*16610*/  IMAD.WIDE R72, R205, 0x4, R140 ;  /* 0x00000004cd487825 */ /* 0x000fc600078e028c */
[----:B------:R-:W2:Y:S01]  /*16620*/  LDL.LU.64 R130, [R1+0xe0] ;  /* 0x0000e00001827983 */ /* 0x000ea20000300a00 */
[----:B-1----:R-:W-:-:S03]  /*16630*/  IMAD.WIDE R2, R205, 0x4, R142 ;  /* 0x00000004cd027825 */ /* 0x002fc600078e028e */
        /* <DEDUP_REMOVED lines=28> */
[----:B------:R-:W2:Y:S04]  /*16800*/  LDL.LU.64 R172, [R1+0x1c0] ;  /* 0x0001c00001ac7983 */ /* 0x000ea80000300a00 */
[----:B------:R-:W2:Y:S04]  /*16810*/  LDL.LU.64 R182, [R1+0x1f8] ;  /* 0x0001f80001b67983 */ /* 0x000ea80000300a00 */
[----:B------:R-:W2:Y:S01]  /*16820*/  LDL.LU.64 R184, [R1+0x200] ;  /* 0x0002000001b87983 */ /* 0x000ea20000300a00 */
[----:B------:R-:W-:-:S03]  /*16830*/  IMAD.WIDE R6, R205, 0x4, R148 ;  /* 0x00000004cd067825 */ /* 0x000fc600078e0294 */
[----:B------:R1:W-:Y:S04]  /*16840*/  STL.64 [R1], R186 ;  /* 0x000000ba01007387 */ /* 0x0003e80000100a00 */
[----:B------:R-:W2:Y:S01]  /*16850*/  LDL.LU.64 R148, [R1+0x140] ;  /* 0x0001400001947983 */ /* 0x000ea20000300a00 */
[----:B------:R-:W-:-:S04]  /*16860*/  IMAD.WIDE R202, R205, 0x4, R202 ;  /* 0x00000004cdca7825 */ /* 0x000fc800078e02ca */
[----:B----4-:R-:W-:-:S04]  /*16870*/  IMAD.WIDE R196, R205, 0x4, R196 ;  /* 0x00000004cdc47825 */ /* 0x010fc800078e02c4 */
[----:B------:R-:W-:-:S04]  /*16880*/  IMAD.WIDE R190, R205, 0x4, R190 ;  /* 0x00000004cdbe7825 */ /* 0x000fc800078e02be */
[----:B------:R-:W-:-:S04]  /*16890*/  IMAD.WIDE R4, R205, 0x4, R150 ;  /* 0x00000004cd047825 */ /* 0x000fc800078e0296 */
[C---:B------:R-:W-:Y:S01]  /*168a0*/  IMAD.WIDE R210, R205.reuse, 0x4, R146 ;  /* 0x00000004cdd27825 */ /* 0x040fe200078e0292 */
[----:B------:R4:W-:Y:S04]  /*168b0*/  STL.64 [R1+0x8], R4 ;  /* 0x0000080401007387 */ /* 0x0009e80000100a00 */
[----:B------:R-:W4:Y:S01]  /*168c0*/  LDL.LU.64 R146, [R1+0x138] ;  /* 0x0001380001927983 */ /* 0x000f220000300a00 */
[----:B------:R-:W-:-:S04]  /*168d0*/  IMAD.WIDE R88, R205, 0x4, R120 ;  /* 0x00000004cd587825 */ /* 0x000fc800078e0278 */
[----:B------:R-:W-:-:S04]  /*168e0*/  IMAD.WIDE R70, R205, 0x4, R144 ;  /* 0x00000004cd467825 */ /* 0x000fc800078e0290 */
[----:B------:R-:W-:-:S04]  /*168f0*/  IMAD.WIDE R52, R205, 0x4, R52 ;  /* 0x00000004cd347825 */ /* 0x000fc800078e0234 */
[C---:B------:R-:W-:Y:S01]  /*16900*/  IMAD.WIDE R40, R205.reuse, 0x4, R168 ;  /* 0x00000004cd287825 */ /* 0x040fe200078e02a8 */
[----:B------:R1:W-:Y:S03]  /*16910*/  STL.64 [R1+0x10], R6 ;  /* 0x0000100601007387 */ /* 0x0003e60000100a00 */
[C---:B------:R-:W-:Y:S01]  /*16920*/  IMAD.WIDE R32, R205.reuse, 0x4, R26 ;  /* 0x00000004cd207825 */ /* 0x040fe200078e021a */
[----:B------:R1:W-:Y:S03]  /*16930*/  STL.64 [R1+0x18], R210 ;  /* 0x000018d201007387 */ /* 0x0003e60000100a00 */
[C---:B------:R-:W-:Y:S01]  /*16940*/  IMAD.WIDE R26, R205.reuse, 0x4, R180 ;  /* 0x00000004cd1a7825 */ /* 0x040fe200078e02b4 */
[----:B------:R-:W4:Y:S04]  /*16950*/  LDL.LU.64 R242, [R1+0x258] ;  /* 0x0002580001f27983 */ /* 0x000f280000300a00 */
[----:B------:R-:W4:Y:S01]  /*16960*/  LDL.LU.64 R198, [R1+0x240] ;  /* 0x0002400001c67983 */ /* 0x000f220000300a00 */
[----:B------:R-:W-:-:S03]  /*16970*/  IMAD.WIDE R16, R205, 0x4, R174 ;  /* 0x00000004cd107825 */ /* 0x000fc600078e02ae */
[----:B------:R-:W4:Y:S01]  /*16980*/  LDL.LU.64 R192, [R1+0x228] ;  /* 0x0002280001c07983 */ /* 0x000f220000300a00 */
        /* <DEDUP_REMOVED lines=41> */
[----:B-1----:R-:W2:Y:S04]  /*16c20*/  LDL.LU.64 R186, [R1+0x210] ;  /* 0x0002100001ba7983 */ /* 0x002ea80000300a00 */
[----:B------:R-:W3:Y:S04]  /*16c30*/  LDL.LU.64 R180, [R1+0x1f0] ;  /* 0x0001f00001b47983 */ /* 0x000ee80000300a00 */
        /* <DEDUP_REMOVED lines=48> */
[----:B------:R-:W4:Y:S01]  /*16f40*/  LDL.64 R214, [R1+0x250] ;  /* 0x0002500001d67983 */ /* 0x000f220000100a00 */
[----:B------:R-:W-:-:S03]  /*16f50*/  IMAD.WIDE R48, R205, 0x4, R48 ;  /* 0x00000004cd307825 */ /* 0x000fc600078e0230 */
[----:B------:R-:W4:Y:S01]  /*16f60*/  LDL.64 R216, [R1+0x238] ;  /* 0x0002380001d87983 */ /* 0x000f220000100a00 */
[----:B------:R-:W-:-:S03]  /*16f70*/  IMAD.WIDE R248, R205, 0x4, R248 ;  /* 0x00000004cdf87825 */ /* 0x000fc600078e02f8 */
[----:B------:R-:W4:Y:S04]  /*16f80*/  LDL.64 R4, [R1+0x220] ;  /* 0x0002200001047983 */ /* 0x000f280000100a00 */
[----:B--2---:R-:W-:Y:S04]  /*16f90*/  LDGSTS.E [R8+0x40e00], desc[UR40][R186.64], P2 ;  /* 0x40e00000ba087fae */ /* 0x004fe800091a1028 */
        /* <DEDUP_REMOVED lines=28> */
[----:B------:R-:W-:Y:S04]  /*17160*/  LDGSTS.E [R8+0x47e00], desc[UR40][R6.64], P2 ;  /* 0x47e0000006087fae */ /* 0x000fe800091a1028 */
[----:B------:R-:W4:Y:S04]  /*17170*/  LDL.LU.64 R6, [R1+0x988] ;  /* 0x0009880001067983 */ /* 0x000f280000300a00 */
[----:B----4-:R-:W-:Y:S04]  /*17180*/  LDGSTS.E [R7+0x40300], desc[UR40][R214.64], P2 ;  /* 0x40300000d6077fae */ /* 0x010fe800091a1028 */
[----:B------:R-:W-:Y:S04]  /*17190*/  LDGSTS.E [R7+0x40700], desc[UR40][R216.64], P2 ;  /* 0x40700000d8077fae */ /* 0x000fe800091a1028 */
[----:B------:R-:W-:Y:S04]  /*171a0*/  LDGSTS.E [R7+0x40b00], desc[UR40][R4.64], P2 ;  /* 0x40b0000004077fae */ /* 0x000fe800091a1028 */
[----:B------:R-:W3:Y:S04]  /*171b0*/  LDL.LU.64 R214, [R1+0x980] ;  /* 0x0009800001d67983 */ /* 0x000ee80000300a00 */
[----:B------:R-:W4:Y:S04]  /*171c0*/  LDL.LU.64 R216, [R1+0x978] ;  /* 0x0009780001d87983 */ /* 0x000f280000300a00 */
[----:B------:R-:W2:Y:S01]  /*171d0*/  LDL.LU.64 R4, [R1+0x970] ;  /* 0x0009700001047983 */ /* 0x000ea20000300a00 */
[----:B------:R-:W-:-:S03]  /*171e0*/  IMAD.WIDE R250, R205, 0x4, R250 ;  /* 0x00000004cdfa7825 */ /* 0x000fc600078e02fa */
[----:B--2---:R-:W-:Y:S04]  /*171f0*/  LDGSTS.E [R7+0x40f00], desc[UR40][R4.64], P2 ;  /* 0x40f0000004077fae */ /* 0x004fe800091a1028 */
[----:B----4-:R-:W-:Y:S04]  /*17200*/  LDGSTS.E [R7+0x41300], desc[UR40][R216.64], P2 ;  /* 0x41300000d8077fae */ /* 0x010fe800091a1028 */
[----:B---3--:R-:W-:Y:S04]  /*17210*/  LDGSTS.E [R7+0x41700], desc[UR40][R214.64], P2 ;  /* 0x41700000d6077fae */ /* 0x008fe800091a1028 */
[----:B------:R-:W2:Y:S04]  /*17220*/  LDL.LU.64 R4, [R1+0x968] ;  /* 0x0009680001047983 */ /* 0x000ea80000300a00 */
[----:B------:R-:W3:Y:S04]  /*17230*/  LDL.LU.64 R216, [R1+0x960] ;  /* 0x0009600001d87983 */ /* 0x000ee80000300a00 */
[----:B------:R-:W4:Y:S04]  /*17240*/  LDL.LU.64 R214, [R1+0x958] ;  /* 0x0009580001d67983 */ /* 0x000f280000300a00 */
[----:B------:R-:W-:Y:S04]  /*17250*/  LDGSTS.E [R7+0x41b00], desc[UR40][R208.64], P2 ;  /* 0x41b00000d0077fae */ /* 0x000fe800091a1028 */
[----:B------:R-:W-:Y:S04]  /*17260*/  LDGSTS.E [R7+0x41f00], desc[UR40][R206.64], P2 ;  /* 0x41f00000ce077fae */ /* 0x000fe800091a1028 */
[----:B------:R-:W-:Y:S04]  /*17270*/  LDGSTS.E [R7+0x42300], desc[UR40][R238.64], P2 ;  /* 0x42300000ee077fae */ /* 0x000fe800091a1028 */
[----:B------:R-:W3:Y:S04]  /*17280*/  LDL.LU.64 R208, [R1+0x950] ;  /* 0x0009500001d07983 */ /* 0x000ee80000300a00 */
[----:B------:R-:W3:Y:S04]  /*17290*/  LDL.LU.64 R206, [R1+0x948] ;  /* 0x0009480001ce7983 */ /* 0x000ee80000300a00 */
[----:B------:R-:W3:Y:S04]  /*172a0*/  LDL.LU.64 R238, [R1+0x940] ;  /* 0x0009400001ee7983 */ /* 0x000ee80000300a00 */
[----:B------:R-:W-:Y:S04]  /*172b0*/  LDGSTS.E [R7+0x42700], desc[UR40][R240.64], P2 ;  /* 0x42700000f0077fae */ /* 0x000fe800091a1028 */
[----:B------:R-:W-:Y:S04]  /*172c0*/  LDGSTS.E [R7+0x42b00], desc[UR40][R236.64], P2 ;  /* 0x42b00000ec077fae */ /* 0x000fe800091a1028 */
[----:B------:R-:W-:Y:S04]  /*172d0*/  LDGSTS.E [R7+0x42f00], desc[UR40][R234.64], P2 ;  /* 0x42f00000ea077fae */ /* 0x000fe800091a1028 */
[----:B------:R-:W4:Y:S04]  /*172e0*/  LDL.LU.64 R240, [R1+0x340] ;  /* 0x0003400001f07983 */ /* 0x000f280000300a00 */
[----:B------:R-:W-:Y:S04]  /*172f0*/  LDGSTS.E [R7+0x43300], desc[UR40][R232.64], P2 ;  /* 0x43300000e8077fae */ /* 0x000fe800091a1028 */
[----:B------:R-:W4:Y:S04]  /*17300*/  LDL.LU.64 R234, [R1+0x338] ;  /* 0x0003380001ea7983 */ /* 0x000f280000300a00 */
[----:B------:R-:W-:Y:S04]  /*17310*/  LDGSTS.E [R7+0x43700], desc[UR40][R230.64], P2 ;  /* 0x43700000e6077fae */ /* 0x000fe800091a1028 */
[----:B------:R-:W-:Y:S04]  /*17320*/  LDGSTS.E [R7+0x43b00], desc[UR40][R228.64], P2 ;  /* 0x43b00000e4077fae */ /* 0x000fe800091a1028 */
[----:B------:R-:W-:Y:S04]  /*17330*/  LDGSTS.E [R7+0x43f00], desc[UR40][R226.64], P2 ;  /* 0x43f00000e2077fae */ /* 0x000fe800091a1028 */
[----:B------:R-:W-:Y:S04]  /*17340*/  LDGSTS.E [R7+0x44300], desc[UR40][R224.64], P2 ;  /* 0x44300000e0077fae */ /* 0x000fe800091a1028 */
[----:B------:R1:W-:Y:S04]  /*17350*/  LDGSTS.E [R7+0x44700], desc[UR40][R102.64], P2 ;  /* 0x4470000066077fae */ /* 0x0003e800091a1028 */
[----:B------:R-:W-:Y:S04]  /*17360*/  LDGSTS.E [R7+0x44b00], desc[UR40][R222.64], P2 ;  /* 0x44b00000de077fae */ /* 0x000fe800091a1028 */
[----:B------:R-:W-:Y:S01]  /*17370*/  LDGSTS.E [R7+0x44f00], desc[UR40][R220.64], P2 ;  /* 0x44f00000dc077fae */ /* 0x000fe200091a1028 */
[----:B-1----:R-:W1:Y:S03]  /*17380*/  S2R R102, SR_TID.X ;  /* 0x0000000000667919 */ /* 0x002e660000002100 */
        /* <DEDUP_REMOVED lines=12> */
[----:B------:R-:W0:Y:S01]  /*17450*/  LDGDEPBAR ;  /* 0x00000000000079af */ /* 0x000e220000000000 */
[----:B------:R-:W2:Y:S01]  /*17460*/  S2R R103, SR_TID.X ;  /* 0x0000000000677919 */ /* 0x000ea20000002100 */
[----:B-1----:R-:W-:Y:S01]  /*17470*/  SHF.R.U32.HI R237, RZ, 0x6, R102 ;  /* 0x00000006ffed7819 */ /* 0x002fe20000011666 */
[----:B------:R-:W-:-:S03]  /*17480*/  IMAD.SHL.U32 R232, R204, 0x40, RZ ;  /* 0x00000040cce87824 */ /* 0x000fc600078e00ff */
[----:B------:R-:W-:-:S04]  /*17490*/  SGXT.U32 R237, R237, 0x1 ;  /* 0x00000001eded781a */ /* 0x000fc80000000000 */
[----:B------:R-:W-:Y:S01]  /*174a0*/  LOP3.LUT R237, R237, 0x20, RZ, 0xfc, !PT ;  /* 0x00000020eded7812 */ /* 0x000fe200078efcff */
[----:B------:R-:W1:Y:S01]  /*174b0*/  S2R R210, SR_TID.X ;  /* 0x0000000000d27919 */ /* 0x000e620000002100 */
[----:B------:R-:W1:Y:S01]  /*174c0*/  S2R R212, SR_TID.X ;  /* 0x0000000000d47919 */ /* 0x000e620000002100 */
[----:B--2---:R-:W-:Y:S01]  /*174d0*/  VIADD R233, R4, UR10 ;  /* 0x0000000a04e97c36 */ /* 0x004fe20008000000 */
[----:B------:R-:W-:-:S03]  /*174e0*/  ISETP.NE.U32.AND P2, PT, R5, RZ, PT ;  /* 0x000000ff0500720c */ /* 0x000fc60003f45070 */
[----:B------:R-:W-:Y:S02]  /*174f0*/  VIADD R5, R233, 0x100000 ;  /* 0x00100000e9057836 */ /* 0x000fe40000000000 */
[----:B---3--:R-:W-:Y:S01]  /*17500*/  IMAD.WIDE R238, R232, 0x4, R238 ;  /* 0x00000004e8ee7825 */ /* 0x008fe200078e02ee */
[----:B------:R-:W-:Y:S06]  /*17510*/  BAR.SYNC.DEFER_BLOCKING 0x0 ;  /* 0x0000000000007b1d */ /* 0x000fec0000010000 */
[----:B------:R-:W-:Y:S01]  /*17520*/  @!PT LDS RZ, [RZ] ;  /* 0x00000000fffff984 */ /* 0x000fe20000000800 */
[----:B------:R-:W-:Y:S01]  /*17530*/  @!PT LDS RZ, [RZ] ;  /* 0x00000000fffff984 */ /* 0x000fe20000000800 */
[----:B------:R-:W-:Y:S01]  /*17540*/  @!PT LDS RZ, [RZ] ;  /* 0x00000000fffff984 */ /* 0x000fe20000000800 */
[----:B------:R2:W-:Y:S01]  /*17550*/  LDGSTS.E [R5+-0x7c000], desc[UR40][R238.64], P5 ;  /* 0x84000000ee057fae */ /* 0x0005e2000a9a1028 */
[----:B------:R-:W-:-:S02]  /*17560*/  ISETP.GE.AND P5, PT, R237, UR5, PT ;  /* 0x00000005ed007c0c */ /* 0x000fc4000bfa6270 */
[----:B------:R-:W-:-:S04]  /*17570*/  SHF.R.U32.HI R237, RZ, 0x6, R102 ;  /* 0x00000006ffed7819 */ /* 0x000fc80000011666 */
[----:B------:R-:W-:-:S04]  /*17580*/  SGXT.U32 R237, R237, 0x1 ;  /* 0x00000001eded781a */ /* 0x000fc80000000000 */
[----:B------:R-:W-:Y:S02]  /*17590*/  LOP3.LUT R237, R237, 0x22, RZ, 0xfc, !PT ;  /* 0x00000022eded7812 */ /* 0x000fe400078efcff */
[----:B--2---:R-:W-:Y:S02]  /*175a0*/  SEL R5, RZ, 0x4, P5 ;  /* 0x00000004ff057807 */ /* 0x004fe40002800000 */
[----:B------:R-:W-:Y:S02]  /*175b0*/  ISETP.GE.AND P5, PT, R237, UR5, PT ;  /* 0x00000005ed007c0c */ /* 0x000fe4000bfa6270 */
[----:B------:R-:W-:Y:S01]  /*175c0*/  SHF.R.U32.HI R237, RZ, 0x6, R103 ;  /* 0x00000006ffed7819 */ /* 0x000fe20000011667 */
[----:B----4-:R-:W-:-:S03]  /*175d0*/  IMAD.WIDE R240, R232, 0x4, R240 ;  /* 0x00000004e8f07825 */ /* 0x010fc600078e02f0 */
[----:B------:R-:W-:Y:S01]  /*175e0*/  SGXT.U32 R237, R237, 0x1 ;  /* 0x00000001eded781a */ /* 0x000fe20000000000 */
[----:B------:R-:W-:Y:S01]  /*175f0*/  VIADD R102, R233, 0x100000 ;  /* 0x00100000e9667836 */ /* 0x000fe20000000000 */
[----:B------:R-:W-:Y:S02]  /*17600*/  SEL R5, R5, RZ, P3 ;  /* 0x000000ff05057207 */ /* 0x000fe40001800000 */
[----:B------:R-:W-:Y:S02]  /*17610*/  LOP3.LUT R237, R237, 0x4, RZ, 0xfc, !PT ;  /* 0x00000004eded7812 */ /* 0x000fe400078efcff */
[----:B------:R2:W-:Y:S01]  /*17620*/  LDGSTS.E [R102+-0x7bff8], desc[UR40][R240.64], P2 ;  /* 0x84008000f0667fae */ /* 0x0005e200091a1028 */
[----:B------:R-:W-:Y:S02]  /*17630*/  ISETP.NE.U32.AND P2, PT, R5, RZ, PT ;  /* 0x000000ff0500720c */ /* 0x000fe40003f45070 */
[----:B------:R-:W-:Y:S01]  /*17640*/  SEL R5, RZ, 0x4, P5 ;  /* 0x00000004ff057807 */ /* 0x000fe20002800000 */
[----:B------:R-:W-:Y:S01]  /*17650*/  STL.64 [R1+0x870], R238 ;  /* 0x000870ee01007387 */ /* 0x000fe20000100a00 */
[----:B------:R-:W-:-:S03]  /*17660*/  ISETP.GE.AND P5, PT, R237, UR5, PT ;  /* 0x00000005ed007c0c */ /* 0x000fc6000bfa6270 */
[----:B------:R-:W-:Y:S04]  /*17670*/  STL.64 [R1+0x878], R240 ;  /* 0x000878f001007387 */ /* 0x000fe80000100a00 */
[----:B------:R-:W3:Y:S01]  /*17680*/  LDL.LU.64 R236, [R1+0x330] ;  /* 0x0003300001ec7983 */ /* 0x000ee20000300a00 */
[----:B------:R-:W-:Y:S02]  /*17690*/  SEL R5, R5, RZ, P3 ;  /* 0x000000ff05057207 */ /* 0x000fe40001800000 */
[----:B--2---:R-:W-:Y:S01]  /*176a0*/  SEL R102, RZ, 0x4, P5 ;  /* 0x00000004ff667807 */ /* 0x004fe20002800000 */
[----:B------:R-:W-:Y:S01]  /*176b0*/  IMAD.WIDE R206, R232, 0x4, R206 ;  /* 0x00000004e8ce7825 */ /* 0x000fe200078e02ce */
[----:B------:R-:W-:-:S03]  /*176c0*/  ISETP.NE.U32.AND P5, PT, R5, RZ, PT ;  /* 0x000000ff0500720c */ /* 0x000fc60003fa5070 */
[----:B------:R-:W-:Y:S01]  /*176d0*/  VIADD R103, R233, 0x100000 ;  /* 0x00100000e9677836 */ /* 0x000fe20000000000 */
[----:B------:R-:W-:-:S04]  /*176e0*/  SEL R5, R102, RZ, P3 ;  /* 0x000000ff66057207 */ /* 0x000fc80001800000 */
[----:B------:R2:W-:Y:S01]  /*176f0*/  LDGSTS.E [R103+-0x7a000], desc[UR40][R206.64], P2 ;  /* 0x86000000ce677fae */ /* 0x0005e200091a1028 */
[----:B------:R-:W-:Y:S01]  /*17700*/  ISETP.NE.U32.AND P2, PT, R5, RZ, PT ;  /* 0x000000ff0500720c */ /* 0x000fe20003f45070 */
[----:B------:R-:W-:Y:S01]  /*17710*/  VIADD R5, R233, 0x100000 ;  /* 0x00100000e9057836 */ /* 0x000fe20000000000 */
[----:B-1----:R-:W-:-:S04]  /*17720*/  SHF.R.U32.HI R233, RZ, 0x6, R210 ;  /* 0x00000006ffe97819 */ /* 0x002fc800000116d2 */
[----:B------:R-:W-:Y:S01]  /*17730*/  SGXT.U32 R233, R233, 0x1 ;  /* 0x00000001e9e9781a */ /* 0x000fe20000000000 */
[----:B--2---:R-:W-:-:S04]  /*17740*/  IMAD.SHL.U32 R103, R204, 0x40, RZ ;  /* 0x00000040cc677824 */ /* 0x004fc800078e00ff */
[----:B------:R-:W-:Y:S01]  /*17750*/  IMAD.WIDE R210, R103, 0x4, R234 ;  /* 0x0000000467d27825 */ /* 0x000fe200078e02ea */
[----:B------:R-:W-:-:S03]  /*17760*/  SHF.R.U32.HI R235, RZ, 0x6, R212 ;  /* 0x00000006ffeb7819 */ /* 0x000fc600000116d4 */
[----:B------:R-:W-:Y:S01]  /*17770*/  IMAD.WIDE R208, R103, 0x4, R208 ;  /* 0x0000000467d07825 */ /* 0x000fe200078e02d0 */
[----:B------:R-:W-:Y:S02]  /*17780*/  LOP3.LUT R233, R233, 0x6, RZ, 0xfc, !PT ;  /* 0x00000006e9e97812 */ /* 0x000fe400078efcff */
[----:B------:R-:W-:Y:S02]  /*17790*/  SGXT.U32 R235, R235, 0x1 ;  /* 0x00000001ebeb781a */ /* 0x000fe40000000000 */
[----:B------:R1:W-:Y:S01]  /*177a0*/  LDGSTS.E [R5+-0x79ff8], desc[UR40][R208.64], P5 ;  /* 0x86008000d0057fae */ /* 0x0003e2000a9a1028 */
[----:B------:R-:W-:Y:S02]  /*177b0*/  ISETP.GE.AND P5, PT, R233, UR5, PT ;  /* 0x00000005e9007c0c */ /* 0x000fe4000bfa6270 */
[----:B------:R-:W-:Y:S02]  /*177c0*/  LOP3.LUT R235, R235, 0x24, RZ, 0xfc, !PT ;  /* 0x00000024ebeb7812 */ /* 0x000fe400078efcff */
[----:B------:R-:W-:-:S02]  /*177d0*/  LOP3.LUT R232, R4, 0x10, RZ, 0x3c, !PT ;  /* 0x0000001004e87812 */ /* 0x000fc400078e3cff */
[----:B-1----:R-:W-:Y:S02]  /*177e0*/  SEL R5, RZ, 0x4, P5 ;  /* 0x00000004ff057807 */ /* 0x002fe40002800000 */
[----:B------:R-:W-:Y:S01]  /*177f0*/  ISETP.GE.AND P5, PT, R235, UR5, PT ;  /* 0x00000005eb007c0c */ /* 0x000fe2000bfa6270 */
[----:B------:R-:W-:Y:S01]  /*17800*/  VIADD R232, R232, UR10 ;  /* 0x0000000ae8e87c36 */ /* 0x000fe20008000000 */
[----:B------:R-:W-:-:S03]  /*17810*/  SHF.R.U32.HI R235, RZ, 0x6, R212 ;  /* 0x00000006ffeb7819 */ /* 0x000fc600000116d4 */
[----:B------:R-:W-:Y:S01]  /*17820*/  VIADD R102, R232, 0x100000 ;  /* 0x00100000e8667836 */ /* 0x000fe20000000000 */
[----:B------:R-:W-:Y:S02]  /*17830*/  SGXT.U32 R235, R235, 0x1 ;  /* 0x00000001ebeb781a */ /* 0x000fe40000000000 */
[----:B------:R-:W-:Y:S02]  /*17840*/  SEL R5, R5, RZ, P3 ;  /* 0x000000ff05057207 */ /* 0x000fe40001800000 */
[----:B------:R-:W-:Y:S01]  /*17850*/  LOP3.LUT R235, R235, 0x26, RZ, 0xfc, !PT ;  /* 0x00000026ebeb7812 */ /* 0x000fe200078efcff */
[----:B------:R1:W-:Y:S01]  /*17860*/  LDGSTS.E [R102+-0x7c000], desc[UR40][R210.64], P2 ;  /* 0x84000000d2667fae */ /* 0x0003e200091a1028 */
[----:B------:R-:W-:Y:S02]  /*17870*/  ISETP.NE.U32.AND P2, PT, R5, RZ, PT ;  /* 0x000000ff0500720c */ /* 0x000fe40003f45070 */
[----:B------:R-:W-:Y:S01]  /*17880*/  SEL R5, RZ, 0x4, P5 ;  /* 0x00000004ff057807 */ /* 0x000fe20002800000 */
[----:B------:R2:W-:Y:S01]  /*17890*/  STL.64 [R1+0x880], R206 ;  /* 0x000880ce01007387 */ /* 0x0005e20000100a00 */
[----:B------:R-:W-:-:S03]  /*178a0*/  ISETP.GE.AND P5, PT, R235, UR5, PT ;  /* 0x00000005eb007c0c */ /* 0x000fc6000bfa6270 */
[----:B------:R4:W-:Y:S04]  /*178b0*/  STL.64 [R1+0x888], R208 ;  /* 0x000888d001007387 */ /* 0x0009e80000100a00 */
[----:B------:R1:W-:Y:S04]  /*178c0*/  STL.64 [R1+0x890], R210 ;  /* 0x000890d201007387 */ /* 0x0003e80000100a00 */
[----:B------:R-:W2:Y:S01]  /*178d0*/  LDL.LU.64 R234, [R1+0x328] ;  /* 0x0003280001ea7983 */ /* 0x000ea20000300a00 */
[C---:B------:R-:W-:Y:S01]  /*178e0*/  IMAD.WIDE R214, R103.reuse, 0x4, R214 ;  /* 0x0000000467d67825 */ /* 0x040fe200078e02d6 */
[----:B------:R-:W1:Y:S03]  /*178f0*/  S2R R218, SR_TID.X ;  /* 0x0000000000da7919 */ /* 0x000e660000002100 */
[----:B------:R-:W-:Y:S01]  /*17900*/  IMAD.WIDE R216, R103, 0x4, R216 ;  /* 0x0000000467d87825 */ /* 0x000fe200078e02d8 */
[----:B-1----:R-:W-:-:S03]  /*17910*/  SHF.R.U32.HI R233, RZ, 0x6, R218 ;  /* 0x00000006ffe97819 */ /* 0x002fc600000116da */
[C---:B---3--:R-:W-:Y:S02]  /*17920*/  IMAD.WIDE R212, R103.reuse, 0x4, R236 ;  /* 0x0000000467d47825 */ /* 0x048fe400078e02ec */
[----:B------:R-:W3:Y:S04]  /*17930*/  LDL.LU.64 R236, [R1+0x320] ;  /* 0x0003200001ec7983 */ /* 0x000ee80000300a00 */
[----:B------:R1:W-:Y:S04]  /*17940*/  STL.64 [R1+0x898], R212 ;  /* 0x000898d401007387 */ /* 0x0003e80000100a00 */
[----:B------:R-:W-:Y:S04]  /*17950*/  STL.64 [R1+0x8a0], R214 ;  /* 0x0008a0d601007387 */ /* 0x000fe80000100a00 */
[----:B------:R-:W4:Y:S04]  /*17960*/  LDL.LU.64 R230, [R1+0x2f8] ;  /* 0x0002f80001e67983 */ /* 0x000f280000300a00 */
[----:B------:R-:W-:Y:S04]  /*17970*/  STL.64 [R1+0x8a8], R216 ;  /* 0x0008a8d801007387 */ /* 0x000fe80000100a00 */
[----:B------:R-:W4:Y:S01]  /*17980*/  LDL.LU.64 R228, [R1+0x2f0] ;  /* 0x0002f00001e47983 */ /* 0x000f220000300a00 */
[----:B--2---:R-:W-:-:S03]  /*17990*/  IMAD.WIDE R218, R103, 0x4, R234 ;  /* 0x0000000467da7825 */ /* 0x004fc600078e02ea */
[----:B------:R-:W2:Y:S01]  /*179a0*/  LDL.LU.64 R234, [R1+0x318] ;  /* 0x0003180001ea7983 */ /* 0x000ea20000300a00 */
[----:B------:R-:W1:Y:S01]  /*179b0*/  S2R R206, SR_TID.X ;  /* 0x0000000000ce7919 */ /* 0x000e620000002100 */
[----:B------:R-:W-:Y:S02]  /*179c0*/  SEL R5, R5, RZ, P3 ;  /* 0x000000ff05057207 */ /* 0x000fe40001800000 */
[----:B------:R-:W-:Y:S02]  /*179d0*/  SEL R102, RZ, 0x4, P5 ;  /* 0x00000004ff667807 */ /* 0x000fe40002800000 */
[----:B------:R-:W-:Y:S01]  /*179e0*/  ISETP.NE.U32.AND P5, PT, R5, RZ, PT ;  /* 0x000000ff0500720c */ /* 0x000fe20003fa5070 */
[----:B------:R-:W-:Y:S01]  /*179f0*/  VIADD R5, R232, 0x100000 ;  /* 0x00100000e8057836 */ /* 0x000fe20000000000 */
[----:B------:R-:W-:-:S04]  /*17a00*/  SGXT.U32 R233, R233, 0x1 ;  /* 0x00000001e9e9781a */ /* 0x000fc80000000000 */
[----:B------:R-:W-:Y:S01]  /*17a10*/  LOP3.LUT R233, R233, 0x8, RZ, 0xfc, !PT ;  /* 0x00000008e9e97812 */ /* 0x000fe200078efcff */
[----:B------:R-:W-:Y:S01]  /*17a20*/  LDGSTS.E [R5+-0x7bff8], desc[UR40][R212.64], P2 ;  /* 0x84008000d4057fae */ /* 0x000fe200091a1028 */
[----:B------:R-:W-:-:S05]  /*17a30*/  SEL R102, R102, RZ, P3 ;  /* 0x000000ff66667207 */ /* 0x000fca0001800000 */
[----:B------:R1:W-:Y:S01]  /*17a40*/  LDGSTS.E [R5+-0x7a000], desc[UR40][R214.64], P5 ;  /* 0x86000000d6057fae */ /* 0x0003e2000a9a1028 */
[----:B------:R-:W-:Y:S02]  /*17a50*/  ISETP.GE.AND P5, PT, R233, UR5, PT ;  /* 0x00000005e9007c0c */ /* 0x000fe4000bfa6270 */
[----:B------:R-:W-:Y:S02]  /*17a60*/  ISETP.NE.U32.AND P2, PT, R102, RZ, PT ;  /* 0x000000ff6600720c */ /* 0x000fe40003f45070 */
[----:B-1----:R-:W-:-:S04]  /*17a70*/  SHF.R.U32.HI R233, RZ, 0x6, R206 ;  /* 0x00000006ffe97819 */ /* 0x002fc800000116ce */
[----:B------:R-:W-:-:S04]  /*17a80*/  SGXT.U32 R233, R233, 0x1 ;  /* 0x00000001e9e9781a */ /* 0x000fc80000000000 */
[----:B------:R-:W-:Y:S02]  /*17a90*/  LOP3.LUT R233, R233, 0xa, RZ, 0xfc, !PT ;  /* 0x0000000ae9e97812 */ /* 0x000fe400078efcff */
[----:B------:R-:W-:Y:S02]  /*17aa0*/  SEL R5, RZ, 0x4, P5 ;  /* 0x00000004ff057807 */ /* 0x000fe40002800000 */
[----:B------:R-:W-:Y:S02]  /*17ab0*/  ISETP.GE.AND P5, PT, R233, UR5, PT ;  /* 0x00000005e9007c0c */ /* 0x000fe4000bfa6270 */
[----:B------:R-:W-:Y:S01]  /*17ac0*/  SHF.R.U32.HI R233, RZ, 0x6, R206 ;  /* 0x00000006ffe97819 */ /* 0x000fe200000116ce */
[----:B------:R-:W-:Y:S01]  /*17ad0*/  VIADD R102, R232, 0x100000 ;  /* 0x00100000e8667836 */ /* 0x000fe20000000000 */
[----:B------:R-:W-:Y:S02]  /*17ae0*/  SEL R5, R5, RZ, P3 ;  /* 0x000000ff05057207 */ /* 0x000fe40001800000 */
[----:B------:R-:W-:-:S02]  /*17af0*/  SGXT.U32 R233, R233, 0x1 ;  /* 0x00000001e9e9781a */ /* 0x000fc40000000000 */
[----:B------:R1:W-:Y:S01]  /*17b00*/  LDGSTS.E [R102+-0x79ff8], desc[UR40][R216.64], P2 ;  /* 0x86008000d8667fae */ /* 0x0003e200091a1028 */
[----:B------:R-:W-:Y:S02]  /*17b10*/  ISETP.NE.U32.AND P2, PT, R5, RZ, PT ;  /* 0x000000ff0500720c */ /* 0x000fe40003f45070 */
[----:B------:R-:W-:Y:S02]  /*17b20*/  LOP3.LUT R233, R233, 0x28, RZ, 0xfc, !PT ;  /* 0x00000028e9e97812 */ /* 0x000fe400078efcff */
[----:B------:R-:W-:Y:S02]  /*17b30*/  SEL R5, RZ, 0x4, P5 ;  /* 0x00000004ff057807 */ /* 0x000fe40002800000 */
[----:B------:R-:W-:Y:S02]  /*17b40*/  ISETP.GE.AND P5, PT, R233, UR5, PT ;  /* 0x00000005e9007c0c */ /* 0x000fe4000bfa6270 */
[----:B------:R-:W-:Y:S02]  /*17b50*/  SEL R5, R5, RZ, P3 ;  /* 0x000000ff05057207 */ /* 0x000fe40001800000 */
[----:B------:R-:W-:-:S02]  /*17b60*/  LOP3.LUT R233, R4, 0x20, RZ, 0x3c, !PT ;  /* 0x0000002004e97812 */ /* 0x000fc400078e3cff */
[----:B-1----:R-:W-:Y:S02]  /*17b70*/  SEL R102, RZ, 0x4, P5 ;  /* 0x00000004ff667807 */ /* 0x002fe40002800000 */
[----:B------:R-:W-:Y:S01]  /*17b80*/  ISETP.NE.U32.AND P5, PT, R5, RZ, PT ;  /* 0x000000ff0500720c */ /* 0x000fe20003fa5070 */
[----:B------:R-:W-:-:S04]  /*17b90*/  VIADD R233, R233, UR10 ;  /* 0x0000000ae9e97c36 */ /* 0x000fc80008000000 */
[----:B------:R-:W-:Y:S01]  /*17ba0*/  VIADD R5, R233, 0x100000 ;  /* 0x00100000e9057836 */ /* 0x000fe20000000000 */
[----:B------:R-:W-:Y:S04]  /*17bb0*/  STL.64 [R1+0x8b0], R218 ;  /* 0x0008b0da01007387 */ /* 0x000fe80000100a00 */
[----:B------:R-:W-:Y:S01]  /*17bc0*/  LDGSTS.E [R5+-0x7c000], desc[UR40][R218.64], P2 ;  /* 0x84000000da057fae */ /* 0x000fe200091a1028 */
[----:B------:R-:W-:Y:S02]  /*17bd0*/  SHF.R.U32.HI R232, RZ, 0x6, R206 ;  /* 0x00000006ffe87819 */ /* 0x000fe400000116ce */
[----:B------:R-:W-:Y:S02]  /*17be0*/  SEL R102, R102, RZ, P3 ;  /* 0x000000ff66667207 */ /* 0x000fe40001800000 */
[----:B------:R-:W-:-:S02]  /*17bf0*/  SGXT.U32 R232, R232, 0x1 ;  /* 0x00000001e8e8781a */ /* 0x000fc40000000000 */
[----:B------:R-:W-:Y:S02]  /*17c00*/  ISETP.NE.U32.AND P2, PT, R102, RZ, PT ;  /* 0x000000ff6600720c */ /* 0x000fe40003f45070 */
[----:B------:R-:W-:Y:S01]  /*17c10*/  LOP3.LUT R232, R232, 0xc, RZ, 0xfc, !PT ;  /* 0x0000000ce8e87812 */ /* 0x000fe200078efcff */
[----:B------:R-:W-:Y:S01]  /*17c20*/  VIADD R102, R233, 0x100000 ;  /* 0x00100000e9667836 */ /* 0x000fe20000000000 */
[----:B------:R-:W-:-:S05]  /*17c30*/  LOP3.LUT R239, R4, 0x30, RZ, 0x3c, !PT ;  /* 0x0000003004ef7812 */ /* 0x000fca00078e3cff */
[----:B------:R-:W-:Y:S02]  /*17c40*/  VIADD R239, R239, UR10 ;  /* 0x0000000aefef7c36 */ /* 0x000fe40008000000 */
[----:B---3--:R-:W-:Y:S01]  /*17c50*/  IMAD.WIDE R220, R103, 0x4, R236 ;  /* 0x0000000467dc7825 */ /* 0x008fe200078e02ec */
[----:B------:R-:W-:-:S04]  /*17c60*/  SHF.R.U32.HI R237, RZ, 0x6, R206 ;  /* 0x00000006ffed7819 */ /* 0x000fc800000116ce */
[----:B------:R-:W-:Y:S01]  /*17c70*/  SGXT.U32 R237, R237, 0x1 ;  /* 0x00000001eded781a */ /* 0x000fe20000000000 */
[----:B------:R1:W-:Y:S03]  /*17c80*/  LDGSTS.E [R5+-0x7bff8], desc[UR40][R220.64], P5 ;  /* 0x84008000dc057fae */ /* 0x0003e6000a9a1028 */
[----:B------:R-:W-:Y:S01]  /*17c90*/  LOP3.LUT R237, R237, 0x2a, RZ, 0xfc, !PT ;  /* 0x0000002aeded7812 */ /* 0x000fe200078efcff */
[----:B------:R-:W-:Y:S03]  /*17ca0*/  STL.64 [R1+0x8b8], R220 ;  /* 0x0008b8dc01007387 */ /* 0x000fe60000100a00 */
[----:B------:R-:W-:Y:S02]  /*17cb0*/  ISETP.GE.AND P5, PT, R237, UR5, PT ;  /* 0x00000005ed007c0c */ /* 0x000fe4000bfa6270 */
[----:B------:R-:W3:Y:S01]  /*17cc0*/  LDL.LU.64 R236, [R1+0x310] ;  /* 0x0003100001ec7983 */ /* 0x000ee20000300a00 */
[----:B----4-:R-:W-:Y:S01]  /*17cd0*/  IMAD.WIDE R222, R103, 0x4, R230 ;  /* 0x0000000467de7825 */ /* 0x010fe200078e02e6 */
[----:B-1----:R-:W-:-:S02]  /*17ce0*/  SEL R5, RZ, 0x4, P5 ;  /* 0x00000004ff057807 */ /* 0x002fc40002800000 */
[----:B------:R-:W-:Y:S02]  /*17cf0*/  ISETP.GE.AND P5, PT, R232, UR5, PT ;  /* 0x00000005e8007c0c */ /* 0x000fe4000bfa6270 */
[----:B------:R-:W-:Y:S01]  /*17d00*/  STL.64 [R1+0x8c0], R222 ;  /* 0x0008c0de01007387 */ /* 0x000fe20000100a00 */
[----:B------:R-:W-:Y:S02]  /*17d10*/  SHF.R.U32.HI R232, RZ, 0x6, R206 ;  /* 0x00000006ffe87819 */ /* 0x000fe400000116ce */
[----:B------:R-:W-:Y:S01]  /*17d20*/  SEL R5, R5, RZ, P3 ;  /* 0x000000ff05057207 */ /* 0x000fe20001800000 */
[----:B------:R-:W4:Y:S01]  /*17d30*/  LDL.LU.64 R230, [R1+0x2e8] ;  /* 0x0002e80001e67983 */ /* 0x000f220000300a00 */
[----:B------:R-:W-:-:S03]  /*17d40*/  SGXT.U32 R232, R232, 0x1 ;  /* 0x00000001e8e8781a */ /* 0x000fc60000000000 */
[----:B------:R1:W-:Y:S01]  /*17d50*/  LDGSTS.E [R102+-0x7a000], desc[UR40][R222.64], P2 ;  /* 0x86000000de667fae */ /* 0x0003e200091a1028 */
[----:B------:R-:W-:Y:S02]  /*17d60*/  LOP3.LUT R232, R232, 0xe, RZ, 0xfc, !PT ;  /* 0x0000000ee8e87812 */ /* 0x000fe400078efcff */
[----:B------:R-:W-:Y:S02]  /*17d70*/  ISETP.NE.U32.AND P2, PT, R5, RZ, PT ;  /* 0x000000ff0500720c */ /* 0x000fe40003f45070 */
[----:B------:R-:W-:Y:S02]  /*17d80*/  SEL R5, RZ, 0x4, P5 ;  /* 0x00000004ff057807 */ /* 0x000fe40002800000 */
[----:B------:R-:W-:Y:S02]  /*17d90*/  ISETP.GE.AND P5, PT, R232, UR5, PT ;  /* 0x00000005e8007c0c */ /* 0x000fe4000bfa6270 */
[----:B------:R-:W-:Y:S02]  /*17da0*/  SEL R5, R5, RZ, P3 ;  /* 0x000000ff05057207 */ /* 0x000fe40001800000 */
[----:B-1----:R-:W-:-:S02]  /*17db0*/  SEL R102, RZ, 0x4, P5 ;  /* 0x00000004ff667807 */ /* 0x002fc40002800000 */
[----:B------:R-:W-:Y:S01]  /*17dc0*/  ISETP.NE.U32.AND P5, PT, R5, RZ, PT ;  /* 0x000000ff0500720c */ /* 0x000fe20003fa5070 */
[----:B------:R-:W-:Y:S02]  /*17dd0*/  VIADD R5, R233, 0x100000 ;  /* 0x00100000e9057836 */ /* 0x000fe40000000000 */
[----:B------:R-:W4:Y:S01]  /*17de0*/  LDL.LU.64 R232, [R1+0x2e0] ;  /* 0x0002e00001e87983 */ /* 0x000f220000300a00 */
[----:B------:R-:W-:-:S05]  /*17df0*/  IMAD.WIDE R224, R103, 0x4, R228 ;  /* 0x0000000467e07825 */ /* 0x000fca00078e02e4 */
[----:B------:R1:W-:Y:S04]  /*17e00*/  LDGSTS.E [R5+-0x79ff8], desc[UR40][R224.64], P2 ;  /* 0x86008000e0057fae */ /* 0x0003e800091a1028 */
[----:B------:R-:W-:Y:S01]  /*17e10*/  STL.64 [R1+0x8c8], R224 ;  /* 0x0008c8e001007387 */ /* 0x000fe20000100a00 */
[----:B-1----:R-:W-:Y:S02]  /*17e20*/  VIADD R5, R239, 0x100000 ;  /* 0x00100000ef057836 */ /* 0x002fe40000000000 */
[----:B--2---:R-:W-:Y:S01]  /*17e30*/  IMAD.WIDE R226, R103, 0x4, R234 ;  /* 0x0000000467e27825 */ /* 0x004fe200078e02ea */
[----:B------:R-:W-:-:S04]  /*17e40*/  SHF.R.U32.HI R235, RZ, 0x6, R206 ;  /* 0x00000006ffeb7819 */ /* 0x000fc800000116ce */
[----:B------:R-:W-:Y:S01]  /*17e50*/  SGXT.U32 R235, R235, 0x1 ;  /* 0x00000001ebeb781a */ /* 0x000fe20000000000 */
[----:B------:R1:W-:Y:S03]  /*17e60*/  LDGSTS.E [R5+-0x7c000], desc[UR40][R226.64], P5 ;  /* 0x84000000e2057fae */ /* 0x0003e6000a9a1028 */
[----:B------:R-:W-:Y:S01]  /*17e70*/  LOP3.LUT R235, R235, 0x2c, RZ, 0xfc, !PT ;  /* 0x0000002cebeb7812 */ /* 0x000fe200078efcff */
[----:B------:R-:W-:Y:S03]  /*17e80*/  STL.64 [R1+0x8d0], R226 ;  /* 0x0008d0e201007387 */ /* 0x000fe60000100a00 */
[----:B------:R-:W-:Y:S02]  /*17e90*/  ISETP.GE.AND P5, PT, R235, UR5, PT ;  /* 0x00000005eb007c0c */ /* 0x000fe4000bfa6270 */
[----:B------:R-:W2:Y:S01]  /*17ea0*/  LDL.LU.64 R234, [R1+0x308] ;  /* 0x0003080001ea7983 */ /* 0x000ea20000300a00 */
[----:B------:R-:W-:-:S02]  /*17eb0*/  SEL R102, R102, RZ, P3 ;  /* 0x000000ff66667207 */ /* 0x000fc40001800000 */
[----:B-1----:R-:W-:Y:S02]  /*17ec0*/  SEL R5, RZ, 0x4, P5 ;  /* 0x00000004ff057807 */ /* 0x002fe40002800000 */
[----:B------:R-:W-:Y:S01]  /*17ed0*/  ISETP.NE.U32.AND P2, PT, R102, RZ, PT ;  /* 0x000000ff6600720c */ /* 0x000fe20003f45070 */
[----:B------:R-:W-:Y:S01]  /*17ee0*/  VIADD R102, R239, 0x100000 ;  /* 0x00100000ef667836 */ /* 0x000fe20000000000 */
[----:B------:R-:W-:Y:S01]  /*17ef0*/  SEL R5, R5, RZ, P3 ;  /* 0x000000ff05057207 */ /* 0x000fe20001800000 */
[----:B------:R-:W1:Y:S01]  /*17f00*/  S2R R208, SR_TID.X ;  /* 0x0000000000d07919 */ /* 0x000e620000002100 */
[----:B------:R-:W-:-:S05]  /*17f10*/  LOP3.LUT R241, R4, 0x40, RZ, 0x3c, !PT ;  /* 0x0000004004f17812 */ /* 0x000fca00078e3cff */
[----:B------:R-:W-:Y:S02]  /*17f20*/  VIADD R241, R241, UR10 ;  /* 0x0000000af1f17c36 */ /* 0x000fe40008000000 */
[----:B---3--:R-:W-:Y:S01]  /*17f30*/  IMAD.WIDE R228, R103, 0x4, R236 ;  /* 0x0000000467e47825 */ /* 0x008fe200078e02ec */
[----:B------:R-:W-:-:S04]  /*17f40*/  SHF.R.U32.HI R237, RZ, 0x6, R206 ;  /* 0x00000006ffed7819 */ /* 0x000fc800000116ce */
[----:B------:R-:W-:Y:S01]  /*17f50*/  SGXT.U32 R237, R237, 0x1 ;  /* 0x00000001eded781a */ /* 0x000fe20000000000 */
[----:B------:R3:W-:Y:S03]  /*17f60*/  LDGSTS.E [R102+-0x7bff8], desc[UR40][R228.64], P2 ;  /* 0x84008000e4667fae */ /* 0x0007e600091a1028 */
[----:B------:R-:W-:-:S04]  /*17f70*/  LOP3.LUT R237, R237, 0x2e, RZ, 0xfc, !PT ;  /* 0x0000002eeded7812 */ /* 0x000fc800078efcff */
[----:B------:R-:W-:Y:S02]  /*17f80*/  ISETP.GE.AND P5, PT, R237, UR5, PT ;  /* 0x00000005ed007c0c */ /* 0x000fe4000bfa6270 */
[----:B------:R-:W-:-:S04]  /*17f90*/  SHF.R.U32.HI R237, RZ, 0x6, R206 ;  /* 0x00000006ffed7819 */ /* 0x000fc800000116ce */
[----:B------:R-:W-:-:S04]  /*17fa0*/  SGXT.U32 R237, R237, 0x1 ;  /* 0x00000001eded781a */ /* 0x000fc80000000000 */
[----:B------:R-:W-:Y:S02]  /*17fb0*/  LOP3.LUT R237, R237, 0x10, RZ, 0xfc, !PT ;  /* 0x00000010eded7812 */ /* 0x000fe400078efcff */
[----:B------:R-:W-:Y:S01]  /*17fc0*/  ISETP.NE.U32.AND P2, PT, R5, RZ, PT ;  /* 0x000000ff0500720c */ /* 0x000fe20003f45070 */
[----:B------:R-:W-:Y:S01]  /*17fd0*/  STL.64 [R1+0x8d8], R228 ;  /* 0x0008d8e401007387 */ /* 0x000fe20000100a00 */
[----:B------:R-:W-:Y:S02]  /*17fe0*/  SEL R5, RZ, 0x4, P5 ;  /* 0x00000004ff057807 */ /* 0x000fe40002800000 */
[----:B------:R-:W-:Y:S02]  /*17ff0*/  ISETP.GE.AND P5, PT, R237, UR5, PT ;  /* 0x00000005ed007c0c */ /* 0x000fe4000bfa6270 */
[----:B------:R-:W2:Y:S04]  /*18000*/  LDL.LU.64 R236, [R1+0x300] ;  /* 0x0003000001ec7983 */ /* 0x000ea80000300a00 */
[----:B------:R-:W2:Y:S01]  /*18010*/  LDL.LU.64 R206, [R1+0x2d8] ;  /* 0x0002d80001ce7983 */ /* 0x000ea20000300a00 */
[----:B----4-:R-:W-:Y:S01]  /*18020*/  IMAD.WIDE R230, R103, 0x4, R230 ;  /* 0x0000000467e67825 */ /* 0x010fe200078e02e6 */
[----:B------:R-:W-:-:S02]  /*18030*/  SEL R5, R5, RZ, P3 ;  /* 0x000000ff05057207 */ /* 0x000fc40001800000 */
[----:B---3--:R-:W-:Y:S02]  /*18040*/  SEL R102, RZ, 0x4, P5 ;  /* 0x00000004ff667807 */ /* 0x008fe40002800000 */
[----:B------:R-:W-:Y:S01]  /*18050*/  STL.64 [R1+0x8e0], R230 ;  /* 0x0008e0e601007387 */ /* 0x000fe20000100a00 */
[----:B------:R-:W-:Y:S01]  /*18060*/  ISETP.NE.U32.AND P5, PT, R5, RZ, PT ;  /* 0x000000ff0500720c */ /* 0x000fe20003fa5070 */
[----:B------:R-:W-:Y:S02]  /*18070*/  VIADD R5, R239, 0x100000 ;  /* 0x00100000ef057836 */ /* 0x000fe40000000000 */
[----:B------:R-:W3:Y:S01]  /*18080*/  LDL.LU.64 R210, [R1+0x2d0] ;  /* 0x0002d00001d27983 */ /* 0x000ee20000300a00 */
[----:B-1----:R-:W-:Y:S01]  /*18090*/  SHF.R.U32.HI R239, RZ, 0x6, R208 ;  /* 0x00000006ffef7819 */ /* 0x002fe200000116d0 */
[----:B------:R-:W-:Y:S02]  /*180a0*/  IMAD.WIDE R232, R103, 0x4, R232 ;  /* 0x0000000467e87825 */ /* 0x000fe400078e02e8 */
[----:B------:R-:W-:Y:S01]  /*180b0*/  LDGSTS.E [R5+-0x7a000], desc[UR40][R230.64], P2 ;  /* 0x86000000e6057fae */ /* 0x000fe200091a1028 */
[----:B------:R-:W-:-:S04]  /*180c0*/  SGXT.U32 R239, R239, 0x1 ;  /* 0x00000001efef781a */ /* 0x000fc80000000000 */
[----:B------:R-:W-:Y:S01]  /*180d0*/  LOP3.LUT R239, R239, 0x12, RZ, 0xfc, !PT ;  /* 0x00000012efef7812 */ /* 0x000fe200078efcff */
[----:B------:R1:W-:Y:S03]  /*180e0*/  LDGSTS.E [R5+-0x79ff8], desc[UR40][R232.64], P5 ;  /* 0x86008000e8057fae */ /* 0x0003e6000a9a1028 */
[----:B------:R-:W-:Y:S02]  /*180f0*/  ISETP.GE.AND P5, PT, R239, UR5, PT ;  /* 0x00000005ef007c0c */ /* 0x000fe4000bfa6270 */
[----:B------:R-:W-:Y:S02]  /*18100*/  SHF.R.U32.HI R239, RZ, 0x6, R208 ;  /* 0x00000006ffef7819 */ /* 0x000fe400000116d0 */
[----:B------:R-:W-:Y:S02]  /*18110*/  SEL R102, R102, RZ, P3 ;  /* 0x000000ff66667207 */ /* 0x000fe40001800000 */
[----:B------:R-:W-:-:S02]  /*18120*/  SGXT.U32 R239, R239, 0x1 ;  /* 0x00000001efef781a */ /* 0x000fc40000000000 */
[----:B------:R-:W-:Y:S02]  /*18130*/  ISETP.NE.U32.AND P2, PT, R102, RZ, PT ;  /* 0x000000ff6600720c */ /* 0x000fe40003f45070 */
[----:B------:R-:W-:Y:S02]  /*18140*/  LOP3.LUT R239, R239, 0x30, RZ, 0xfc, !PT ;  /* 0x00000030efef7812 */ /* 0x000fe400078efcff */
[----:B-1----:R-:W-:Y:S02]  /*18150*/  SEL R5, RZ, 0x4, P5 ;  /* 0x00000004ff057807 */ /* 0x002fe40002800000 */
[----:B------:R-:W-:Y:S02]  /*18160*/  ISETP.GE.AND P5, PT, R239, UR5, PT ;  /* 0x00000005ef007c0c */ /* 0x000fe4000bfa6270 */
[----:B------:R-:W-:Y:S01]  /*18170*/  SHF.R.U32.HI R239, RZ, 0x6, R208 ;  /* 0x00000006ffef7819 */ /* 0x000fe200000116d0 */
[----:B------:R-:W-:Y:S02]  /*18180*/  VIADD R102, R241, 0x100000 ;  /* 0x00100000f1667836 */ /* 0x000fe40000000000 */
[----:B--2---:R-:W-:Y:S01]  /*18190*/  IMAD.WIDE R234, R103, 0x4, R234 ;  /* 0x0000000467ea7825 */ /* 0x004fe200078e02ea */
[----:B------:R-:W-:Y:S01]  /*181a0*/  SGXT.U32 R239, R239, 0x1 ;  /* 0x00000001efef781a */ /* 0x000fe20000000000 */
[----:B------:R-:W-:Y:S01]  /*181b0*/  STL.64 [R1+0x8e8], R232 ;  /* 0x0008e8e801007387 */ /* 0x000fe20000100a00 */
[----:B------:R-:W-:-:S02]  /*181c0*/  SEL R5, R5, RZ, P3 ;  /* 0x000000ff05057207 */ /* 0x000fc40001800000 */
[----:B------:R-:W-:Y:S01]  /*181d0*/  LOP3.LUT R239, R239, 0x32, RZ, 0xfc, !PT ;  /* 0x00000032efef7812 */ /* 0x000fe200078efcff */
[----:B------:R-:W-:Y:S04]  /*181e0*/  STL.64 [R1+0x8f0], R234 ;  /* 0x0008f0ea01007387 */ /* 0x000fe80000100a00 */
[----:B------:R-:W2:Y:S04]  /*181f0*/  LDL.LU.64 R208, [R1+0x2c8] ;  /* 0x0002c80001d07983 */ /* 0x000ea80000300a00 */
[----:B------:R1:W-:Y:S01]  /*18200*/  LDGSTS.E [R102+-0x7c000], desc[UR40][R234.64], P2 ;  /* 0x84000000ea667fae */ /* 0x0003e200091a1028 */
[----:B------:R-:W-:-:S02]  /*18210*/  ISETP.NE.U32.AND P2, PT, R5, RZ, PT ;  /* 0x000000ff0500720c */ /* 0x000fc40003f45070 */
[----:B------:R-:W-:Y:S02]  /*18220*/  SEL R5, RZ, 0x4, P5 ;  /* 0x00000004ff057807 */ /* 0x000fe40002800000 */
[----:B------:R-:W-:Y:S02]  /*18230*/  ISETP.GE.AND P5, PT, R239, UR5, PT ;  /* 0x00000005ef007c0c */ /* 0x000fe4000bfa6270 */
[----:B------:R-:W4:Y:S01]  /*18240*/  LDL.LU.64 R238, [R1+0x2c0] ;  /* 0x0002c00001ee7983 */ /* 0x000f220000300a00 */
[----:B------:R-:W-:Y:S02]  /*18250*/  SEL R5, R5, RZ, P3 ;  /* 0x000000ff05057207 */ /* 0x000fe40001800000 */
[----:B-1----:R-:W-:Y:S02]  /*18260*/  SEL R102, RZ, 0x4, P5 ;  /* 0x00000004ff667807 */ /* 0x002fe40002800000 */
[----:B------:R-:W-:Y:S01]  /*18270*/  ISETP.NE.U32.AND P5, PT, R5, RZ, PT ;  /* 0x000000ff0500720c */ /* 0x000fe20003fa5070 */
[----:B------:R-:W-:Y:S01]  /*18280*/  VIADD R5, R241, 0x100000 ;  /* 0x00100000f1057836 */ /* 0x000fe20000000000 */
[----:B------:R-:W1:Y:S01]  /*18290*/  S2R R212, SR_TID.X ;  /* 0x0000000000d47919 */ /* 0x000e620000002100 */
[----:B------:R-:W-:-:S02]  /*182a0*/  SEL R102, R102, RZ, P3 ;  /* 0x000000ff66667207 */ /* 0x000fc40001800000 */
[----:B-1----:R-:W-:-:S04]  /*182b0*/  SHF.R.U32.HI R240, RZ, 0x6, R212 ;  /* 0x00000006fff07819 */ /* 0x002fc800000116d4 */
[----:B------:R-:W-:-:S04]  /*182c0*/  SGXT.U32 R240, R240, 0x1 ;  /* 0x00000001f0f0781a */ /* 0x000fc80000000000 */
[----:B------:R-:W-:Y:S01]  /*182d0*/  LOP3.LUT R240, R240, 0x14, RZ, 0xfc, !PT ;  /* 0x00000014f0f07812 */ /* 0x000fe200078efcff */
[----:B------:R-:W-:-:S04]  /*182e0*/  IMAD.WIDE R236, R103, 0x4, R236 ;  /* 0x0000000467ec7825 */ /* 0x000fc800078e02ec */
[----:B------:R-:W-:Y:S01]  /*182f0*/  IMAD.WIDE R206, R103, 0x4, R206 ;  /* 0x0000000467ce7825 */ /* 0x000fe200078e02ce */
[----:B------:R-:W-:Y:S04]  /*18300*/  LDGSTS.E [R5+-0x7bff8], desc[UR40][R236.64], P2 ;  /* 0x84008000ec057fae */ /* 0x000fe800091a1028 */
[----:B------:R-:W-:Y:S04]  /*18310*/  STL.64 [R1+0x8f8], R236 ;  /* 0x0008f8ec01007387 */ /* 0x000fe80000100a00 */
[----:B------:R1:W-:Y:S04]  /*18320*/  STL.64 [R1+0x2d8], R206 ;  /* 0x0002d8ce01007387 */ /* 0x0003e80000100a00 */
[----:B------:R1:W-:Y:S01]  /*18330*/  LDGSTS.E [R5+-0x7a000], desc[UR40][R206.64], P5 ;  /* 0x86000000ce057fae */ /* 0x0003e2000a9a1028 */
[----:B------:R-:W-:-:S03]  /*18340*/  ISETP.NE.U32.AND P2, PT, R102, RZ, PT ;  /* 0x000000ff6600720c */ /* 0x000fc60003f45070 */
[----:B------:R-:W4:Y:S01]  /*18350*/  LDL.LU.64 R212, [R1+0x2b8] ;  /* 0x0002b80001d47983 */ /* 0x000f220000300a00 */
[----:B-1----:R-:W1:Y:S01]  /*18360*/  S2R R206, SR_TID.X ;  /* 0x0000000000ce7919 */ /* 0x002e620000002100 */
[----:B------:R-:W-:Y:S01]  /*18370*/  VIADD R102, R241, 0x100000 ;  /* 0x00100000f1667836 */ /* 0x000fe20000000000 */
[----:B------:R-:W-:Y:S01]  /*18380*/  ISETP.GE.AND P5, PT, R240, UR5, PT ;  /* 0x00000005f0007c0c */ /* 0x000fe2000bfa6270 */
[----:B---3--:R-:W-:-:S03]  /*18390*/  IMAD.WIDE R210, R103, 0x4, R210 ;  /* 0x0000000467d27825 */ /* 0x008fc600078e02d2 */
[----:B------:R-:W-:Y:S02]  /*183a0*/  SEL R5, RZ, 0x4, P5 ;  /* 0x00000004ff057807 */ /* 0x000fe40002800000 */
[----:B------:R3:W-:Y:S01]  /*183b0*/  STL.64 [R1+0x2d0], R210 ;  /* 0x0002d0d201007387 */ /* 0x0007e20000100a00 */
[----:B-1----:R-:W-:-:S03]  /*183c0*/  SHF.R.U32.HI R241, RZ, 0x6, R206 ;  /* 0x00000006fff17819 */ /* 0x002fc600000116ce */
[----:B------:R1:W-:Y:S01]  /*183d0*/  LDGSTS.E [R102+-0x79ff8], desc[UR40][R210.64], P2 ;  /* 0x86008000d2667fae */ /* 0x0003e200091a1028 */
[----:B------:R-:W-:-:S04]  /*183e0*/  SGXT.U32 R241, R241, 0x1 ;  /* 0x00000001f1f1781a */ /* 0x000fc80000000000 */
[----:B------:R-:W-:-:S04]  /*183f0*/  LOP3.LUT R241, R241, 0x16, RZ, 0xfc, !PT ;  /* 0x00000016f1f17812 */ /* 0x000fc800078efcff */
[----:B------:R-:W-:Y:S02]  /*18400*/  ISETP.GE.AND P5, PT, R241, UR5, PT ;  /* 0x00000005f1007c0c */ /* 0x000fe4000bfa6270 */
[----:B------:R-:W-:Y:S02]  /*18410*/  SHF.R.U32.HI R241, RZ, 0x6, R206 ;  /* 0x00000006fff17819 */ /* 0x000fe400000116ce */
[----:B------:R-:W4:Y:S02]  /*18420*/  LDL.LU.64 R206, [R1+0x2b0] ;  /* 0x0002b00001ce7983 */ /* 0x000f240000300a00 */
[----:B------:R-:W-:Y:S02]  /*18430*/  SGXT.U32 R241, R241, 0x1 ;  /* 0x00000001f1f1781a */ /* 0x000fe40000000000 */
[----:B------:R-:W-:Y:S02]  /*18440*/  SEL R5, R5, RZ, P3 ;  /* 0x000000ff05057207 */ /* 0x000fe40001800000 */
[----:B------:R-:W-:-:S02]  /*18450*/  LOP3.LUT R241, R241, 0x34, RZ, 0xfc, !PT ;  /* 0x00000034f1f17812 */ /* 0x000fc400078efcff */
[----:B------:R-:W-:Y:S02]  /*18460*/  ISETP.NE.U32.AND P2, PT, R5, RZ, PT ;  /* 0x000000ff0500720c */ /* 0x000fe40003f45070 */
[----:B------:R-:W-:Y:S02]  /*18470*/  SEL R5, RZ, 0x4, P5 ;  /* 0x00000004ff057807 */ /* 0x000fe40002800000 */
[----:B------:R-:W-:Y:S02]  /*18480*/  ISETP.GE.AND P5, PT, R241, UR5, PT ;  /* 0x00000005f1007c0c */ /* 0x000fe4000bfa6270 */
[----:B------:R-:W-:Y:S02]  /*18490*/  LOP3.LUT R241, R4, 0x50, RZ, 0x3c, !PT ;  /* 0x0000005004f17812 */ /* 0x000fe400078e3cff */
[----:B------:R-:W-:-:S03]  /*184a0*/  SEL R5, R5, RZ, P3 ;  /* 0x000000ff05057207 */ /* 0x000fc60001800000 */
[----:B------:R-:W-:Y:S01]  /*184b0*/  VIADD R241, R241, UR10 ;  /* 0x0000000af1f17c36 */ /* 0x000fe20008000000 */
[----:B-1----:R-:W-:Y:S01]  /*184c0*/  SEL R102, RZ, 0x4, P5 ;  /* 0x00000004ff667807 */ /* 0x002fe20002800000 */
[----:B--2---:R-:W-:Y:S01]  /*184d0*/  IMAD.WIDE R208, R103, 0x4, R208 ;  /* 0x0000000467d07825 */ /* 0x004fe200078e02d0 */
[----:B------:R-:W-:-:S03]  /*184e0*/  ISETP.NE.U32.AND P5, PT, R5, RZ, PT ;  /* 0x000000ff0500720c */ /* 0x000fc60003fa5070 */
[----:B------:R-:W-:Y:S01]  /*184f0*/  VIADD R5, R241, 0x100000 ;  /* 0x00100000f1057836 */ /* 0x000fe20000000000 */
[----:B------:R4:W-:Y:S04]  /*18500*/  STL.64 [R1+0x2c8], R208 ;  /* 0x0002c8d001007387 */ /* 0x0009e80000100a00 */
[----:B------:R4:W-:Y:S04]  /*18510*/  LDGSTS.E [R5+-0x7c000], desc[UR40][R208.64], P2 ;  /* 0x84000000d0057fae */ /* 0x0009e800091a1028 */
[----:B---3--:R-:W2:Y:S01]  /*18520*/  LDL.LU.64 R210, [R1+0x2a8] ;  /* 0x0002a80001d27983 */ /* 0x008ea20000300a00 */
[----:B----4-:R-:W-:-:S05]  /*18530*/  IMAD.WIDE R208, R103, 0x4, R238 ;  /* 0x0000000467d07825 */ /* 0x010fca00078e02ee */
[----:B------:R1:W-:Y:S04]  /*18540*/  STL.64 [R1+0x2c0], R208 ;  /* 0x0002c0d001007387 */ /* 0x0003e80000100a00 */
[----:B------:R-:W3:Y:S01]  /*18550*/  LDL.LU.64 R238, [R1+0x2a0] ;  /* 0x0002a00001ee7983 */ /* 0x000ee20000300a00 */
[----:B------:R-:W4:Y:S03]  /*18560*/  S2R R214, SR_TID.X ;  /* 0x0000000000d67919 */ /* 0x000f260000002100 */
[----:B------:R1:W-:Y:S02]  /*18570*/  LDGSTS.E [R5+-0x7bff8], desc[UR40][R208.64], P5 ;  /* 0x84008000d0057fae */ /* 0x0003e4000a9a1028 */
[----:B-1----:R-:W1:Y:S01]  /*18580*/  S2R R208, SR_TID.X ;  /* 0x0000000000d07919 */ /* 0x002e620000002100 */
[----:B----4-:R-:W-:-:S04]  /*18590*/  SHF.R.U32.HI R240, RZ, 0x6, R214 ;  /* 0x00000006fff07819 */ /* 0x010fc800000116d6 */
[----:B------:R-:W-:-:S04]  /*185a0*/  SGXT.U32 R240, R240, 0x1 ;  /* 0x00000001f0f0781a */ /* 0x000fc80000000000 */
[----:B------:R-:W-:-:S04]  /*185b0*/  LOP3.LUT R240, R240, 0x36, RZ, 0xfc, !PT ;  /* 0x00000036f0f07812 */ /* 0x000fc800078efcff */
[----:B------:R-:W-:Y:S02]  /*185c0*/  ISETP.GE.AND P5, PT, R240, UR5, PT ;  /* 0x00000005f0007c0c */ /* 0x000fe4000bfa6270 */
[----:B-1----:R-:W-:Y:S02]  /*185d0*/  SHF.R.U32.HI R240, RZ, 0x6, R208 ;  /* 0x00000006fff07819 */ /* 0x002fe400000116d0 */
[----:B------:R-:W-:Y:S02]  /*185e0*/  SEL R102, R102, RZ, P3 ;  /* 0x000000ff66667207 */ /* 0x000fe40001800000 */
[----:B------:R-:W-:Y:S02]  /*185f0*/  SGXT.U32 R240, R240, 0x1 ;  /* 0x00000001f0f0781a */ /* 0x000fe40000000000 */
[----:B------:R-:W-:Y:S02]  /*18600*/  ISETP.NE.U32.AND P2, PT, R102, RZ, PT ;  /* 0x000000ff6600720c */ /* 0x000fe40003f45070 */
[----:B------:R-:W-:-:S02]  /*18610*/  LOP3.LUT R240, R240, 0x18, RZ, 0xfc, !PT ;  /* 0x00000018f0f07812 */ /* 0x000fc400078efcff */
[----:B------:R-:W-:Y:S02]  /*18620*/  SEL R5, RZ, 0x4, P5 ;  /* 0x00000004ff057807 */ /* 0x000fe40002800000 */
[----:B------:R-:W-:Y:S02]  /*18630*/  ISETP.GE.AND P5, PT, R240, UR5, PT ;  /* 0x00000005f0007c0c */ /* 0x000fe4000bfa6270 */
[----:B------:R-:W-:Y:S01]  /*18640*/  SHF.R.U32.HI R240, RZ, 0x6, R208 ;  /* 0x00000006fff07819 */ /* 0x000fe200000116d0 */
[----:B------:R-:W-:Y:S01]  /*18650*/  VIADD R102, R241, 0x100000 ;  /* 0x00100000f1667836 */ /* 0x000fe20000000000 */
[----:B------:R-:W-:Y:S02]  /*18660*/  SEL R5, R5, RZ, P3 ;  /* 0x000000ff05057207 */ /* 0x000fe40001800000 */
[----:B------:R-:W-:-:S04]  /*18670*/  SGXT.U32 R240, R240, 0x1 ;  /* 0x00000001f0f0781a */ /* 0x000fc80000000000 */
[----:B------:R-:W-:Y:S01]  /*18680*/  LOP3.LUT R240, R240, 0x1a, RZ, 0xfc, !PT ;  /* 0x0000001af0f07812 */ /* 0x000fe200078efcff */
[----:B------:R-:W-:-:S05]  /*18690*/  IMAD.WIDE R212, R103, 0x4, R212 ;  /* 0x0000000467d47825 */ /* 0x000fca00078e02d4 */
        /* <DEDUP_REMOVED lines=10> */
[----:B------:R-:W3:Y:S01]  /*18740*/  LDL.LU.64 R214, [R1+0x290] ;  /* 0x0002900001d67983 */ /* 0x000ee20000300a00 */
[----:B----4-:R-:W1:Y:S01]  /*18750*/  S2R R212, SR_TID.X ;  /* 0x0000000000d47919 */ /* 0x010e620000002100 */
[----:B------:R-:W-:Y:S01]  /*18760*/  LOP3.LUT R241, R4, 0x60, RZ, 0x3c, !PT ;  /* 0x0000006004f17812 */ /* 0x000fe200078e3cff */
[----:B------:R-:W-:-:S05]  /*18770*/  IMAD.WIDE R206, R103, 0x4, R206 ;  /* 0x0000000467ce7825 */ /* 0x000fca00078e02ce */
[----:B------:R4:W-:Y:S04]  /*18780*/  STL.64 [R1+0x2b0], R206 ;  /* 0x0002b0ce01007387 */ /* 0x0009e80000100a00 */
[----:B------:R1:W-:Y:S04]  /*18790*/  LDGSTS.E [R5+-0x79ff8], desc[UR40][R206.64], P2 ;  /* 0x86008000ce057fae */ /* 0x0003e800091a1028 */
[----:B----4-:R-:W4:Y:S01]  /*187a0*/  LDL.LU.64 R206, [R1+0x288] ;  /* 0x0002880001ce7983 */ /* 0x010f220000300a00 */
[----:B------:R-:W-:Y:S01]  /*187b0*/  VIADD R241, R241, UR10 ;  /* 0x0000000af1f17c36 */ /* 0x000fe20008000000 */
[----:B-1----:R-:W-:-:S03]  /*187c0*/  SHF.R.U32.HI R240, RZ, 0x6, R212 ;  /* 0x00000006fff07819 */ /* 0x002fc600000116d4 */
[----:B------:R-:W-:Y:S01]  /*187d0*/  VIADD R5, R241, 0x100000 ;  /* 0x00100000f1057836 */ /* 0x000fe20000000000 */
[----:B------:R-:W-:Y:S01]  /*187e0*/  SGXT.U32 R240, R240, 0x1 ;  /* 0x00000001f0f0781a */ /* 0x000fe20000000000 */
[----:B--2---:R-:W-:-:S05]  /*187f0*/  IMAD.WIDE R210, R103, 0x4, R210 ;  /* 0x0000000467d27825 */ /* 0x004fca00078e02d2 */
[----:B------:R3:W-:Y:S04]  /*18800*/  STL.64 [R1+0x2a8], R210 ;  /* 0x0002a8d201007387 */ /* 0x0007e80000100a00 */
[----:B------:R3:W-:Y:S01]  /*18810*/  LDGSTS.E [R5+-0x7c000], desc[UR40][R210.64], P5 ;  /* 0x84000000d2057fae */ /* 0x0007e2000a9a1028 */
[----:B------:R-:W-:Y:S02]  /*18820*/  LOP3.LUT R240, R240, 0x38, RZ, 0xfc, !PT ;  /* 0x00000038f0f07812 */ /* 0x000fe400078efcff */
[----:B------:R-:W-:Y:S01]  /*18830*/  SEL R102, R102, RZ, P3 ;  /* 0x000000ff66667207 */ /* 0x000fe20001800000 */
[----:B---3--:R-:W-:Y:S01]  /*18840*/  IMAD.WIDE R210, R103, 0x4, R238 ;  /* 0x0000000467d27825 */ /* 0x008fe200078e02ee */
[----:B------:R-:W-:-:S04]  /*18850*/  SHF.R.U32.HI R239, RZ, 0x6, R212 ;  /* 0x00000006ffef7819 */ /* 0x000fc800000116d4 */
[----:B------:R-:W-:Y:S02]  /*18860*/  SGXT.U32 R239, R239, 0x1 ;  /* 0x00000001efef781a */ /* 0x000fe40000000000 */
[----:B------:R-:W-:Y:S02]  /*18870*/  ISETP.GE.AND P5, PT, R240, UR5, PT ;  /* 0x00000005f0007c0c */ /* 0x000fe4000bfa6270 */
[----:B------:R-:W-:Y:S02]  /*18880*/  LOP3.LUT R239, R239, 0x3a, RZ, 0xfc, !PT ;  /* 0x0000003aefef7812 */ /* 0x000fe400078efcff */
[----:B------:R-:W-:Y:S02]  /*18890*/  ISETP.NE.U32.AND P2, PT, R102, RZ, PT ;  /* 0x000000ff6600720c */ /* 0x000fe40003f45070 */
[----:B------:R-:W-:Y:S02]  /*188a0*/  SEL R5, RZ, 0x4, P5 ;  /* 0x00000004ff057807 */ /* 0x000fe40002800000 */
[----:B------:R-:W-:-:S02]  /*188b0*/  ISETP.GE.AND P5, PT, R239, UR5, PT ;  /* 0x00000005ef007c0c */ /* 0x000fc4000bfa6270 */
[----:B------:R-:W-:Y:S01]  /*188c0*/  SHF.R.U32.HI R239, RZ, 0x6, R212 ;  /* 0x00000006ffef7819 */ /* 0x000fe200000116d4 */
[----:B------:R-:W-:-:S03]  /*188d0*/  VIADD R102, R241, 0x100000 ;  /* 0x00100000f1667836 */ /* 0x000fc60000000000 */
[----:B------:R-:W-:Y:S02]  /*188e0*/  SGXT.U32 R239, R239, 0x1 ;  /* 0x00000001efef781a */ /* 0x000fe40000000000 */
[----:B------:R-:W-:Y:S01]  /*188f0*/  SEL R5, R5, RZ, P3 ;  /* 0x000000ff05057207 */ /* 0x000fe20001800000 */
[----:B------:R1:W-:Y:S01]  /*18900*/  LDGSTS.E [R102+-0x7bff8], desc[UR40][R210.64], P2 ;  /* 0x84008000d2667fae */ /* 0x0003e200091a1028 */
[----:B------:R-:W-:Y:S02]  /*18910*/  LOP3.LUT R239, R239, 0x1c, RZ, 0xfc, !PT ;  /* 0x0000001cefef7812 */ /* 0x000fe400078efcff */
[----:B------:R-:W-:Y:S01]  /*18920*/  ISETP.NE.U32.AND P2, PT, R5, RZ, PT ;  /* 0x000000ff0500720c */ /* 0x000fe20003f45070 */
[----:B------:R2:W-:Y:S01]  /*18930*/  STL.64 [R1+0x2a0], R210 ;  /* 0x0002a0d201007387 */ /* 0x0005e20000100a00 */
[----:B------:R-:W-:Y:S02]  /*18940*/  SEL R5, RZ, 0x4, P5 ;  /* 0x00000004ff057807 */ /* 0x000fe40002800000 */
[----:B------:R-:W-:-:S02]  /*18950*/  ISETP.GE.AND P5, PT, R239, UR5, PT ;  /* 0x00000005ef007c0c */ /* 0x000fc4000bfa6270 */
[----:B------:R-:W3:Y:S01]  /*18960*/  LDL.LU.64 R238, [R1+0x280] ;  /* 0x0002800001ee7983 */ /* 0x000ee20000300a00 */
[----:B------:R-:W-:Y:S02]  /*18970*/  SEL R5, R5, RZ, P3 ;  /* 0x000000ff05057207 */ /* 0x000fe40001800000 */
[----:B-1----:R-:W-:Y:S02]  /*18980*/  SEL R102, RZ, 0x4, P5 ;  /* 0x00000004ff667807 */ /* 0x002fe40002800000 */
[----:B------:R-:W-:Y:S01]  /*18990*/  ISETP.NE.U32.AND P5, PT, R5, RZ, PT ;  /* 0x000000ff0500720c */ /* 0x000fe20003fa5070 */
[----:B------:R-:W-:Y:S01]  /*189a0*/  VIADD R5, R241, 0x100000 ;  /* 0x00100000f1057836 */ /* 0x000fe20000000000 */
[----:B------:R-:W-:Y:S02]  /*189b0*/  SHF.R.U32.HI R241, RZ, 0x6, R212 ;  /* 0x00000006fff17819 */ /* 0x000fe400000116d4 */
[----:B------:R-:W-:Y:S02]  /*189c0*/  SEL R102, R102, RZ, P3 ;  /* 0x000000ff66667207 */ /* 0x000fe40001800000 */
[----:B------:R-:W-:-:S04]  /*189d0*/  SGXT.U32 R241, R241, 0x1 ;  /* 0x00000001f1f1781a */ /* 0x000fc80000000000 */
[----:B------:R-:W-:Y:S01]  /*189e0*/  LOP3.LUT R241, R241, 0x1e, RZ, 0xfc, !PT ;  /* 0x0000001ef1f17812 */ /* 0x000fe200078efcff */
[----:B------:R-:W-:-:S04]  /*189f0*/  IMAD.WIDE R208, R103, 0x4, R208 ;  /* 0x0000000467d07825 */ /* 0x000fc800078e02d0 */
[C---:B------:R-:W-:Y:S01]  /*18a00*/  IMAD.WIDE R214, R103.reuse, 0x4, R214 ;  /* 0x0000000467d67825 */ /* 0x040fe200078e02d6 */
[----:B------:R1:W-:Y:S04]  /*18a10*/  STL.64 [R1+0x298], R208 ;  /* 0x000298d001007387 */ /* 0x0003e80000100a00 */
[----:B------:R-:W-:Y:S04]  /*18a20*/  LDGSTS.E [R5+-0x7a000], desc[UR40][R208.64], P2 ;  /* 0x86000000d0057fae */ /* 0x000fe800091a1028 */
[----:B--2---:R-:W2:Y:S04]  /*18a30*/  LDL.LU.64 R210, [R1+0x278] ;  /* 0x0002780001d27983 */ /* 0x004ea80000300a00 */
[----:B------:R1:W-:Y:S04]  /*18a40*/  LDGSTS.E [R5+-0x79ff8], desc[UR40][R214.64], P5 ;  /* 0x86008000d6057fae */ /* 0x0003e8000a9a1028 */
[----:B-1----:R-:W2:Y:S04]  /*18a50*/  LDL.LU.64 R208, [R1+0x270] ;  /* 0x0002700001d07983 */ /* 0x002ea80000300a00 */
[----:B------:R1:W-:Y:S02]  /*18a60*/  STL.64 [R1+0x290], R214 ;  /* 0x000290d601007387 */ /* 0x0003e40000100a00 */
[----:B-1----:R-:W1:Y:S01]  /*18a70*/  S2R R214, SR_TID.X ;  /* 0x0000000000d67919 */ /* 0x002e620000002100 */
[----:B----4-:R-:W-:-:S02]  /*18a80*/  IMAD.WIDE R212, R103, 0x4, R206 ;  /* 0x0000000467d47825 */ /* 0x010fc400078e02ce */
[----:B------:R-:W4:Y:S01]  /*18a90*/  S2R R206, SR_TID.X ;  /* 0x0000000000ce7919 */ /* 0x000f220000002100 */
[----:B------:R-:W-:Y:S02]  /*18aa0*/  ISETP.NE.U32.AND P2, PT, R102, RZ, PT ;  /* 0x000000ff6600720c */ /* 0x000fe40003f45070 */
[----:B------:R-:W-:Y:S01]  /*18ab0*/  ISETP.GE.AND P5, PT, R241, UR5, PT ;  /* 0x00000005f1007c0c */ /* 0x000fe2000bfa6270 */
[----:B------:R-:W-:Y:S01]  /*18ac0*/  VIADD R5, R252, 0x100000 ;  /* 0x00100000fc057836 */ /* 0x000fe20000000000 */
[----:B------:R1:W-:Y:S09]  /*18ad0*/  STL.64 [R1+0x288], R212 ;  /* 0x000288d401007387 */ /* 0x0003f20000100a00 */
[----:B------:R1:W-:Y:S01]  /*18ae0*/  LDGSTS.E [R5+-0x7c000], desc[UR40][R212.64], P2 ;  /* 0x84000000d4057fae */ /* 0x0003e200091a1028 */
[----:B----4-:R-:W-:-:S03]  /*18af0*/  SHF.R.U32.HI R241, RZ, 0x6, R206 ;  /* 0x00000006fff17819 */ /* 0x010fc600000116ce */
[----:B-1----:R-:W4:Y:S01]  /*18b00*/  LDL.LU.64 R212, [R1+0x250] ;  /* 0x0002500001d47983 */ /* 0x002f220000300a00 */
[----:B------:R-:W-:Y:S02]  /*18b10*/  SGXT.U32 R241, R241, 0x1 ;  /* 0x00000001f1f1781a */ /* 0x000fe40000000000 */
[----:B------:R-:W-:Y:S02]  /*18b20*/  SHF.R.U32.HI R240, RZ, 0x6, R206 ;  /* 0x00000006fff07819 */ /* 0x000fe400000116ce */
[----:B------:R-:W-:Y:S01]  /*18b30*/  LOP3.LUT R241, R241, 0x3e, RZ, 0xfc, !PT ;  /* 0x0000003ef1f17812 */ /* 0x000fe200078efcff */
[----:B------:R-:W4:Y:S01]  /*18b40*/  LDL.LU.64 R206, [R1+0x238] ;  /* 0x0002380001ce7983 */ /* 0x000f220000300a00 */
[----:B------:R-:W-:Y:S02]  /*18b50*/  SGXT.U32 R240, R240, 0x1 ;  /* 0x00000001f0f0781a */ /* 0x000fe40000000000 */
[----:B------:R-:W-:Y:S02]  /*18b60*/  SEL R5, RZ, 0x4, P5 ;  /* 0x00000004ff057807 */ /* 0x000fe40002800000 */
[----:B------:R-:W-:-:S02]  /*18b70*/  ISETP.GE.AND P5, PT, R241, UR5, PT ;  /* 0x00000005f1007c0c */ /* 0x000fc4000bfa6270 */
[----:B------:R-:W-:Y:S02]  /*18b80*/  SHF.R.U32.HI R241, RZ, 0x6, R214 ;  /* 0x00000006fff17819 */ /* 0x000fe400000116d6 */
[----:B------:R-:W-:Y:S02]  /*18b90*/  LOP3.LUT R240, R240, 0x3c, RZ, 0xfc, !PT ;  /* 0x0000003cf0f07812 */ /* 0x000fe400078efcff */
[----:B------:R-:W-:Y:S02]  /*18ba0*/  SGXT.U32 R241, R241, 0x1 ;  /* 0x00000001f1f1781a */ /* 0x000fe40000000000 */
[----:B------:R-:W-:Y:S02]  /*18bb0*/  ISETP.GE.AND P2, PT, R240, UR5, PT ;  /* 0x00000005f0007c0c */ /* 0x000fe4000bf46270 */
[----:B------:R-:W-:Y:S02]  /*18bc0*/  SEL R5, R5, RZ, P3 ;  /* 0x000000ff05057207 */ /* 0x000fe40001800000 */
[----:B------:R-:W-:-:S02]  /*18bd0*/  LOP3.LUT R241, R241, 0x2, RZ, 0xfc, !PT ;  /* 0x00000002f1f17812 */ /* 0x000fc400078efcff */
[----:B------:R-:W-:Y:S02]  /*18be0*/  SEL R102, RZ, 0x4, P2 ;  /* 0x00000004ff667807 */ /* 0x000fe40001000000 */
[----:B------:R-:W-:Y:S02]  /*18bf0*/  ISETP.NE.U32.AND P2, PT, R5, RZ, PT ;  /* 0x000000ff0500720c */ /* 0x000fe40003f45070 */
[----:B------:R-:W-:Y:S02]  /*18c00*/  SEL R5, RZ, 0x4, P5 ;  /* 0x00000004ff057807 */ /* 0x000fe40002800000 */
[----:B------:R-:W-:Y:S02]  /*18c10*/  ISETP.GE.AND P5, PT, R241, UR19, PT ;  /* 0x00000013f1007c0c */ /* 0x000fe4000bfa6270 */
[----:B------:R-:W4:Y:S01]  /*18c20*/  LDL.LU.64 R240, [R1+0x220] ;  /* 0x0002200001f07983 */ /* 0x000f220000300a00 */
[----:B---3--:R-:W-:-:S03]  /*18c30*/  IMAD.WIDE R214, R103, 0x4, R238 ;  /* 0x0000000467d67825 */ /* 0x008fc600078e02ee */
[----:B------:R-:W3:Y:S01]  /*18c40*/  LDL.LU.64 R238, [R1+0x208] ;  /* 0x0002080001ee7983 */ /* 0x000ee20000300a00 */
[----:B------:R-:W-:Y:S02]  /*18c50*/  SEL R102, R102, RZ, P3 ;  /* 0x000000ff66667207 */ /* 0x000fe40001800000 */
[----:B------:R-:W-:Y:S02]  /*18c60*/  SEL R5, R5, RZ, P3 ;  /* 0x000000ff05057207 */ /* 0x000fe40001800000 */
[----:B------:R-:W-:Y:S02]  /*18c70*/  ISETP.NE.U32.AND P3, PT, R102, RZ, PT ;  /* 0x000000ff6600720c */ /* 0x000fe40003f65070 */
[----:B------:R-:W-:Y:S02]  /*18c80*/  SEL R102, RZ, 0x4, P5 ;  /* 0x00000004ff667807 */ /* 0x000fe40002800000 */
[----:B------:R-:W-:Y:S01]  /*18c90*/  ISETP.NE.U32.AND P5, PT, R5, RZ, PT ;  /* 0x000000ff0500720c */ /* 0x000fe20003fa5070 */
[----:B------:R-:W-:Y:S01]  /*18ca0*/  VIADD R5, R252, 0x100000 ;  /* 0x00100000fc057836 */ /* 0x000fe20000000000 */
[----:B------:R-:W-:Y:S01]  /*18cb0*/  SEL R102, R102, RZ, P4 ;  /* 0x000000ff66667207 */ /* 0x000fe20002000000 */
[----:B------:R1:W-:Y:S04]  /*18cc0*/  STL.64 [R1+0x280], R214 ;  /* 0x000280d601007387 */ /* 0x0003e80000100a00 */
[----:B------:R-:W-:Y:S01]  /*18cd0*/  LDGSTS.E [R5+-0x7bff8], desc[UR40][R214.64], P2 ;  /* 0x84008000d6057fae */ /* 0x000fe200091a1028 */
[----:B------:R-:W-:Y:S01]  /*18ce0*/  ISETP.NE.U32.AND P2, PT, R102, RZ, PT ;  /* 0x000000ff6600720c */ /* 0x000fe20003f45070 */
[----:B------:R-:W-:-:S02]  /*18cf0*/  VIADD R102, R252, 0x100000 ;  /* 0x00100000fc667836 */ /* 0x000fc40000000000 */
[----:B-1----:R-:W3:Y:S01]  /*18d00*/  LDL.LU.64 R214, [R1+0x1e8] ;  /* 0x0001e80001d67983 */ /* 0x002ee20000300a00 */
[----:B--2---:R-:W-:-:S04]  /*18d10*/  IMAD.WIDE R210, R103, 0x4, R210 ;  /* 0x0000000467d27825 */ /* 0x004fc800078e02d2 */
[----:B------:R-:W-:Y:S01]  /*18d20*/  IMAD.WIDE R208, R103, 0x4, R208 ;  /* 0x0000000467d07825 */ /* 0x000fe200078e02d0 */
[----:B------:R1:W-:Y:S04]  /*18d30*/  STL.64 [R1+0x278], R210 ;  /* 0x000278d201007387 */ /* 0x0003e80000100a00 */
[----:B------:R2:W-:Y:S04]  /*18d40*/  STL.64 [R1+0x270], R208 ;  /* 0x000270d001007387 */ /* 0x0005e80000100a00 */
[----:B------:R-:W-:Y:S04]  /*18d50*/  LDGSTS.E [R102+-0x7a000], desc[UR40][R210.64], P3 ;  /* 0x86000000d2667fae */ /* 0x000fe800099a1028 */
[----:B------:R4:W-:Y:S01]  /*18d60*/  LDGSTS.E [R5+-0x79ff8], desc[UR40][R208.64], P5 ;  /* 0x86008000d0057fae */ /* 0x0009e2000a9a1028 */
[----:B------:R-:W-:-:S03]  /*18d70*/  IMAD.WIDE R246, R205, 0x4, R246 ;  /* 0x00000004cdf67825 */ /* 0x000fc600078e02f6 */
[----:B------:R-:W0:Y:S04]  /*18d80*/  LDGDEPBAR ;  /* 0x00000000000079af */ /* 0x000e280000000000 */
[----:B-1----:R-:W3:Y:S04]  /*18d90*/  LDL.LU.64 R210, [R1+0x1c8] ;  /* 0x0001c80001d27983 */ /* 0x002ee80000300a00 */
[----:B------:R4:W-:Y:S04]  /*18da0*/  STL [R1+0x900], R4 ;  /* 0x0009000401007387 */ /* 0x0009e80000100800 */
[----:B--2---:R-:W2:Y:S01]  /*18db0*/  LDL.LU.64 R208, [R1+0x1a8] ;  /* 0x0001a80001d07983 */ /* 0x004ea20000300a00 */
        /* <DEDUP_REMOVED lines=20> */
[----:B----4-:R-:W-:-:S03]  /*18f00*/  IMAD.WIDE R4, R205, 0x4, R212 ;  /* 0x00000004cd047825 */ /* 0x010fc600078e02d4 */
[----:B------:R-:W-:Y:S04]  /*18f10*/  LDGSTS.E [R10+0x52800], desc[UR40][R148.64], P1 ;  /* 0x52800000940a7fae */ /* 0x000fe800089a1028 */
[----:B------:R1:W-:Y:S04]  /*18f20*/  STL.64 [R1+0x250], R4 ;  /* 0x0002500401007387 */ /* 0x0003e80000100a00 */
[----:B------:R-:W4:Y:S01]  /*18f30*/  LDL.LU.64 R212, [R1+0x188] ;  /* 0x0001880001d47983 */ /* 0x000f220000300a00 */
[----:B-1----:R-:W-:-:S03]  /*18f40*/  IMAD.WIDE R4, R205, 0x4, R206 ;  /* 0x00000004cd047825 */ /* 0x002fc600078e02ce */
[----:B------:R-:W4:Y:S04]  /*18f50*/  LDL.LU.64 R206, [R1+0x168] ;  /* 0x0001680001ce7983 */ /* 0x000f280000300a00 */
[----:B------:R1:W-:Y:S02]  /*18f60*/  STL.64 [R1+0x238], R4 ;  /* 0x0002380401007387 */ /* 0x0003e40000100a00 */
[C---:B-1----:R-:W-:Y:S02]  /*18f70*/  IMAD.WIDE R4, R205.reuse, 0x4, R240 ;  /* 0x00000004cd047825 */ /* 0x042fe400078e02f0 */
[----:B------:R-:W4:Y:S04]  /*18f80*/  LDL.LU.64 R240, [R1+0x148] ;  /* 0x0001480001f07983 */ /* 0x000f280000300a00 */
[----:B------:R3:W-:Y:S02]  /*18f90*/  STL.64 [R1+0x220], R4 ;  /* 0x0002200401007387 */ /* 0x0007e40000100a00 */
[----:B---3--:R-:W-:-:S05]  /*18fa0*/  IMAD.WIDE R4, R205, 0x4, R238 ;  /* 0x00000004cd047825 */ /* 0x008fca00078e02ee */
[----:B------:R1:W-:Y:S04]  /*18fb0*/  STL.64 [R1+0x208], R4 ;  /* 0x0002080401007387 */ /* 0x0003e80000100a00 */
[----:B------:R-:W3:Y:S01]  /*18fc0*/  LDL.LU.64 R238, [R1+0x128] ;  /* 0x0001280001ee7983 */ /* 0x000ee20000300a00 */
[----:B-1----:R-:W-:-:S05]  /*18fd0*/  IMAD.WIDE R4, R205, 0x4, R214 ;  /* 0x00000004cd047825 */ /* 0x002fca00078e02d6 */
[----:B------:R1:W-:Y:S02]  /*18fe0*/  STL.64 [R1+0x1e8], R4 ;  /* 0x0001e80401007387 */ /* 0x0003e40000100a00 */
[C---:B-1----:R-:W-:Y:S02]  /*18ff0*/  IMAD.WIDE R4, R205.reuse, 0x4, R210 ;  /* 0x00000004cd047825 */ /* 0x042fe400078e02d2 */
[----:B------:R-:W3:Y:S04]  /*19000*/  LDL.LU.64 R210, [R1+0x108] ;  /* 0x0001080001d27983 */ /* 0x000ee80000300a00 */
[----:B------:R2:W-:Y:S02]  /*19010*/  STL.64 [R1+0x1c8], R4 ;  /* 0x0001c80401007387 */ /* 0x0005e40000100a00 */
[----:B--2---:R-:W-:-:S05]  /*19020*/  IMAD.WIDE R4, R205, 0x4, R208 ;  /* 0x00000004cd047825 */ /* 0x004fca00078e02d0 */
[----:B------:R4:W-:Y:S04]  /*19030*/  STL.64 [R1+0x1a8], R4 ;  /* 0x0001a80401007387 */ /* 0x0009e80000100a00 */
[----:B------:R-:W2:Y:S01]  /*19040*/  LDL.LU.64 R208, [R1+0xe8] ;  /* 0x0000e80001d07983 */ /* 0x000ea20000300a00 */
[----:B----4-:R-:W-:-:S05]  /*19050*/  IMAD.WIDE R4, R205, 0x4, R212 ;  /* 0x00000004cd047825 */ /* 0x010fca00078e02d4 */
[----:B------:R1:W-:Y:S02]  /*19060*/  STL.64 [R1+0x188], R4 ;  /* 0x0001880401007387 */ /* 0x0003e40000100a00 */
[----:B-1----:R-:W-:-:S05]  /*19070*/  IMAD.WIDE R4, R205, 0x4, R206 ;  /* 0x00000004cd047825 */ /* 0x002fca00078e02ce */
[----:B------:R1:W-:Y:S04]  /*19080*/  STL.64 [R1+0x168], R4 ;  /* 0x0001680401007387 */ /* 0x0003e80000100a00 */
[----:B------:R-:W4:Y:S01]  /*19090*/  LDL.LU.64 R206, [R1+0xc8] ;  /* 0x0000c80001ce7983 */ /* 0x000f220000300a00 */
[----:B-1----:R-:W-:-:S03]  /*190a0*/  IMAD.WIDE R4, R205, 0x4, R240 ;  /* 0x00000004cd047825 */ /* 0x002fc600078e02f0 */
[----:B------:R-:W4:Y:S04]  /*190b0*/  LDL.LU.64 R240, [R1+0xa8] ;  /* 0x0000a80001f07983 */ /* 0x000f280000300a00 */
[----:B------:R-:W-:Y:S04]  /*190c0*/  STL.64 [R1+0x158], R4 ;  /* 0x0001580401007387 */ /* 0x000fe80000100a00 */
[----:B------:R-:W-:Y:S01]  /*190d0*/  STL.64 [R1+0x908], R4 ;  /* 0x0009080401007387 */ /* 0x000fe20000100a00 */
[----:B---3--:R-:W-:-:S03]  /*190e0*/  IMAD.WIDE R236, R205, 0x4, R238 ;  /* 0x00000004cdec7825 */ /* 0x008fc600078e02ee */
[----:B------:R-:W3:Y:S04]  /*190f0*/  LDL.LU.64 R238, [R1+0x88] ;  /* 0x0000880001ee7983 */ /* 0x000ee80000300a00 */
[----:B------:R-:W-:Y:S04]  /*19100*/  STL.64 [R1+0x128], R236 ;  /* 0x000128ec01007387 */ /* 0x000fe80000100a00 */
[----:B------:R-:W-:Y:S04]  /*19110*/  STL.64 [R1+0x910], R236 ;  /* 0x000910ec01007387 */ /* 0x000fe80000100a00 */
[----:B------:R-:W3:Y:S01]  /*19120*/  LDL.LU.64 R214, [R1+0x68] ;  /* 0x0000680001d67983 */ /* 0x000ee20000300a00 */
[----:B------:R-:W-:-:S05]  /*19130*/  IMAD.WIDE R234, R205, 0x4, R210 ;  /* 0x00000004cdea7825 */ /* 0x000fca00078e02d2 */
[----:B------:R-:W-:Y:S04]  /*19140*/  STL.64 [R1+0x108], R234 ;  /* 0x000108ea01007387 */ /* 0x000fe80000100a00 */
[----:B------:R-:W-:Y:S04]  /*19150*/  STL.64 [R1+0x918], R234 ;  /* 0x000918ea01007387 */ /* 0x000fe80000100a00 */
[----:B------:R-:W3:Y:S04]  /*19160*/  LDL.LU.64 R212, [R1+0x50] ;  /* 0x0000500001d47983 */ /* 0x000ee80000300a00 */
[----:B------:R-:W3:Y:S01]  /*19170*/  LDL.LU.64 R210, [R1+0x48] ;  /* 0x0000480001d27983 */ /* 0x000ee20000300a00 */
[----:B--2---:R-:W-:-:S05]  /*19180*/  IMAD.WIDE R232, R205, 0x4, R208 ;  /* 0x00000004cde87825 */ /* 0x004fca00078e02d0 */
[----:B------:R-:W-:Y:S04]  /*19190*/  STL.64 [R1+0xe8], R232 ;  /* 0x0000e8e801007387 */ /* 0x000fe80000100a00 */
[----:B------:R1:W-:Y:S04]  /*191a0*/  STL.64 [R1+0x920], R232 ;  /* 0x000920e801007387 */ /* 0x0003e80000100a00 */
[----:B------:R-:W2:Y:S01]  /*191b0*/  LDL.LU.64 R208, [R1+0x40] ;  /* 0x0000400001d07983 */ /* 0x000ea20000300a00 */
[----:B----4-:R-:W-:-:S03]  /*191c0*/  IMAD.WIDE R230, R205, 0x4, R206 ;  /* 0x00000004cde67825 */ /* 0x010fc600078e02ce */
[----:B------:R-:W4:Y:S04]  /*191d0*/  LDL.LU.64 R206, [R1+0x38] ;  /* 0x0000380001ce7983 */ /* 0x000f280000300a00 */
[----:B------:R-:W-:Y:S01]  /*191e0*/  STL.64 [R1+0xd0], R230 ;  /* 0x0000d0e601007387 */ /* 0x000fe20000100a00 */
[----:B------:R-:W-:-:S03]  /*191f0*/  IMAD.WIDE R228, R205, 0x4, R240 ;  /* 0x00000004cde47825 */ /* 0x000fc600078e02f0 */
[----:B------:R-:W-:Y:S04]  /*19200*/  STL.64 [R1+0x928], R230 ;  /* 0x000928e601007387 */ /* 0x000fe80000100a00 */
[----:B------:R-:W4:Y:S04]  /*19210*/  LDL.LU.64 R240, [R1+0x30] ;  /* 0x0000300001f07983 */ /* 0x000f280000300a00 */
[----:B------:R-:W-:Y:S04]  /*19220*/  STL.64 [R1+0xc0], R228 ;  /* 0x0000c0e401007387 */ /* 0x000fe80000100a00 */
[----:B------:R-:W-:Y:S01]  /*19230*/  STL.64 [R1+0x930], R228 ;  /* 0x000930e401007387 */ /* 0x000fe20000100a00 */
[----:B---3--:R-:W-:-:S03]  /*19240*/  IMAD.WIDE R226, R205, 0x4, R238 ;  /* 0x00000004cde27825 */ /* 0x008fc600078e02ee */
[----:B------:R-:W3:Y:S04]  /*19250*/  LDL.LU.64 R238, [R1+0x28] ;  /* 0x0000280001ee7983 */ /* 0x000ee80000300a00 */
[----:B------:R-:W-:Y:S01]  /*19260*/  STL.64 [R1+0xa8], R226 ;  /* 0x0000a8e201007387 */ /* 0x000fe20000100a00 */
[----:B------:R-:W-:-:S03]  /*19270*/  IMAD.WIDE R224, R205, 0x4, R214 ;  /* 0x00000004cde07825 */ /* 0x000fc600078e02d6 */
[----:B------:R1:W-:Y:S04]  /*19280*/  STL.64 [R1+0x938], R226 ;  /* 0x000938e201007387 */ /* 0x0003e80000100a00 */
[----:B------:R1:W-:Y:S01]  /*19290*/  STL.64 [R1+0x98], R224 ;  /* 0x000098e001007387 */ /* 0x0003e20000100a00 */
[----:B------:R-:W-:-:S05]  /*192a0*/  IMAD.WIDE R222, R205, 0x4, R210 ;  /* 0x00000004cdde7825 */ /* 0x000fca00078e02d2 */
[----:B------:R1:W-:Y:S01]  /*192b0*/  STL.64 [R1+0x80], R222 ;  /* 0x000080de01007387 */ /* 0x0003e20000100a00 */
[----:B--2---:R-:W-:-:S05]  /*192c0*/  IMAD.WIDE R220, R205, 0x4, R208 ;  /* 0x00000004cddc7825 */ /* 0x004fca00078e02d0 */
[----:B------:R2:W-:Y:S01]  /*192d0*/  STL.64 [R1+0x70], R220 ;  /* 0x000070dc01007387 */ /* 0x0005e20000100a00 */
[----:B----4-:R-:W-:-:S05]  /*192e0*/  IMAD.WIDE R218, R205, 0x4, R206 ;  /* 0x00000004cdda7825 */ /* 0x010fca00078e02ce */
[----:B------:R4:W-:Y:S01]  /*192f0*/  STL.64 [R1+0x68], R218 ;  /* 0x000068da01007387 */ /* 0x0009e20000100a00 */
[----:B------:R-:W-:-:S05]  /*19300*/  IMAD.WIDE R216, R205, 0x4, R240 ;  /* 0x00000004cdd87825 */ /* 0x000fca00078e02f0 */
[----:B------:R1:W-:Y:S01]  /*19310*/  STL.64 [R1+0x60], R216 ;  /* 0x000060d801007387 */ /* 0x0003e20000100a00 */
[----:B---3--:R-:W-:-:S05]  /*19320*/  IMAD.WIDE R214, R205, 0x4, R238 ;  /* 0x00000004cdd67825 */ /* 0x008fca00078e02ee */
[----:B------:R3:W-:Y:S04]  /*19330*/  STL.64 [R1+0x50], R214 ;  /* 0x000050d601007387 */ /* 0x0007e80000100a00 */
[----:B-1----:R-:W2:Y:S04]  /*19340*/  LDL.LU.64 R232, [R1] ;  /* 0x0000000001e87983 */ /* 0x002ea80000300a00 */
[----:B------:R-:W3:Y:S04]  /*19350*/  LDL.LU.64 R234, [R1+0x8] ;  /* 0x0000080001ea7983 */ /* 0x000ee80000300a00 */
[----:B------:R-:W4:Y:S04]  /*19360*/  LDL.LU.64 R236, [R1+0x10] ;  /* 0x0000100001ec7983 */ /* 0x000f280000300a00 */
[----:B------:R-:W4:Y:S01]  /*19370*/  LDL.LU.64 R4, [R1+0x18] ;  /* 0x0000180001047983 */ /* 0x000f220000300a00 */
[----:B------:R-:W-:-:S04]  /*19380*/  IMAD.WIDE R102, R205, 0x4, R212 ;  /* 0x00000004cd667825 */ /* 0x000fc800078e02d4 */
[----:B------:R-:W-:-:S04]  /*19390*/  IMAD.WIDE R212, R205, 0x4, R2 ;  /* 0x00000004cdd47825 */ /* 0x000fc800078e0202 */
[C---:B------:R-:W-:Y:S01]  /*193a0*/  IMAD.WIDE R210, R205.reuse, 0x4, R22 ;  /* 0x00000004cdd27825 */ /* 0x040fe200078e0216 */
[----:B------:R1:W-:Y:S03]  /*193b0*/  STL.64 [R1+0x38], R212 ;  /* 0x000038d401007387 */ /* 0x0003e60000100a00 */
        /* <DEDUP_REMOVED lines=9> */
[----:B------:R1:W-:Y:S04]  /*19450*/  STL.64 [R1+0x30], R238 ;  /* 0x000030ee01007387 */ /* 0x0003e80000100a00 */
[----:B------:R1:W-:Y:S04]  /*19460*/  STL.64 [R1+0x20], R2 ;  /* 0x0000200201007387 */ /* 0x0003e80000100a00 */
[----:B------:R-:W4:Y:S04]  /*19470*/  LDL.64 R226, [R1+0x250] ;  /* 0x0002500001e27983 */ /* 0x000f280000100a00 */
[----:B------:R-:W4:Y:S04]  /*19480*/  LDL.64 R228, [R1+0x238] ;  /* 0x0002380001e47983 */ /* 0x000f280000100a00 */
[----:B------:R-:W4:Y:S01]  /*19490*/  LDL.64 R230, [R1+0x220] ;  /* 0x0002200001e67983 */ /* 0x000f220000100a00 */
        /* <DEDUP_REMOVED lines=41> */
[----:B--2---:R-:W-:-:S02]  /*19730*/  IMAD.WIDE R18, R205, 0x4, R232 ;  /* 0x00000004cd127825 */ /* 0x004fc400078e02e8 */
[----:B------:R-:W2:Y:S02]  /*19740*/  LDL.64 R232, [R1+0x208] ;  /* 0x0002080001e87983 */ /* 0x000ea40000100a00 */
[C---:B---3--:R-:W-:Y:S02]  /*19750*/  IMAD.WIDE R16, R205.reuse, 0x4, R234 ;  /* 0x00000004cd107825 */ /* 0x048fe400078e02ea */
[----:B------:R-:W3:Y:S02]  /*19760*/  LDL.64 R234, [R1+0x1e8] ;  /* 0x0001e80001ea7983 */ /* 0x000ee40000100a00 */
[C---:B----4-:R-:W-:Y:S02]  /*19770*/  IMAD.WIDE R14, R205.reuse, 0x4, R236 ;  /* 0x00000004cd0e7825 */ /* 0x050fe400078e02ec */
[----:B------:R-:W4:Y:S02]  /*19780*/  LDL.64 R236, [R1+0x1c8] ;  /* 0x0001c80001ec7983 */ /* 0x000f240000100a00 */
[----:B------:R-:W-:-:S02]  /*19790*/  IMAD.WIDE R12, R205, 0x4, R4 ;  /* 0x00000004cd0c7825 */ /* 0x000fc400078e0204 */
[----:B------:R-:W3:Y:S02]  /*197a0*/  LDL.64 R4, [R1+0x1a8] ;  /* 0x0001a80001047983 */ /* 0x000ee40000100a00 */
[C---:B------:R-:W-:Y:S02]  /*197b0*/  IMAD.WIDE R200, R205.reuse, 0x4, R200 ;  /* 0x00000004cdc87825 */ /* 0x040fe400078e02c8 */
[----:B------:R-:W-:Y:S02]  /*197c0*/  LDGSTS.E [R10+0x57c00], desc[UR40][R18.64], P1 ;  /* 0x57c00000120a7fae */ /* 0x000fe400089a1028 */
[C---:B------:R-:W-:Y:S02]  /*197d0*/  IMAD.WIDE R194, R205.reuse, 0x4, R194 ;  /* 0x00000004cdc27825 */ /* 0x040fe400078e02c2 */
[----:B------:R-:W-:Y:S02]  /*197e0*/  LDGSTS.E [R9+0x50100], desc[UR40][R244.64], P1 ;  /* 0x50100000f4097fae */ /* 0x000fe400089a1028 */
[----:B------:R-:W-:-:S02]  /*197f0*/  IMAD.WIDE R188, R205, 0x4, R188 ;  /* 0x00000004cdbc7825 */ /* 0x000fc400078e02bc */
[----:B------:R-:W-:Y:S02]  /*19800*/  LDGSTS.E [R9+0x50500], desc[UR40][R200.64], P1 ;  /* 0x50500000c8097fae */ /* 0x000fe400089a1028 */
        /* <DEDUP_REMOVED lines=113> */
[----:B------:R-:W-:Y:S04]  /*19f20*/  LDGSTS.E [R8+0x56a00], desc[UR40][R48.64], P1 ;  /* 0x56a0000030087fae */ /* 0x000fe800089a1028 */
[----:B------:R-:W-:Y:S01]  /*19f30*/  LDGSTS.E [R8+0x56e00], desc[UR40][R42.64], P1 ;  /* 0x56e000002a087fae */ /* 0x000fe200089a1028 */
[----:B------:R-:W-:-:S03]  /*19f40*/  IMAD.WIDE R20, R205, 0x4, R250 ;  /* 0x00000004cd147825 */ /* 0x000fc600078e02fa */
[----:B------:R-:W-:Y:S04]  /*19f50*/  LDGSTS.E [R8+0x57200], desc[UR40][R36.64], P1 ;  /* 0x5720000024087fae */ /* 0x000fe800089a1028 */
[----:B------:R-:W-:Y:S04]  /*19f60*/  LDGSTS.E [R8+0x57600], desc[UR40][R30.64], P1 ;  /* 0x576000001e087fae */ /* 0x000fe800089a1028 */
[----:B------:R-:W-:Y:S04]  /*19f70*/  LDGSTS.E [R8+0x57a00], desc[UR40][R22.64], P1 ;  /* 0x57a0000016087fae */ /* 0x000fe800089a1028 */
[----:B------:R-:W-:Y:S04]  /*19f80*/  LDGSTS.E [R8+0x57e00], desc[UR40][R14.64], P1 ;  /* 0x57e000000e087fae */ /* 0x000fe800089a1028 */
[----:B------:R-:W4:Y:S04]  /*19f90*/  LDL.64 R250, [R1+0x188] ;  /* 0x0001880001fa7983 */ /* 0x000f280000100a00 */
[----:B------:R-:W4:Y:S04]  /*19fa0*/  LDL.64 R248, [R1+0x168] ;  /* 0x0001680001f87983 */ /* 0x000f280000100a00 */
[----:B------:R-:W-:Y:S04]  /*19fb0*/  LDGSTS.E [R7+0x50300], desc[UR40][R226.64], P1 ;  /* 0x50300000e2077fae */ /* 0x000fe800089a1028 */
[----:B------:R-:W-:Y:S04]  /*19fc0*/  LDGSTS.E [R7+0x50700], desc[UR40][R228.64], P1 ;  /* 0x50700000e4077fae */ /* 0x000fe800089a1028 */
[----:B------:R-:W-:Y:S04]  /*19fd0*/  LDGSTS.E [R7+0x50b00], desc[UR40][R230.64], P1 ;  /* 0x50b00000e6077fae */ /* 0x000fe800089a1028 */
[----:B------:R-:W4:Y:S04]  /*19fe0*/  LDL.LU.64 R226, [R1+0x938] ;  /* 0x0009380001e27983 */ /* 0x000f280000300a00 */
[----:B------:R-:W4:Y:S04]  /*19ff0*/  LDL.LU.64 R228, [R1+0x930] ;  /* 0x0009300001e47983 */ /* 0x000f280000300a00 */
[----:B------:R-:W4:Y:S04]  /*1a000*/  LDL.LU.64 R230, [R1+0x928] ;  /* 0x0009280001e67983 */ /* 0x000f280000300a00 */
[----:B--2---:R-:W-:Y:S04]  /*1a010*/  LDGSTS.E [R7+0x50f00], desc[UR40][R232.64], P1 ;  /* 0x50f00000e8077fae */ /* 0x004fe800089a1028 */
[----:B---3--:R-:W-:Y:S04]  /*1a020*/  LDGSTS.E [R7+0x51300], desc[UR40][R234.64], P1 ;  /* 0x51300000ea077fae */ /* 0x008fe800089a1028 */
[----:B----4-:R-:W-:Y:S04]  /*1a030*/  LDGSTS.E [R7+0x51700], desc[UR40][R236.64], P1 ;  /* 0x51700000ec077fae */ /* 0x010fe800089a1028 */
[----:B------:R-:W2:Y:S04]  /*1a040*/  LDL.LU.64 R232, [R1+0x920] ;  /* 0x0009200001e87983 */ /* 0x000ea80000300a00 */
[----:B------:R-:W3:Y:S04]  /*1a050*/  LDL.LU.64 R234, [R1+0x918] ;  /* 0x0009180001ea7983 */ /* 0x000ee80000300a00 */
[----:B------:R-:W4:Y:S04]  /*1a060*/  LDL.LU.64 R236, [R1+0x910] ;  /* 0x0009100001ec7983 */ /* 0x000f280000300a00 */
[----:B------:R-:W-:Y:S04]  /*1a070*/  LDGSTS.E [R7+0x51b00], desc[UR40][R4.64], P1 ;  /* 0x51b0000004077fae */ /* 0x000fe800089a1028 */
[----:B------:R-:W2:Y:S04]  /*1a080*/  LDL.LU.64 R4, [R1+0x908] ;  /* 0x0009080001047983 */ /* 0x000ea80000300a00 */
[----:B------:R1:W-:Y:S04]  /*1a090*/  LDGSTS.E [R7+0x51f00], desc[UR40][R250.64], P1 ;  /* 0x51f00000fa077fae */ /* 0x0003e800089a1028 */
[----:B------:R2:W-:Y:S01]  /*1a0a0*/  LDGSTS.E [R7+0x52300], desc[UR40][R248.64], P1 ;  /* 0x52300000f8077fae */ /* 0x0005e200089a1028 */
[----:B------:R-:W-:Y:S01]  /*1a0b0*/  IMAD.WIDE R28, R205, 0x4, R28 ;  /* 0x00000004cd1c7825 */ /* 0x000fe200078e021c */
[----:B-1----:R-:W1:Y:S02]  /*1a0c0*/  LDC R251, c[0x0][0x3a0] ;  /* 0x0000e800fffb7b82 */ /* 0x002e640000000800 */
[----:B--2---:R2:W-:Y:S04]  /*1a0d0*/  LDGSTS.E [R7+0x52700], desc[UR40][R4.64], P1 ;  /* 0x5270000004077fae */ /* 0x0045e800089a1028 */
[----:B----4-:R-:W-:Y:S04]  /*1a0e0*/  LDGSTS.E [R7+0x52b00], desc[UR40][R236.64], P1 ;  /* 0x52b00000ec077fae */ /* 0x010fe800089a1028 */
[----:B---3--:R-:W-:Y:S04]  /*1a0f0*/  LDGSTS.E [R7+0x52f00], desc[UR40][R234.64], P1 ;  /* 0x52f00000ea077fae */ /* 0x008fe800089a1028 */
[----:B------:R-:W3:Y:S04]  /*1a100*/  LDL.LU R4, [R1+0x900] ;  /* 0x0009000001047983 */ /* 0x000ee80000300800 */
[----:B------:R-:W5:Y:S04]  /*1a110*/  LDL.LU.64 R236, [R1+0x8f8] ;  /* 0x0008f80001ec7983 */ /* 0x000f680000300a00 */
[----:B------:R-:W5:Y:S04]  /*1a120*/  LDL.LU.64 R234, [R1+0x8f0] ;  /* 0x0008f00001ea7983 */ /* 0x000f680000300a00 */
[----:B------:R-:W-:Y:S04]  /*1a130*/  LDGSTS.E [R7+0x53300], desc[UR40][R232.64], P1 ;  /* 0x53300000e8077fae */ /* 0x000fe800089a1028 */
[----:B------:R-:W-:Y:S04]  /*1a140*/  LDGSTS.E [R7+0x53700], desc[UR40][R230.64], P1 ;  /* 0x53700000e6077fae */ /* 0x000fe800089a1028 */
[----:B------:R-:W-:Y:S04]  /*1a150*/  LDGSTS.E [R7+0x53b00], desc[UR40][R228.64], P1 ;  /* 0x53b00000e4077fae */ /* 0x000fe800089a1028 */
[----:B------:R-:W5:Y:S04]  /*1a160*/  LDL.LU.64 R232, [R1+0x8e8] ;  /* 0x0008e80001e87983 */ /* 0x000f680000300a00 */
        /* <DEDUP_REMOVED lines=25> */
[----:B------:R-:W4:Y:S04]  /*1a300*/  LDL.LU.64 R240, [R1+0x878] ;  /* 0x0008780001f07983 */ /* 0x000f280000300a00 */
[----:B------:R1:W-:Y:S01]  /*1a310*/  LDGSTS.E [R7+0x56f00], desc[UR40][R238.64], P1 ;  /* 0x56f00000ee077fae */ /* 0x0003e200089a1028 */
[----:B------:R-:W-:-:S03]  /*1a320*/  IMAD.SHL.U32 R249, R204, 0x40, RZ ;  /* 0x00000040ccf97824 */ /* 0x000fc600078e00ff */
[----:B------:R1:W-:Y:S04]  /*1a330*/  LDGSTS.E [R7+0x57300], desc[UR40][R2.64], P1 ;  /* 0x5730000002077fae */ /* 0x0003e800089a1028 */
[----:B------:R-:W3:Y:S01]  /*1a340*/  LDL.LU.64 R238, [R1+0x870] ;  /* 0x0008700001ee7983 */ /* 0x000ee20000300a00 */
[C---:B--2---:R-:W-:Y:S01]  /*1a350*/  IMAD.SHL.U32 R5, R249.reuse, 0x4, RZ ;  /* 0x00000004f9057824 */ /* 0x044fe200078e00ff */
[----:B------:R-:W-:Y:S02]  /*1a360*/  SHF.R.S32.HI R252, RZ, 0x1f, R249 ;  /* 0x0000001ffffc7819 */ /* 0x000fe400000114f9 */
[----:B------:R2:W-:Y:S02]  /*1a370*/  LDGSTS.E [R7+0x57700], desc[UR40][R28.64], P1 ;  /* 0x577000001c077fae */ /* 0x0005e400089a1028 */
[----:B------:R-:W-:-:S02]  /*1a380*/  SHF.L.U64.HI R250, R249, 0x2, R252 ;  /* 0x00000002f9fa7819 */ /* 0x000fc400000102fc */
[----:B------:R2:W-:Y:S04]  /*1a390*/  LDGSTS.E [R7+0x57b00], desc[UR40][R20.64], P1 ;  /* 0x57b0000014077fae */ /* 0x0005e800089a1028 */
[----:B------:R2:W-:Y:S04]  /*1a3a0*/  LDGSTS.E [R7+0x57f00], desc[UR40][R12.64], P1 ;  /* 0x57f000000c077fae */ /* 0x0005e800089a1028 */
[----:B------:R-:W0:Y:S01]  /*1a3b0*/  LDGDEPBAR ;  /* 0x00000000000079af */ /* 0x000e220000000000 */
[----:B-1----:R-:W-:-:S03]  /*1a3c0*/  VIADD R251, R251, 0x3f ;  /* 0x0000003ffbfb7836 */ /* 0x002fc60000000000 */
[----:B------:R2:W5:Y:S04]  /*1a3d0*/  LDL.LU.64 R2, [R1+0x868] ;  /* 0x0008680001027983 */ /* 0x0005680000300a00 */
[----:B------:R1:W-:Y:S04]  /*1a3e0*/  STL [R1+0x154], R5 ;  /* 0x0001540501007387 */ /* 0x0003e80000100800 */
[----:B------:R2:W-:Y:S01]  /*1a3f0*/  STL [R1+0x150], R250 ;  /* 0x000150fa01007387 */ /* 0x0005e20000100800 */
[----:B------:R-:W-:-:S04]  /*1a400*/  DEPBAR.LE SB0, 0xa ;  /* 0x000082800000791a */ /* 0x000fc80000000000 */
[----:B------:R-:W-:Y:S01]  /*1a410*/  BAR.SYNC.DEFER_BLOCKING 0x0 ;  /* 0x0000000000007b1d */ /* 0x000fe20000010000 */
[----:B---3--:R-:W-:-:S05]  /*1a420*/  IADD3 R248, P1, PT, R238, R5, RZ ;  /* 0x00000005eef87210 */ /* 0x008fca0007f3e0ff */
[----:B------:R-:W-:Y:S02]  /*1a430*/  IMAD.X R249, R239, 0x1, R250, P1 ;  /* 0x00000001eff97824 */ /* 0x000fe400008e06fa */
[----:B------:R-:W-:-:S04]  /*1a440*/  IMAD.SHL.U32 R239, R204, 0x40, RZ ;  /* 0x00000040ccef7824 */ /* 0x000fc800078e00ff */
[----:B------:R-:W-:Y:S01]  /*1a450*/  IMAD.SHL.U32 R239, R239, 0x4, RZ ;  /* 0x00000004efef7824 */ /* 0x000fe200078e00ff */
[----:B------:R-:W-:-:S04]  /*1a460*/  ISETP.NE.U32.AND P1, PT, RZ, UR6, PT ;  /* 0x00000006ff007c0c */ /* 0x000fc8000bf25070 */
[----:B----4-:R-:W-:-:S05]  /*1a470*/  IADD3 R238, P3, PT, R240, R239, RZ ;  /* 0x000000eff0ee7210 */ /* 0x010fca0007f7e0ff */
[----:B------:R-:W-:Y:S01]  /*1a480*/  IMAD.X R239, R241, 0x1, R250, P3 ;  /* 0x00000001f1ef7824 */ /* 0x000fe200018e06fa */
[----:B------:R-:W-:Y:S01]  /*1a490*/  ISETP.LT.OR P3, PT, R251, 0x40, P1 ;  /* 0x00000040fb00780c */ /* 0x000fe20000f61670 */
[----:B-1----:R-:W-:-:S04]  /*1a4a0*/  VIADD R5, R4, UR10 ;  /* 0x0000000a04057c36 */ /* 0x002fc80008000000 */
[----:B------:R-:W-:-:S08]  /*1a4b0*/  VIADD R5, R5, 0x100000 ;  /* 0x0010000005057836 */ /* 0x000fd00000000000 */
[----:B--2---:R-:W-:Y:S05]  /*1a4c0*/  @P3 BRA `(.L_x_6) ;  /* 0x0000000000d83947 */ /* 0x004fea0003800000 */
[----:B------:R-:W-:Y:S02]  /*1a4d0*/  USHF.R.U32.HI UR8, URZ, 0x4, UR10 ;  /* 0x00000004ff087899 */ /* 0x000fe4000801160a */
[----:B------:R-:W-:Y:S02]  /*1a4e0*/  UIADD3 UR5, UPT, UPT, UR10, 0x70000, URZ ;  /* 0x000700000a057890 */ /* 0x000fe4000fffe0ff */
[----:B------:R-:W-:Y:S02]  /*1a4f0*/  USGXT.U32 UR8, UR8, 0xe ;  /* 0x0000000e0808789a */ /* 0x000fe40008000000 */
[----:B------:R-:W-:Y:S02]  /*1a500*/  USHF.R.U32.HI UR5, URZ, 0x4, UR5 ;  /* 0x00000004ff057899 */ /* 0x000fe40008011605 */
[----:B------:R-:W-:Y:S02]  /*1a510*/  UIADD3 UR50, UP1, UPT, UR8, 0x2, URZ ;  /* 0x0000000208327890 */ /* 0x000fe4000ff3e0ff */
[----:B------:R-:W-:Y:S01]  /*1a520*/  USGXT.U32 UR14, UR5, 0xe ;  /* 0x0000000e050e789a */ /* 0x000fe20008000000 */
[----:B------:R-:W-:Y:S01]  /*1a530*/  UMOV UR4, URZ ;  /* 0x000000ff00047c82 */ /* 0x000fe20008000000 */
[----:B------:R-:W-:Y:S01]  /*1a540*/  UMOV UR6, URZ ;  /* 0x000000ff00067c82 */ /* 0x000fe20008000000 */
[----:B------:R-:W-:-:S02]  /*1a550*/  UIADD3.X UR51, UPT, UPT, UR4, 0x40004040, URZ, UP1, !UPT ;  /* 0x4000404004337890 */ /* 0x000fc40008ffe4ff */
[----:B------:R-:W-:Y:S01]  /*1a560*/  UIADD3 UR48, UP1, UPT, UR14, 0x2, URZ ;  /* 0x000000020e307890 */ /* 0x000fe2000ff3e0ff */
[----:B------:R-:W-:Y:S01]  /*1a570*/  UMOV UR4, UR28 ;  /* 0x0000001c00047c82 */ /* 0x000fe20008000000 */
[----:B------:R-:W-:Y:S02]  /*1a580*/  UMOV UR5, URZ ;  /* 0x000000ff00057c82 */ /* 0x000fe40008000000 */
[----:B------:R-:W-:Y:S01]  /*1a590*/  UIADD3.X UR49, UPT, UPT, UR6, 0x40004040, URZ, UP1, !UPT ;  /* 0x4000404006317890 */ /* 0x000fe20008ffe4ff */
[----:B------:R-:W-:Y:S01]  /*1a5a0*/  UMOV UR29, UR4 ;  /* 0x00000004001d7c82 */ /* 0x000fe20008000000 */
[----:B------:R-:W-:Y:S02]  /*1a5b0*/  UIADD3.64 UR6, UPT, UPT, UR50, 0x2, URZ ;  /* 0x0000000232067897 */ /* 0x000fe4000fffe0ff */
[----:B------:R-:W-:Y:S02]  /*1a5c0*/  UIADD3.64 UR4, UPT, UPT, UR48, 0x2, URZ ;  /* 0x0000000230047897 */ /* 0x000fe4000fffe0ff */
[----:B------:R-:W-:-:S02]  /*1a5d0*/  UIADD3.64 UR26, UPT, UPT, UR50, 0x4, URZ ;  /* 0x00000004321a7897 */ /* 0x000fc4000fffe0ff */
[----:B------:R-:W-:Y:S02]  /*1a5e0*/  UIADD3.64 UR24, UPT, UPT, UR48, 0x4, URZ ;  /* 0x0000000430187897 */ /* 0x000fe4000fffe0ff */
[----:B------:R-:W-:Y:S02]  /*1a5f0*/  UIADD3.64 UR32, UPT, UPT, UR50, 0x7fe, URZ ;  /* 0x000007fe32207897 */ /* 0x000fe4000fffe0ff */
[----:B------:R-:W-:Y:S02]  /*1a600*/  UIADD3.64 UR30, UPT, UPT, UR48, 0x1fe, URZ ;  /* 0x000001fe301e7897 */ /* 0x000fe4000fffe0ff */
[----:B------:R-:W-:Y:S02]  /*1a610*/  UIADD3.64 UR36, UPT, UPT, UR50, 0x800, URZ ;  /* 0x0000080032247897 */ /* 0x000fe4000fffe0ff */
[----:B------:R-:W-:Y:S02]  /*1a620*/  UIADD3.64 UR34, UPT, UPT, UR48, 0x200, URZ ;  /* 0x0000020030227897 */ /* 0x000fe4000fffe0ff */
[----:B------:R-:W-:-:S02]  /*1a630*/  UIADD3.64 UR42, UPT, UPT, UR50, 0x802, URZ ;  /* 0x00000802322a7897 */ /* 0x000fc4000fffe0ff */
[----:B------:R-:W-:Y:S01]  /*1a640*/  UIADD3.64 UR38, UPT, UPT, UR48, 0x202, URZ ;  /* 0x0000020230267897 */ /* 0x000fe2000fffe0ff */
[----:B------:R-:W-:Y:S01]  /*1a650*/  UMOV UR20, 0x0 ;  /* 0x0000000000147882 */ /* 0x000fe20000000000 */
[----:B------:R-:W-:Y:S01]  /*1a660*/  UMOV UR21, 0x4400910 ;  /* 0x0440091000157882 */ /* 0x000fe20000000000 */
[----:B------:R-:W-:Y:S01]  /*1a670*/  UIADD3.64 UR46, UPT, UPT, UR50, 0x804, URZ ;  /* 0x00000804322e7897 */ /* 0x000fe2000fffe0ff */
[----:B------:R-:W-:Y:S01]  /*1a680*/  UMOV UR9, 0x40004040 ;  /* 0x4000404000097882 */ /* 0x000fe20000000000 */
[----:B------:R-:W-:Y:S01]  /*1a690*/  UIADD3.64 UR44, UPT, UPT, UR48, 0x204, URZ ;  /* 0x00000204302c7897 */ /* 0x000fe2000fffe0ff */
[----:B------:R-:W-:Y:S01]  /*1a6a0*/  UMOV UR15, 0x40004040 ;  /* 0x40004040000f7882 */ /* 0x000fe20000000000 */
[----:B------:R-:W-:Y:S01]  /*1a6b0*/  UMOV UR22, 0x0 ;  /* 0x0000000000167882 */ /* 0x000fe20000000000 */
[----:B------:R-:W-:Y:S01]  /*1a6c0*/  UMOV UR23, 0x4400910 ;  /* 0x0440091000177882 */ /* 0x000fe20000000000 */
[----:B------:R-:W-:Y:S01]  /*1a6d0*/  UMOV UR16, 0x0 ;  /* 0x0000000000107882 */ /* 0x000fe20000000000 */
[----:B------:R-:W-:Y:S01]  /*1a6e0*/  UMOV UR17, 0x4400910 ;  /* 0x0440091000117882 */ /* 0x000fe20000000000 */
[----:B------:R1:W-:Y:S01]  /*1a6f0*/  UTCHMMA gdesc[UR14], gdesc[UR8], tmem[UR11], tmem[UR20], idesc[UR21], !UPT ;  /* 0x00ff14080e0075ea */ /* 0x0003e2000f80000b */
[----:B------:R-:W-:Y:S01]  /*1a700*/  UMOV UR52, 0x0 ;  /* 0x0000000000347882 */ /* 0x000fe20000000000 */
[----:B------:R-:W-:Y:S01]  /*1a710*/  UMOV UR53, 0x4400910 ;  /* 0x0440091000357882 */ /* 0x000fe20000000000 */
[----:B------:R1:W-:Y:S01]  /*1a720*/  UTCHMMA gdesc[UR48], gdesc[UR50], tmem[UR11], tmem[UR22], idesc[UR23], UPT ;  /* 0x00ff1632300075ea */ /* 0x0003e2000b80000b */
        /* <DEDUP_REMOVED lines=12> */
[----:B------:R1:W-:Y:S01]  /*1a7f0*/  UTCHMMA gdesc[UR38], gdesc[UR42], tmem[UR11], tmem[UR58], idesc[UR59], UPT ;  /* 0x00ff3a2a260075ea */ /* 0x0003e2000b80000b */
[----:B------:R1:W-:Y:S01]  /*1a800*/  UTCHMMA gdesc[UR44], gdesc[UR46], tmem[UR11], tmem[UR60], idesc[UR61], UPT ;  /* 0x00ff3c2e2c0075ea */ /* 0x0003e2000b80000b */
[----:B------:R1:W-:Y:S01]  /*1a810*/  UTCBAR [UR29], URZ ;  /* 0x000000ff1d0073e9 */ /* 0x0003e200080000ff */
[----:B------:R-:W-:Y:S01]  /*1a820*/  NOP ;  /* 0x0000000000007918 */ /* 0x000fe20000000000 */
.L_x_6:
[----:B-----5:R2:W-:Y:S01]  /*1a830*/  STL [R1+0x8d4], R11 ;  /* 0x0008d40b01007387 */ /* 0x0205e20000100800 */
[----:B------:R-:W3:Y:S01]  /*1a840*/  S2R R241, SR_TID.X ;  /* 0x0000000000f17919 */ /* 0x000ee20000002100 */
[----:B------:R-:W-:Y:S06]  /*1a850*/  BAR.SYNC.DEFER_BLOCKING 0x0 ;  /* 0x0000000000007b1d */ /* 0x000fec0000010000 */
[----:B--2---:R-:W2:Y:S04]  /*1a860*/  LDL R11, [R1+0x154] ;  /* 0x00015400010b7983 */ /* 0x004ea80000100800 */
[----:B------:R4:W-:Y:S04]  /*1a870*/  STL [R1+0x8d0], R0 ;  /* 0x0008d00001007387 */ /* 0x0009e80000100800 */
[----:B----4-:R-:W4:Y:S04]  /*1a880*/  LDL R0, [R1+0x150] ;  /* 0x0001500001007983 */ /* 0x010f280000100800 */
[----:B------:R-:W-:Y:S01]  /*1a890*/  @!PT LDS RZ, [RZ] ;  /* 0x00000000fffff984 */ /* 0x000fe20000000800 */
[----:B------:R-:W-:Y:S01]  /*1a8a0*/  @!PT LDS RZ, [RZ] ;  /* 0x00000000fffff984 */ /* 0x000fe20000000800 */
[----:B------:R-:W-:Y:S01]  /*1a8b0*/  @!PT LDS RZ, [RZ] ;  /* 0x00000000fffff984 */ /* 0x000fe20000000800 */
[----:B------:R-:W-:Y:S01]  /*1a8c0*/  LDGSTS.E [R5+-0x78000], desc[UR40][R248.64], P0 ;  /* 0x88000000f8057fae */ /* 0x000fe200081a1028 */
[----:B---3--:R-:W-:-:S02]  /*1a8d0*/  SHF.R.U32.HI R240, RZ, 0x6, R241 ;  /* 0x00000006fff07819 */ /* 0x008fc400000116f1 */
[----:B------:R-:W-:Y:S01]  /*1a8e0*/  SHF.R.U32.HI R241, RZ, 0x6, R241 ;  /* 0x00000006fff17819 */ /* 0x000fe200000116f1 */
[----:B------:R3:W-:Y:S01]  /*1a8f0*/  LDGSTS.E [R5+-0x77ff8], desc[UR40][R238.64], P2 ;  /* 0x88008000ee057fae */ /* 0x0007e200091a1028 */
[----:B------:R-:W-:Y:S02]  /*1a900*/  SGXT.U32 R240, R240, 0x1 ;  /* 0x00000001f0f0781a */ /* 0x000fe40000000000 */
[----:B------:R-:W-:Y:S01]  /*1a910*/  SGXT.U32 R241, R241, 0x1 ;  /* 0x00000001f1f1781a */ /* 0x000fe20000000000 */
[----:B------:R-:W-:Y:S01]  /*1a920*/  STL.64 [R1+0x878], R8 ;  /* 0x0008780801007387 */ /* 0x000fe20000100a00 */
[----:B------:R-:W-:Y:S02]  /*1a930*/  LOP3.LUT R240, R240, 0x22, RZ, 0xfc, !PT ;  /* 0x00000022f0f07812 */ /* 0x000fe400078efcff */
[----:B------:R-:W-:Y:S01]  /*1a940*/  LOP3.LUT R241, R241, 0x20, RZ, 0xfc, !PT ;  /* 0x00000020f1f17812 */ /* 0x000fe200078efcff */
[----:B------:R-:W-:Y:S01]  /*1a950*/  STL.64 [R1+0x870], R6 ;  /* 0x0008700601007387 */ /* 0x000fe20000100a00 */
[----:B------:R-:W-:-:S02]  /*1a960*/  ISETP.GE.AND P2, PT, R240, UR19, PT ;  /* 0x00000013f0007c0c */ /* 0x000fc4000bf46270 */
[----:B------:R-:W-:Y:S01]  /*1a970*/  ISETP.GE.AND P0, PT, R241, UR19, PT ;  /* 0x00000013f1007c0c */ /* 0x000fe2000bf06270 */
[----:B------:R1:W-:Y:S01]  /*1a980*/  STL.64 [R1+0x868], R2 ;  /* 0x0008680201007387 */ /* 0x0003e20000100a00 */
[----:B---3--:R-:W-:Y:S02]  /*1a990*/  SEL R238, RZ, 0x4, P2 ;  /* 0x00000004ffee7807 */ /* 0x008fe40001000000 */
[----:B------:R-:W-:Y:S01]  /*1a9a0*/  SEL R239, RZ, 0x4, P0 ;  /* 0x00000004ffef7807 */ /* 0x000fe20000000000 */
[----:B------:R-:W3:Y:S01]  /*1a9b0*/  S2R R241, SR_TID.X ;  /* 0x0000000000f17919 */ /* 0x000ee20000002100 */
[----:B------:R-:W-:Y:S02]  /*1a9c0*/  SEL R238, R238, RZ, P4 ;  /* 0x000000ffeeee7207 */ /* 0x000fe40002000000 */
[----:B------:R-:W-:Y:S01]  /*1a9d0*/  SEL R239, R239, RZ, P4 ;  /* 0x000000ffefef7207 */ /* 0x000fe20002000000 */
[----:B------:R-:W-:Y:S01]  /*1a9e0*/  STL.64 [R1+0x880], R204 ;  /* 0x000880cc01007387 */ /* 0x000fe20000100a00 */
[----:B------:R-:W-:-:S02]  /*1a9f0*/  ISETP.NE.U32.AND P2, PT, R238, RZ, PT ;  /* 0x000000ffee00720c */ /* 0x000fc40003f45070 */
[----:B------:R-:W-:Y:S01]  /*1aa00*/  ISETP.NE.U32.AND P0, PT, R239, RZ, PT ;  /* 0x000000ffef00720c */ /* 0x000fe20003f05070 */
[----:B-1----:R-:W1:Y:S01]  /*1aa10*/  S2R R2, SR_TID.X ;  /* 0x0000000000027919 */ /* 0x002e620000002100 */
[----:B------:R-:W1:Y:S01]  /*1aa20*/  S2R R3, SR_TID.X ;  /* 0x0000000000037919 */ /* 0x000e620000002100 */
[--C-:B---3--:R-:W-:Y:S02]  /*1aa30*/  SHF.R.U32.HI R240, RZ, 0x6, R241.reuse ;  /* 0x00000006fff07819 */ /* 0x108fe400000116f1 */
[----:B------:R-:W-:Y:S02]  /*1aa40*/  SHF.R.U32.HI R241, RZ, 0x6, R241 ;  /* 0x00000006fff17819 */ /* 0x000fe400000116f1 */
[----:B------:R-:W-:Y:S02]  /*1aa50*/  SGXT.U32 R240, R240, 0x1 ;  /* 0x00000001f0f0781a */ /* 0x000fe40000000000 */
[----:B------:R-:W-:Y:S02]  /*1aa60*/  SGXT.U32 R241, R241, 0x1 ;  /* 0x00000001f1f1781a */ /* 0x000fe40000000000 */
[----:B------:R-:W-:-:S02]  /*1aa70*/  LOP3.LUT R240, R240, 0x6, RZ, 0xfc, !PT ;  /* 0x00000006f0f07812 */ /* 0x000fc400078efcff */
[----:B------:R-:W-:Y:S02]  /*1aa80*/  LOP3.LUT R241, R241, 0x4, RZ, 0xfc, !PT ;  /* 0x00000004f1f17812 */ /* 0x000fe400078efcff */
[----:B--2---:R-:W-:-:S05]  /*1aa90*/  IADD3 R238, P3, PT, R206, R11, RZ ;  /* 0x0000000bceee7210 */ /* 0x004fca0007f7e0ff */
[----:B----4-:R-:W-:Y:S01]  /*1aaa0*/  IMAD.X R239, R207, 0x1, R0, P3 ;  /* 0x00000001cfef7824 */ /* 0x010fe200018e0600 */
[----:B------:R-:W-:-:S04]  /*1aab0*/  IADD3 R206, P3, PT, R208, R11, RZ ;  /* 0x0000000bd0ce7210 */ /* 0x000fc80007f7e0ff */
[----:B------:R-:W-:Y:S01]  /*1aac0*/  LDGSTS.E [R5+-0x76000], desc[UR40][R238.64], P0 ;  /* 0x8a000000ee057fae */ /* 0x000fe200081a1028 */
[----:B------:R-:W-:Y:S01]  /*1aad0*/  ISETP.GE.AND P0, PT, R241, UR19, PT ;  /* 0x00000013f1007c0c */ /* 0x000fe2000bf06270 */
[----:B------:R-:W-:Y:S01]  /*1aae0*/  IMAD.X R207, R209, 0x1, R0, P3 ;  /* 0x00000001d1cf7824 */ /* 0x000fe200018e0600 */
[----:B------:R-:W2:Y:S04]  /*1aaf0*/  S2R R241, SR_TID.X ;  /* 0x0000000000f17919 */ /* 0x000ea80000002100 */
[----:B------:R3:W-:Y:S01]  /*1ab00*/  LDGSTS.E [R5+-0x75ff8], desc[UR40][R206.64], P2 ;  /* 0x8a008000ce057fae */ /* 0x0007e200091a1028 */
[----:B------:R-:W-:Y:S02]  /*1ab10*/  ISETP.GE.AND P2, PT, R240, UR19, PT ;  /* 0x00000013f0007c0c */ /* 0x000fe4000bf46270 */
[----:B------:R-:W-:-:S05]  /*1ab20*/  LOP3.LUT R240, R4, 0x10, RZ, 0x3c, !PT ;  /* 0x0000001004f07812 */ /* 0x000fca00078e3cff */
[----:B------:R-:W-:Y:S01]  /*1ab30*/  VIADD R240, R240, UR10 ;  /* 0x0000000af0f07c36 */ /* 0x000fe20008000000 */
[----:B---3--:R-:W-:Y:S02]  /*1ab40*/  SEL R206, RZ, 0x4, P0 ;  /* 0x00000004ffce7807 */ /* 0x008fe40000000000 */
[----:B------:R-:W-:Y:S02]  /*1ab50*/  SEL R5, RZ, 0x4, P2 ;  /* 0x00000004ff057807 */ /* 0x000fe40001000000 */
[----:B------:R-:W-:Y:S02]  /*1ab60*/  SEL R206, R206, RZ, P4 ;  /* 0x000000ffcece7207 */ /* 0x000fe40002000000 */
[----:B------:R-:W-:Y:S02]  /*1ab70*/  SEL R5, R5, RZ, P4 ;  /* 0x000000ff05057207 */ /* 0x000fe40002000000 */
[----:B------:R-:W-:Y:S02]  /*1ab80*/  ISETP.NE.U32.AND P0, PT, R206, RZ, PT ;  /* 0x000000ffce00720c */ /* 0x000fe40003f05070 */
[----:B------:R-:W-:-:S02]  /*1ab90*/  IADD3 R206, P3, PT, R210, R11, RZ ;  /* 0x0000000bd2ce7210 */ /* 0x000fc40007f7e0ff */
[----:B------:R-:W-:Y:S01]  /*1aba0*/  ISETP.NE.U32.AND P2, PT, R5, RZ, PT ;  /* 0x000000ff0500720c */ /* 0x000fe20003f45070 */
[----:B------:R-:W-:Y:S02]  /*1abb0*/  VIADD R5, R240, 0x100000 ;  /* 0x00100000f0057836 */ /* 0x000fe40000000000 */
[----:B------:R-:W-:Y:S01]  /*1abc0*/  IMAD.X R207, R211, 0x1, R0, P3 ;  /* 0x00000001d3cf7824 */ /* 0x000fe200018e0600 */
[--C-:B--2---:R-:W-:Y:S02]  /*1abd0*/  SHF.R.U32.HI R240, RZ, 0x6, R241.reuse ;  /* 0x00000006fff07819 */ /* 0x104fe400000116f1 */
[----:B------:R-:W-:Y:S02]  /*1abe0*/  SHF.R.U32.HI R241, RZ, 0x6, R241 ;  /* 0x00000006fff17819 */ /* 0x000fe400000116f1 */
[----:B------:R-:W-:Y:S01]  /*1abf0*/  IADD3 R208, P3, PT, R212, R11, RZ ;  /* 0x0000000bd4d07210 */ /* 0x000fe20007f7e0ff */
[----:B------:R2:W-:Y:S01]  /*1ac00*/  LDGSTS.E [R5+-0x78000], desc[UR40][R206.64], P0 ;  /* 0x88000000ce057fae */ /* 0x0005e200081a1028 */
[----:B------:R-:W-:-:S02]  /*1ac10*/  SGXT.U32 R240, R240, 0x1 ;  /* 0x00000001f0f0781a */ /* 0x000fc40000000000 */
[----:B------:R-:W-:Y:S01]  /*1ac20*/  SGXT.U32 R241, R241, 0x1 ;  /* 0x00000001f1f1781a */ /* 0x000fe20000000000 */
[----:B------:R-:W-:Y:S01]  /*1ac30*/  IMAD.X R209, R213, 0x1, R0, P3 ;  /* 0x00000001d5d17824 */ /* 0x000fe200018e0600 */
[----:B------:R-:W-:Y:S02]  /*1ac40*/  LOP3.LUT R240, R240, 0x26, RZ, 0xfc, !PT ;  /* 0x00000026f0f07812 */ /* 0x000fe400078efcff */
[----:B------:R-:W-:Y:S02]  /*1ac50*/  LOP3.LUT R241, R241, 0x24, RZ, 0xfc, !PT ;  /* 0x00000024f1f17812 */ /* 0x000fe400078efcff */
[----:B------:R3:W-:Y:S01]  /*1ac60*/  LDGSTS.E [R5+-0x77ff8], desc[UR40][R208.64], P2 ;  /* 0x88008000d0057fae */ /* 0x0007e200091a1028 */
[----:B------:R-:W-:Y:S02]  /*1ac70*/  ISETP.GE.AND P2, PT, R240, UR19, PT ;  /* 0x00000013f0007c0c */ /* 0x000fe4000bf46270 */
[----:B------:R-:W-:Y:S02]  /*1ac80*/  ISETP.GE.AND P0, PT, R241, UR19, PT ;  /* 0x00000013f1007c0c */ /* 0x000fe4000bf06270 */
[----:B--2---:R-:W-:-:S02]  /*1ac90*/  SEL R206, RZ, 0x4, P2 ;  /* 0x00000004ffce7807 */ /* 0x004fc40001000000 */
[----:B------:R-:W-:Y:S02]  /*1aca0*/  SEL R207, RZ, 0x4, P0 ;  /* 0x00000004ffcf7807 */ /* 0x000fe40000000000 */
[----:B------:R-:W-:Y:S02]  /*1acb0*/  SEL R206, R206, RZ, P4 ;  /* 0x000000ffcece7207 */ /* 0x000fe40002000000 */
[----:B------:R-:W-:Y:S02]  /*1acc0*/  SEL R207, R207, RZ, P4 ;  /* 0x000000ffcfcf7207 */ /* 0x000fe40002000000 */
[----:B------:R-:W-:Y:S02]  /*1acd0*/  ISETP.NE.U32.AND P2, PT, R206, RZ, PT ;  /* 0x000000ffce00720c */ /* 0x000fe40003f45070 */
[----:B------:R-:W-:Y:S02]  /*1ace0*/  ISETP.NE.U32.AND P0, PT, R207, RZ, PT ;  /* 0x000000ffcf00720c */ /* 0x000fe40003f05070 */
[----:B------:R-:W-:-:S02]  /*1acf0*/  IADD3 R206, P3, PT, R214, R11, RZ ;  /* 0x0000000bd6ce7210 */ /* 0x000fc40007f7e0ff */
[--C-:B-1----:R-:W-:Y:S02]  /*1ad00*/  SHF.R.U32.HI R241, RZ, 0x6, R2.reuse ;  /* 0x00000006fff17819 */ /* 0x102fe40000011602 */
[----:B------:R-:W-:Y:S01]  /*1ad10*/  SHF.R.U32.HI R240, RZ, 0x6, R2 ;  /* 0x00000006fff07819 */ /* 0x000fe20000011602 */
[--C-:B------:R-:W-:Y:S01]  /*1ad20*/  IMAD.X R207, R215, 0x1, R0.reuse, P3 ;  /* 0x00000001d7cf7824 */ /* 0x100fe200018e0600 */
[----:B------:R-:W-:Y:S02]  /*1ad30*/  SGXT.U32 R241, R241, 0x1 ;  /* 0x00000001f1f1781a */ /* 0x000fe40000000000 */
[----:B---3--:R-:W-:Y:S02]  /*1ad40*/  IADD3 R208, P3, PT, R216, R11, RZ ;  /* 0x0000000bd8d07210 */ /* 0x008fe40007f7e0ff */
[----:B------:R-:W-:Y:S01]  /*1ad50*/  SGXT.U32 R240, R240, 0x1 ;  /* 0x00000001f0f0781a */ /* 0x000fe20000000000 */
[----:B------:R1:W-:Y:S01]  /*1ad60*/  LDGSTS.E [R5+-0x76000], desc[UR40][R206.64], P0 ;  /* 0x8a000000ce057fae */ /* 0x0003e200081a1028 */
[----:B------:R-:W-:Y:S01]  /*1ad70*/  LOP3.LUT R241, R241, 0x8, RZ, 0xfc, !PT ;  /* 0x00000008f1f17812 */ /* 0x000fe200078efcff */
[----:B------:R-:W-:Y:S01]  /*1ad80*/  IMAD.X R209, R217, 0x1, R0, P3 ;  /* 0x00000001d9d17824 */ /* 0x000fe200018e0600 */
[----:B------:R-:W-:-:S02]  /*1ad90*/  LOP3.LUT R240, R240, 0xa, RZ, 0xfc, !PT ;  /* 0x0000000af0f07812 */ /* 0x000fc400078efcff */
[----:B------:R-:W-:Y:S02]  /*1ada0*/  ISETP.GE.AND P0, PT, R241, UR19, PT ;  /* 0x00000013f1007c0c */ /* 0x000fe4000bf06270 */
[----:B------:R2:W-:Y:S01]  /*1adb0*/  LDGSTS.E [R5+-0x75ff8], desc[UR40][R208.64], P2 ;  /* 0x8a008000d0057fae */ /* 0x0005e200091a1028 */
[----:B------:R-:W-:Y:S02]  /*1adc0*/  ISETP.GE.AND P2, PT, R240, UR19, PT ;  /* 0x00000013f0007c0c */ /* 0x000fe4000bf46270 */
[----:B------:R-:W-:Y:S02]  /*1add0*/  LOP3.LUT R240, R4, 0x20, RZ, 0x3c, !PT ;  /* 0x0000002004f07812 */ /* 0x000fe400078e3cff */
[----:B-1----:R-:W-:Y:S02]  /*1ade0*/  SEL R206, RZ, 0x4, P0 ;  /* 0x00000004ffce7807 */ /* 0x002fe40000000000 */
[----:B------:R-:W-:Y:S01]  /*1adf0*/  SHF.R.U32.HI R241, RZ, 0x6, R2 ;  /* 0x00000006fff17819 */ /* 0x000fe20000011602 */
[----:B------:R-:W-:Y:S01]  /*1ae00*/  VIADD R240, R240, UR10 ;  /* 0x0000000af0f07c36 */ /* 0x000fe20008000000 */
[----:B------:R-:W-:-:S02]  /*1ae10*/  SEL R206, R206, RZ, P4 ;  /* 0x000000ffcece7207 */ /* 0x000fc40002000000 */
[----:B------:R-:W-:Y:S02]  /*1ae20*/  SGXT.U32 R241, R241, 0x1 ;  /* 0x00000001f1f1781a */ /* 0x000fe40000000000 */
[----:B--2---:R-:W-:Y:S02]  /*1ae30*/  SEL R5, RZ, 0x4, P2 ;  /* 0x00000004ff057807 */ /* 0x004fe40001000000 */
[----:B------:R-:W-:Y:S02]  /*1ae40*/  ISETP.NE.U32.AND P0, PT, R206, RZ, PT ;  /* 0x000000ffce00720c */ /* 0x000fe40003f05070 */
[----:B------:R-:W-:Y:S02]  /*1ae50*/  SEL R5, R5, RZ, P4 ;  /* 0x000000ff05057207 */ /* 0x000fe40002000000 */
[-C--:B------:R-:W-:Y:S02]  /*1ae60*/  IADD3 R206, P3, PT, R218, R11.reuse, RZ ;  /* 0x0000000bdace7210 */ /* 0x080fe40007f7e0ff */
[----:B------:R-:W-:Y:S01]  /*1ae70*/  ISETP.NE.U32.AND P2, PT, R5, RZ, PT ;  /* 0x000000ff0500720c */ /* 0x000fe20003f45070 */
[----:B------:R-:W-:Y:S01]  /*1ae80*/  VIADD R5, R240, 0x100000 ;  /* 0x00100000f0057836 */ /* 0x000fe20000000000 */
[----:B------:R-:W-:Y:S01]  /*1ae90*/  SHF.R.U32.HI R240, RZ, 0x6, R2 ;  /* 0x00000006fff07819 */ /* 0x000fe20000011602 */
[----:B------:R-:W-:Y:S01]  /*1aea0*/  IMAD.X R207, R219, 0x1, R0, P3 ;  /* 0x00000001dbcf7824 */ /* 0x000fe200018e0600 */
[----:B------:R-:W-:-:S02]  /*1aeb0*/  IADD3 R208, P3, PT, R220, R11, RZ ;  /* 0x0000000bdcd07210 */ /* 0x000fc40007f7e0ff */
[----:B------:R-:W-:Y:S02]  /*1aec0*/  SGXT.U32 R240, R240, 0x1 ;  /* 0x00000001f0f0781a */ /* 0x000fe40000000000 */
[----:B------:R-:W-:Y:S01]  /*1aed0*/  LOP3.LUT R241, R241, 0x28, RZ, 0xfc, !PT ;  /* 0x00000028f1f17812 */ /* 0x000fe200078efcff */
[----:B------:R-:W-:Y:S01]  /*1aee0*/  IMAD.X R209, R221, 0x1, R0, P3 ;  /* 0x00000001ddd17824 */ /* 0x000fe200018e0600 */
[----:B------:R-:W-:Y:S01]  /*1aef0*/  LOP3.LUT R240, R240, 0x2a, RZ, 0xfc, !PT ;  /* 0x0000002af0f07812 */ /* 0x000fe200078efcff */
[----:B------:R1:W-:Y:S01]  /*1af00*/  LDGSTS.E [R5+-0x78000], desc[UR40][R206.64], P0 ;  /* 0x88000000ce057fae */ /* 0x0003e200081a1028 */
[----:B------:R-:W-:Y:S02]  /*1af10*/  ISETP.GE.AND P0, PT, R241, UR19, PT ;  /* 0x00000013f1007c0c */ /* 0x000fe4000bf06270 */
[----:B------:R-:W-:Y:S01]  /*1af20*/  SHF.R.U32.HI R241, RZ, 0x6, R2 ;  /* 0x00000006fff17819 */ /* 0x000fe20000011602 */
[----:B------:R2:W-:Y:S01]  /*1af30*/  LDGSTS.E [R5+-0x77ff8], desc[UR40][R208.64], P2 ;  /* 0x88008000d0057fae */ /* 0x0005e200091a1028 */
[----:B------:R-:W-:-:S02]  /*1af40*/  ISETP.GE.AND P2, PT, R240, UR19, PT ;  /* 0x00000013f0007c0c */ /* 0x000fc4000bf46270 */
[----:B------:R-:W-:Y:S02]  /*1af50*/  SHF.R.U32.HI R240, RZ, 0x6, R2 ;  /* 0x00000006fff07819 */ /* 0x000fe40000011602 */
[----:B------:R-:W-:Y:S02]  /*1af60*/  SGXT.U32 R241, R241, 0x1 ;  /* 0x00000001f1f1781a */ /* 0x000fe40000000000 */
[----:B------:R-:W-:Y:S02]  /*1af70*/  SGXT.U32 R240, R240, 0x1 ;  /* 0x00000001f0f0781a */ /* 0x000fe40000000000 */
[----:B-1----:R-:W-:Y:S02]  /*1af80*/  SEL R207, RZ, 0x4, P0 ;  /* 0x00000004ffcf7807 */ /* 0x002fe40000000000 */
[----:B------:R-:W-:Y:S02]  /*1af90*/  SEL R206, RZ, 0x4, P2 ;  /* 0x00000004ffce7807 */ /* 0x000fe40001000000 */
[----:B------:R-:W-:-:S02]  /*1afa0*/  SEL R207, R207, RZ, P4 ;  /* 0x000000ffcfcf7207 */ /* 0x000fc40002000000 */
[----:B------:R-:W-:Y:S02]  /*1afb0*/  SEL R206, R206, RZ, P4 ;  /* 0x000000ffcece7207 */ /* 0x000fe40002000000 */
[----:B------:R-:W-:Y:S02]  /*1afc0*/  ISETP.NE.U32.AND P0, PT, R207, RZ, PT ;  /* 0x000000ffcf00720c */ /* 0x000fe40003f05070 */
[----:B------:R-:W-:Y:S02]  /*1afd0*/  ISETP.NE.U32.AND P2, PT, R206, RZ, PT ;  /* 0x000000ffce00720c */ /* 0x000fe40003f45070 */
[-C--:B------:R-:W-:Y:S02]  /*1afe0*/  IADD3 R206, P3, PT, R222, R11.reuse, RZ ;  /* 0x0000000bdece7210 */ /* 0x080fe40007f7e0ff */
[----:B------:R-:W-:Y:S02]  /*1aff0*/  LOP3.LUT R241, R241, 0xc, RZ, 0xfc, !PT ;  /* 0x0000000cf1f17812 */ /* 0x000fe400078efcff */
[----:B------:R-:W-:Y:S01]  /*1b000*/  LOP3.LUT R240, R240, 0xe, RZ, 0xfc, !PT ;  /* 0x0000000ef0f07812 */ /* 0x000fe200078efcff */
[----:B------:R-:W-:Y:S01]  /*1b010*/  IMAD.X R207, R223, 0x1, R0, P3 ;  /* 0x00000001dfcf7824 */ /* 0x000fe200018e0600 */
[----:B--2---:R-:W-:-:S04]  /*1b020*/  IADD3 R208, P3, PT, R224, R11, RZ ;  /* 0x0000000be0d07210 */ /* 0x004fc80007f7e0ff */
[----:B------:R1:W-:Y:S01]  /*1b030*/  LDGSTS.E [R5+-0x76000], desc[UR40][R206.64], P0 ;  /* 0x8a000000ce057fae */ /* 0x0003e200081a1028 */
[----:B------:R-:W-:Y:S01]  /*1b040*/  IMAD.X R209, R225, 0x1, R0, P3 ;  /* 0x00000001e1d17824 */ /* 0x000fe200018e0600 */
[----:B------:R-:W-:Y:S02]  /*1b050*/  ISETP.GE.AND P0, PT, R241, UR19, PT ;  /* 0x00000013f1007c0c */ /* 0x000fe4000bf06270 */
[----:B------:R-:W-:Y:S02]  /*1b060*/  SHF.R.U32.HI R241, RZ, 0x6, R2 ;  /* 0x00000006fff17819 */ /* 0x000fe40000011602 */
[----:B------:R2:W-:Y:S01]  /*1b070*/  LDGSTS.E [R5+-0x75ff8], desc[UR40][R208.64], P2 ;  /* 0x8a008000d0057fae */ /* 0x0005e200091a1028 */
[----:B------:R-:W-:Y:S02]  /*1b080*/  ISETP.GE.AND P2, PT, R240, UR19, PT ;  /* 0x00000013f0007c0c */ /* 0x000fe4000bf46270 */
[----:B------:R-:W-:Y:S02]  /*1b090*/  LOP3.LUT R240, R4, 0x30, RZ, 0x3c, !PT ;  /* 0x0000003004f07812 */ /* 0x000fe400078e3cff */
[----:B------:R-:W-:-:S02]  /*1b0a0*/  SGXT.U32 R241, R241, 0x1 ;  /* 0x00000001f1f1781a */ /* 0x000fc40000000000 */
[----:B-1----:R-:W-:Y:S01]  /*1b0b0*/  SEL R206, RZ, 0x4, P0 ;  /* 0x00000004ffce7807 */ /* 0x002fe20000000000 */
[----:B------:R-:W-:Y:S01]  /*1b0c0*/  VIADD R240, R240, UR10 ;  /* 0x0000000af0f07c36 */ /* 0x000fe20008000000 */
[----:B------:R-:W-:Y:S02]  /*1b0d0*/  LOP3.LUT R241, R241, 0x2c, RZ, 0xfc, !PT ;  /* 0x0000002cf1f17812 */ /* 0x000fe400078efcff */
[----:B------:R-:W-:Y:S02]  /*1b0e0*/  SEL R206, R206, RZ, P4 ;  /* 0x000000ffcece7207 */ /* 0x000fe40002000000 */
[----:B--2---:R-:W-:Y:S02]  /*1b0f0*/  SEL R5, RZ, 0x4, P2 ;  /* 0x00000004ff057807 */ /* 0x004fe40001000000 */
[----:B------:R-:W-:Y:S02]  /*1b100*/  ISETP.NE.U32.AND P0, PT, R206, RZ, PT ;  /* 0x000000ffce00720c */ /* 0x000fe40003f05070 */
[----:B------:R-:W-:-:S02]  /*1b110*/  SEL R5, R5, RZ, P4 ;  /* 0x000000ff05057207 */ /* 0x000fc40002000000 */
[-C--:B------:R-:W-:Y:S02]  /*1b120*/  IADD3 R206, P3, PT, R226, R11.reuse, RZ ;  /* 0x0000000be2ce7210 */ /* 0x080fe40007f7e0ff */
[----:B------:R-:W-:Y:S01]  /*1b130*/  ISETP.NE.U32.AND P2, PT, R5, RZ, PT ;  /* 0x000000ff0500720c */ /* 0x000fe20003f45070 */
[----:B------:R-:W-:Y:S01]  /*1b140*/  VIADD R5, R240, 0x100000 ;  /* 0x00100000f0057836 */ /* 0x000fe20000000000 */
[----:B------:R-:W-:Y:S01]  /*1b150*/  SHF.R.U32.HI R240, RZ, 0x6, R2 ;  /* 0x00000006fff07819 */ /* 0x000fe20000011602 */
[--C-:B------:R-:W-:Y:S01]  /*1b160*/  IMAD.X R207, R227, 0x1, R0.reuse, P3 ;  /* 0x00000001e3cf7824 */ /* 0x100fe200018e0600 */
[----:B------:R-:W-:Y:S02]  /*1b170*/  IADD3 R208, P3, PT, R228, R11, RZ ;  /* 0x0000000be4d07210 */ /* 0x000fe40007f7e0ff */
[----:B------:R-:W-:Y:S02]  /*1b180*/  SGXT.U32 R240, R240, 0x1 ;  /* 0x00000001f0f0781a */ /* 0x000fe40000000000 */
[----:B------:R1:W-:Y:S01]  /*1b190*/  LDGSTS.E [R5+-0x78000], desc[UR40][R206.64], P0 ;  /* 0x88000000ce057fae */ /* 0x0003e200081a1028 */
[----:B------:R-:W-:Y:S01]  /*1b1a0*/  IMAD.X R209, R229, 0x1, R0, P3 ;  /* 0x00000001e5d17824 */ /* 0x000fe200018e0600 */
[----:B------:R-:W-:-:S02]  /*1b1b0*/  LOP3.LUT R240, R240, 0x2e, RZ, 0xfc, !PT ;  /* 0x0000002ef0f07812 */ /* 0x000fc400078efcff */
[----:B------:R-:W-:Y:S02]  /*1b1c0*/  ISETP.GE.AND P0, PT, R241, UR19, PT ;  /* 0x00000013f1007c0c */ /* 0x000fe4000bf06270 */
[----:B------:R2:W-:Y:S01]  /*1b1d0*/  LDGSTS.E [R5+-0x77ff8], desc[UR40][R208.64], P2 ;  /* 0x88008000d0057fae */ /* 0x0005e200091a1028 */
[----:B------:R-:W-:Y:S02]  /*1b1e0*/  ISETP.GE.AND P2, PT, R240, UR19, PT ;  /* 0x00000013f0007c0c */ /* 0x000fe4000bf46270 */
[----:B------:R-:W-:Y:S02]  /*1b1f0*/  SHF.R.U32.HI R240, RZ, 0x6, R2 ;  /* 0x00000006fff07819 */ /* 0x000fe40000011602 */
[----:B------:R-:W-:Y:S02]  /*1b200*/  LOP3.LUT R241, R4, 0x40, RZ, 0x3c, !PT ;  /* 0x0000004004f17812 */ /* 0x000fe400078e3cff */
[----:B-1----:R-:W-:Y:S02]  /*1b210*/  SEL R207, RZ, 0x4, P0 ;  /* 0x00000004ffcf7807 */ /* 0x002fe40000000000 */
[----:B------:R-:W-:Y:S01]  /*1b220*/  SEL R206, RZ, 0x4, P2 ;  /* 0x00000004ffce7807 */ /* 0x000fe20001000000 */
[----:B------:R-:W-:Y:S01]  /*1b230*/  VIADD R241, R241, UR10 ;  /* 0x0000000af1f17c36 */ /* 0x000fe20008000000 */
[----:B------:R-:W-:-:S02]  /*1b240*/  SEL R207, R207, RZ, P4 ;  /* 0x000000ffcfcf7207 */ /* 0x000fc40002000000 */
[----:B------:R-:W-:Y:S02]  /*1b250*/  SEL R206, R206, RZ, P4 ;  /* 0x000000ffcece7207 */ /* 0x000fe40002000000 */
[----:B------:R-:W-:Y:S02]  /*1b260*/  ISETP.NE.U32.AND P0, PT, R207, RZ, PT ;  /* 0x000000ffcf00720c */ /* 0x000fe40003f05070 */
[----:B------:R-:W-:Y:S02]  /*1b270*/  ISETP.NE.U32.AND P2, PT, R206, RZ, PT ;  /* 0x000000ffce00720c */ /* 0x000fe40003f45070 */
[----:B------:R-:W-:Y:S02]  /*1b280*/  IADD3 R206, P3, PT, R230, R11, RZ ;  /* 0x0000000be6ce7210 */ /* 0x000fe40007f7e0ff */
[----:B------:R-:W-:-:S03]  /*1b290*/  SGXT.U32 R240, R240, 0x1 ;  /* 0x00000001f0f0781a */ /* 0x000fc60000000000 */
[--C-:B------:R-:W-:Y:S01]  /*1b2a0*/  IMAD.X R207, R231, 0x1, R0.reuse, P3 ;  /* 0x00000001e7cf7824 */ /* 0x100fe200018e0600 */
[----:B--2---:R-:W-:Y:S02]  /*1b2b0*/  IADD3 R208, P3, PT, R232, R11, RZ ;  /* 0x0000000be8d07210 */ /* 0x004fe40007f7e0ff */
[----:B------:R-:W-:Y:S02]  /*1b2c0*/  LOP3.LUT R240, R240, 0x10, RZ, 0xfc, !PT ;  /* 0x00000010f0f07812 */ /* 0x000fe400078efcff */
[----:B------:R-:W-:Y:S01]  /*1b2d0*/  LDGSTS.E [R5+-0x76000], desc[UR40][R206.64], P0 ;  /* 0x8a000000ce057fae */ /* 0x000fe200081a1028 */
[----:B------:R-:W-:Y:S01]  /*1b2e0*/  IMAD.X R209, R233, 0x1, R0, P3 ;  /* 0x00000001e9d17824 */ /* 0x000fe200018e0600 */
[----:B------:R-:W-:Y:S02]  /*1b2f0*/  ISETP.GE.AND P0, PT, R240, UR19, PT ;  /* 0x00000013f0007c0c */ /* 0x000fe4000bf06270 */
[----:B------:R-:W-:Y:S01]  /*1b300*/  SHF.R.U32.HI R240, RZ, 0x6, R2 ;  /* 0x00000006fff07819 */ /* 0x000fe20000011602 */
[----:B------:R-:W-:Y:S01]  /*1b310*/  VIADD R2, R241, 0x100000 ;  /* 0x00100000f1027836 */ /* 0x000fe20000000000 */
[----:B------:R1:W-:Y:S02]  /*1b320*/  LDGSTS.E [R5+-0x75ff8], desc[UR40][R208.64], P2 ;  /* 0x8a008000d0057fae */ /* 0x0003e400091a1028 */
[----:B------:R-:W-:-:S04]  /*1b330*/  SGXT.U32 R240, R240, 0x1 ;  /* 0x00000001f0f0781a */ /* 0x000fc80000000000 */
[----:B------:R-:W-:Y:S02]  /*1b340*/  LOP3.LUT R240, R240, 0x12, RZ, 0xfc, !PT ;  /* 0x00000012f0f07812 */ /* 0x000fe400078efcff */
[----:B-1----:R-:W-:Y:S02]  /*1b350*/  SEL R5, RZ, 0x4, P0 ;  /* 0x00000004ff057807 */ /* 0x002fe40000000000 */
[----:B------:R-:W-:Y:S02]  /*1b360*/  IADD3 R206, P0, PT, R234, R11, RZ ;  /* 0x0000000beace7210 */ /* 0x000fe40007f1e0ff */
[----:B------:R-:W-:-:S03]  /*1b370*/  SEL R5, R5, RZ, P4 ;  /* 0x000000ff05057207 */ /* 0x000fc60002000000 */
[----:B------:R-:W-:Y:S01]  /*1b380*/  IMAD.X R207, R235, 0x1, R0, P0 ;  /* 0x00000001ebcf7824 */ /* 0x000fe200000e0600 */
[----:B------:R-:W-:Y:S02]  /*1b390*/  ISETP.NE.U32.AND P2, PT, R5, RZ, PT ;  /* 0x000000ff0500720c */ /* 0x000fe40003f45070 */
[----:B------:R-:W-:Y:S02]  /*1b3a0*/  ISETP.GE.AND P0, PT, R240, UR19, PT ;  /* 0x00000013f0007c0c */ /* 0x000fe4000bf06270 */
[----:B------:R-:W-:Y:S02]  /*1b3b0*/  SHF.R.U32.HI R240, RZ, 0x6, R3 ;  /* 0x00000006fff07819 */ /* 0x000fe40000011603 */
[----:B------:R-:W-:Y:S02]  /*1b3c0*/  SEL R5, RZ, 0x4, P0 ;  /* 0x00000004ff057807 */ /* 0x000fe40000000000 */
[----:B------:R-:W-:Y:S02]  /*1b3d0*/  SGXT.U32 R240, R240, 0x1 ;  /* 0x00000001f0f0781a */ /* 0x000fe40000000000 */
[----:B------:R-:W-:-:S02]  /*1b3e0*/  SEL R5, R5, RZ, P4 ;  /* 0x000000ff05057207 */ /* 0x000fc40002000000 */
[----:B------:R-:W-:Y:S01]  /*1b3f0*/  LOP3.LUT R240, R240, 0x30, RZ, 0xfc, !PT ;  /* 0x00000030f0f07812 */ /* 0x000fe200078efcff */
[----:B------:R1:W-:Y:S01]  /*1b400*/  LDGSTS.E [R2+-0x78000], desc[UR40][R206.64], P2 ;  /* 0x88000000ce027fae */ /* 0x0003e200091a1028 */
[----:B------:R-:W-:Y:S02]  /*1b410*/  ISETP.NE.U32.AND P2, PT, R5, RZ, PT ;  /* 0x000000ff0500720c */ /* 0x000fe40003f45070 */
[----:B------:R-:W-:Y:S02]  /*1b420*/  ISETP.GE.AND P0, PT, R240, UR19, PT ;  /* 0x00000013f0007c0c */ /* 0x000fe4000bf06270 */
[----:B------:R-:W-:Y:S02]  /*1b430*/  SHF.R.S32.HI R3, RZ, 0x1f, R205 ;  /* 0x0000001fff037819 */ /* 0x000fe400000114cd */
[----:B------:R-:W-:-:S04]  /*1b440*/  SEL R5, RZ, 0x4, P0 ;  /* 0x00000004ff057807 */ /* 0x000fc80000000000 */
[----:B------:R-:W-:Y:S02]  /*1b450*/  SEL R5, R5, RZ, P4 ;  /* 0x000000ff05057207 */ /* 0x000fe40002000000 */
[----:B-1----:R-:W-:Y:S02]  /*1b460*/  IADD3 R206, P3, PT, R236, R11, RZ ;  /* 0x0000000becce7210 */ /* 0x002fe40007f7e0ff */
[----:B------:R-:W-:Y:S02]  /*1b470*/  ISETP.NE.U32.AND P0, PT, R5, RZ, PT ;  /* 0x000000ff0500720c */ /* 0x000fe40003f05070 */
[----:B------:R-:W-:Y:S01]  /*1b480*/  SHF.L.U64.HI R5, R205, 0x2, R3 ;  /* 0x00000002cd057819 */ /* 0x000fe20000010203 */
[----:B------:R-:W-:-:S05]  /*1b490*/  IMAD.X R207, R237, 0x1, R0, P3 ;  /* 0x00000001edcf7824 */ /* 0x000fca00018e0600 */
[----:B------:R1:W-:Y:S02]  /*1b4a0*/  LDGSTS.E [R2+-0x77ff8], desc[UR40][R206.64], P2 ;  /* 0x88008000ce027fae */ /* 0x0003e400091a1028 */
[----:B-1----:R-:W-:-:S05]  /*1b4b0*/  IMAD.SHL.U32 R2, R205, 0x4, RZ ;  /* 0x00000004cd027824 */ /* 0x002fca00078e00ff */
[-C--:B------:R-:W-:Y:S01]  /*1b4c0*/  IADD3 R6, P2, PT, R246, R2.reuse, RZ ;  /* 0x00000002f6067210 */ /* 0x080fe20007f5e0ff */
[----:B------:R-:W-:Y:S04]  /*1b4d0*/  STL [R1+0x14c], R2 ;  /* 0x00014c0201007387 */ /* 0x000fe80000100800 */
[----:B------:R-:W-:Y:S01]  /*1b4e0*/  IMAD.X R7, R247, 0x1, R5, P2 ;  /* 0x00000001f7077824 */ /* 0x000fe200010e0605 */
[----:B------:R-:W-:-:S04]  /*1b4f0*/  IADD3 R8, P2, PT, R202, R2, RZ ;  /* 0x00000002ca087210 */ /* 0x000fc80007f5e0ff */
[----:B------:R1:W-:Y:S01]  /*1b500*/  STL.64 [R1+0x138], R6 ;  /* 0x0001380601007387 */ /* 0x0003e20000100a00 */
[----:B------:R-:W-:-:S05]  /*1b510*/  IMAD.X R9, R203, 0x1, R5, P2 ;  /* 0x00000001cb097824 */ /* 0x000fca00010e0605 */
[----:B------:R2:W-:Y:S01]  /*1b520*/  STL.64 [R1+0x130], R8 ;  /* 0x0001300801007387 */ /* 0x0005e20000100a00 */
[----:B-1----:R-:W-:-:S05]  /*1b530*/  IADD3 R6, P3, PT, R196, R2, RZ ;  /* 0x00000002c4067210 */ /* 0x002fca0007f7e0ff */
[----:B------:R-:W-:Y:S01]  /*1b540*/  IMAD.X R7, R197, 0x1, R5, P3 ;  /* 0x00000001c5077824 */ /* 0x000fe200018e0605 */
[----:B--2---:R-:W-:-:S04]  /*1b550*/  IADD3 R8, P2, PT, R190, R2, RZ ;  /* 0x00000002be087210 */ /* 0x004fc80007f5e0ff */
        /* <DEDUP_REMOVED lines=37> */
[----:B------:R-:W-:Y:S01]  /*1b7b0*/  IMAD.X R9, R119, 0x1, R5, P2 ;  /* 0x0000000177097824 */ /* 0x000fe200010e0605 */
[----:B------:R-:W-:-:S04]  /*1b7c0*/  IADD3 R204, P2, PT, R106, R2, RZ ;  /* 0x000000026acc7210 */ /* 0x000fc80007f5e0ff */
[----:B------:R2:W-:Y:S01]  /*1b7d0*/  STL.64 [R1+0x88], R8 ;  /* 0x0000880801007387 */ /* 0x0005e20000100a00 */
[----:B------:R-:W-:Y:S01]  /*1b7e0*/  IMAD.X R205, R107, 0x1, R5, P2 ;  /* 0x000000016bcd7824 */ /* 0x000fe200010e0605 */
[----:B-1----:R-:W-:-:S05]  /*1b7f0*/  IADD3 R6, P3, PT, R112, R2, RZ ;  /* 0x0000000270067210 */ /* 0x002fca0007f7e0ff */
[----:B------:R-:W-:Y:S01]  /*1b800*/  IMAD.X R7, R113, 0x1, R5, P3 ;  /* 0x0000000171077824 */ /* 0x000fe200018e0605 */
[----:B--2---:R-:W-:-:S04]  /*1b810*/  IADD3 R8, P3, PT, R100, R2, RZ ;  /* 0x0000000264087210 */ /* 0x004fc80007f7e0ff */
[----:B------:R-:W-:Y:S04]  /*1b820*/  STL.64 [R1+0x78], R6 ;  /* 0x0000780601007387 */ /* 0x000fe80000100a00 */
[----:B------:R1:W-:Y:S04]  /*1b830*/  STL.64 [R1+0x888], R204 ;  /* 0x000888cc01007387 */ /* 0x0003e80000100a00 */
[----:B------:R-:W2:Y:S04]  /*1b840*/  LDL.LU.64 R228, [R1+0x250] ;  /* 0x0002500001e47983 */ /* 0x000ea80000300a00 */
[----:B------:R-:W3:Y:S04]  /*1b850*/  LDL.LU.64 R226, [R1+0x238] ;  /* 0x0002380001e27983 */ /* 0x000ee80000300a00 */
[----:B------:R-:W4:Y:S01]  /*1b860*/  LDL.LU.64 R214, [R1+0x220] ;  /* 0x0002200001d67983 */ /* 0x000f220000300a00 */
[----:B-1----:R-:W-:-:S03]  /*1b870*/  IMAD.MOV.U32 R205, RZ, RZ, R2 ;  /* 0x000000ffffcd7224 */ /* 0x002fc600078e0002 */
[----:B------:R-:W4:Y:S04]  /*1b880*/  LDL.LU.64 R224, [R1+0x208] ;  /* 0x0002080001e07983 */ /* 0x000f280000300a00 */
[----:B------:R-:W4:Y:S01]  /*1b890*/  LDL.LU.64 R222, [R1+0x1e8] ;  /* 0x0001e80001de7983 */ /* 0x000f220000300a00 */
[--C-:B------:R-:W-:Y:S01]  /*1b8a0*/  IMAD.X R9, R101, 0x1, R5.reuse, P3 ;  /* 0x0000000165097824 */ /* 0x100fe200018e0605 */
[-C--:B------:R-:W-:Y:S02]  /*1b8b0*/  IADD3 R6, P2, PT, R94, R205.reuse, RZ ;  /* 0x000000cd5e067210 */ /* 0x080fe40007f5e0ff */
[-C--:B------:R-:W-:Y:S01]  /*1b8c0*/  IADD3 R2, P3, PT, R88, R205.reuse, RZ ;  /* 0x000000cd58027210 */ /* 0x080fe20007f7e0ff */
[----:B------:R-:W4:Y:S02]  /*1b8d0*/  LDL.LU.64 R220, [R1+0x1c8] ;  /* 0x0001c80001dc7983 */ /* 0x000f240000300a00 */
[--C-:B------:R-:W-:Y:S01]  /*1b8e0*/  IMAD.X R7, R95, 0x1, R5.reuse, P2 ;  /* 0x000000015f077824 */ /* 0x100fe200010e0605 */
[-C--:B------:R-:W-:Y:S01]  /*1b8f0*/  IADD3 R250, P2, PT, R82, R205.reuse, RZ ;  /* 0x000000cd52fa7210 */ /* 0x080fe20007f5e0ff */
[--C-:B------:R-:W-:Y:S01]  /*1b900*/  IMAD.X R3, R89, 0x1, R5.reuse, P3 ;  /* 0x0000000159037824 */ /* 0x100fe200018e0605 */
        /* <DEDUP_REMOVED lines=24> */
[----:B------:R-:W-:Y:S01]  /*1ba90*/  IMAD.X R27, R27, 0x1, R5, P3 ;  /* 0x000000011b1b7824 */ /* 0x000fe200018e0605 */
[----:B------:R-:W-:-:S03]  /*1baa0*/  IADD3 R18, P3, PT, R18, R205, RZ ;  /* 0x000000cd12127210 */ /* 0x000fc60007f7e0ff */
        /* <DEDUP_REMOVED lines=122> */
[--C-:B------:R-:W-:Y:S01]  /*1c250*/  IMAD.X R37, R37, 0x1, R5.reuse, P3 ;  /* 0x0000000125257824 */ /* 0x100fe200018e0605 */
[-C--:B------:R-:W-:Y:S01]  /*1c260*/  IADD3 R22, P3, PT, R22, R205.reuse, RZ ;  /* 0x000000cd16167210 */ /* 0x080fe20007f7e0ff */
[----:B------:R1:W-:Y:S02]  /*1c270*/  STL.64 [R1+0x890], R8 ;  /* 0x0008900801007387 */ /* 0x0003e40000100a00 */
[--C-:B------:R-:W-:Y:S02]  /*1c280*/  IMAD.X R31, R31, 0x1, R5.reuse, P2 ;  /* 0x000000011f1f7824 */ /* 0x100fe400010e0605 */
[----:B------:R-:W-:Y:S01]  /*1c290*/  STL.64 [R1+0x898], R6 ;  /* 0x0008980601007387 */ /* 0x000fe20000100a00 */
[----:B------:R-:W-:Y:S01]  /*1c2a0*/  IMAD.X R23, R23, 0x1, R5, P3 ;  /* 0x0000000117177824 */ /* 0x000fe200018e0605 */
[----:B------:R-:W-:-:S02]  /*1c2b0*/  IADD3 R210, P3, PT, R14, R205, RZ ;  /* 0x000000cd0ed27210 */ /* 0x000fc40007f7e0ff */
[----:B------:R-:W-:Y:S04]  /*1c2c0*/  STL.64 [R1+0x8a0], R2 ;  /* 0x0008a00201007387 */ /* 0x000fe80000100a00 */
[----:B------:R-:W-:Y:S04]  /*1c2d0*/  STL.64 [R1+0x8a8], R250 ;  /* 0x0008a8fa01007387 */ /* 0x000fe80000100a00 */
[----:B------:R-:W-:Y:S01]  /*1c2e0*/  STL.64 [R1+0x8b0], R248 ;  /* 0x0008b0f801007387 */ /* 0x000fe20000100a00 */
[----:B------:R-:W-:-:S03]  /*1c2f0*/  IMAD.X R211, R15, 0x1, R5, P3 ;  /* 0x000000010fd37824 */ /* 0x000fc600018e0605 */
[----:B------:R1:W-:Y:S04]  /*1c300*/  STL.64 [R1+0x8b8], R246 ;  /* 0x0008b8f601007387 */ /* 0x0003e80000100a00 */
[----:B------:R-:W-:Y:S04]  /*1c310*/  STL.64 [R1+0x8c0], R240 ;  /* 0x0008c0f001007387 */ /* 0x000fe80000100a00 */
[----:B------:R1:W-:Y:S04]  /*1c320*/  STL.64 [R1+0x8c8], R238 ;  /* 0x0008c8ee01007387 */ /* 0x0003e80000100a00 */
[----:B------:R-:W4:Y:S01]  /*1c330*/  LDL.LU.64 R230, [R1+0x108] ;  /* 0x0001080001e67983 */ /* 0x000f220000300a00 */
[----:B--2---:R-:W-:-:S05]  /*1c340*/  IADD3 R208, P2, PT, R228, R205, RZ ;  /* 0x000000cde4d07210 */ /* 0x004fca0007f5e0ff */
[----:B------:R-:W-:Y:S01]  /*1c350*/  IMAD.X R209, R229, 0x1, R5, P2 ;  /* 0x00000001e5d17824 */ /* 0x000fe200010e0605 */
[-C--:B---3--:R-:W-:Y:S01]  /*1c360*/  IADD3 R206, P2, PT, R226, R205.reuse, RZ ;  /* 0x000000cde2ce7210 */ /* 0x088fe20007f5e0ff */
[----:B------:R-:W2:Y:S01]  /*1c370*/  LDL.LU.64 R228, [R1+0xe8] ;  /* 0x0000e80001e47983 */ /* 0x000ea20000300a00 */
[----:B----4-:R-:W-:-:S03]  /*1c380*/  IADD3 R202, P3, PT, R214, R205, RZ ;  /* 0x000000cdd6ca7210 */ /* 0x010fc60007f7e0ff */
[--C-:B------:R-:W-:Y:S02]  /*1c390*/  IMAD.X R207, R227, 0x1, R5.reuse, P2 ;  /* 0x00000001e3cf7824 */ /* 0x100fe400010e0605 */
[----:B------:R-:W-:Y:S01]  /*1c3a0*/  IMAD.X R203, R215, 0x1, R5, P3 ;  /* 0x00000001d7cb7824 */ /* 0x000fe200018e0605 */
[----:B------:R-:W3:Y:S04]  /*1c3b0*/  LDL.LU.64 R226, [R1+0xd0] ;  /* 0x0000d00001e27983 */ /* 0x000ee80000300a00 */
[----:B------:R-:W4:Y:S01]  /*1c3c0*/  LDL.LU.64 R214, [R1+0xc0] ;  /* 0x0000c00001d67983 */ /* 0x000f220000300a00 */
[-C--:B------:R-:W-:Y:S02]  /*1c3d0*/  IADD3 R200, P2, PT, R224, R205.reuse, RZ ;  /* 0x000000cde0c87210 */ /* 0x080fe40007f5e0ff */
[----:B------:R-:W-:-:S03]  /*1c3e0*/  IADD3 R198, P3, PT, R222, R205, RZ ;  /* 0x000000cddec67210 */ /* 0x000fc60007f7e0ff */
[--C-:B------:R-:W-:Y:S02]  /*1c3f0*/  IMAD.X R201, R225, 0x1, R5.reuse, P2 ;  /* 0x00000001e1c97824 */ /* 0x100fe400010e0605 */
[----:B------:R-:W-:Y:S01]  /*1c400*/  IMAD.X R199, R223, 0x1, R5, P3 ;  /* 0x00000001dfc77824 */ /* 0x000fe200018e0605 */
[----:B------:R-:W3:Y:S04]  /*1c410*/  LDL.LU.64 R224, [R1+0xa8] ;  /* 0x0000a80001e07983 */ /* 0x000ee80000300a00 */
[----:B------:R-:W3:Y:S01]  /*1c420*/  LDL.LU.64 R222, [R1+0x98] ;  /* 0x0000980001de7983 */ /* 0x000ee20000300a00 */
[-C--:B------:R-:W-:Y:S02]  /*1c430*/  IADD3 R196, P2, PT, R220, R205.reuse, RZ ;  /* 0x000000cddcc47210 */ /* 0x080fe40007f5e0ff */
[----:B------:R-:W-:-:S03]  /*1c440*/  IADD3 R194, P3, PT, R212, R205, RZ ;  /* 0x000000cdd4c27210 */ /* 0x000fc60007f7e0ff */
[--C-:B------:R-:W-:Y:S01]  /*1c450*/  IMAD.X R197, R221, 0x1, R5.reuse, P2 ;  /* 0x00000001ddc57824 */ /* 0x100fe200010e0605 */
[-C--:B------:R-:W-:Y:S01]  /*1c460*/  IADD3 R192, P2, PT, R184, R205.reuse, RZ ;  /* 0x000000cdb8c07210 */ /* 0x080fe20007f5e0ff */
[----:B------:R-:W-:Y:S01]  /*1c470*/  IMAD.X R195, R213, 0x1, R5, P3 ;  /* 0x00000001d5c37824 */ /* 0x000fe200018e0605 */
[----:B------:R-:W3:Y:S01]  /*1c480*/  LDL.LU.64 R220, [R1+0x80] ;  /* 0x0000800001dc7983 */ /* 0x000ee20000300a00 */
[----:B------:R-:W-:-:S03]  /*1c490*/  IADD3 R190, P3, PT, R232, R205, RZ ;  /* 0x000000cde8be7210 */ /* 0x000fc60007f7e0ff */
[----:B------:R-:W3:Y:S01]  /*1c4a0*/  LDL.LU.64 R212, [R1+0x70] ;  /* 0x0000700001d47983 */ /* 0x000ee20000300a00 */
[--C-:B------:R-:W-:Y:S01]  /*1c4b0*/  IMAD.X R193, R185, 0x1, R5.reuse, P2 ;  /* 0x00000001b9c17824 */ /* 0x100fe200010e0605 */
[-C--:B------:R-:W-:Y:S01]  /*1c4c0*/  IADD3 R188, P2, PT, R218, R205.reuse, RZ ;  /* 0x000000cddabc7210 */ /* 0x080fe20007f5e0ff */
[----:B------:R-:W-:Y:S01]  /*1c4d0*/  IMAD.X R191, R233, 0x1, R5, P3 ;  /* 0x00000001e9bf7824 */ /* 0x000fe200018e0605 */
[----:B------:R-:W3:Y:S01]  /*1c4e0*/  LDL.LU.64 R154, [R1+0x68] ;  /* 0x00006800019a7983 */ /* 0x000ee20000300a00 */
[----:B------:R-:W-:-:S03]  /*1c4f0*/  IADD3 R186, P3, PT, R216, R205, RZ ;  /* 0x000000cdd8ba7210 */ /* 0x000fc60007f7e0ff */
[----:B------:R-:W3:Y:S01]  /*1c500*/  LDL.LU.64 R160, [R1+0x60] ;  /* 0x0000600001a07983 */ /* 0x000ee20000300a00 */
[--C-:B------:R-:W-:Y:S02]  /*1c510*/  IMAD.X R189, R219, 0x1, R5.reuse, P2 ;  /* 0x00000001dbbd7824 */ /* 0x100fe400010e0605 */
[----:B------:R-:W-:Y:S01]  /*1c520*/  IMAD.X R187, R217, 0x1, R5, P3 ;  /* 0x00000001d9bb7824 */ /* 0x000fe200018e0605 */
[----:B------:R-:W3:Y:S04]  /*1c530*/  LDL.LU.64 R218, [R1+0x50] ;  /* 0x0000500001da7983 */ /* 0x000ee80000300a00 */
[----:B------:R-:W3:Y:S04]  /*1c540*/  LDL.LU.64 R216, [R1+0x38] ;  /* 0x0000380001d87983 */ /* 0x000ee80000300a00 */
[----:B------:R-:W3:Y:S01]  /*1c550*/  LDL.LU.64 R232, [R1+0x28] ;  /* 0x0000280001e87983 */ /* 0x000ee20000300a00 */
[----:B------:R-:W-:-:S05]  /*1c560*/  IADD3 R184, P2, PT, R230, R205, RZ ;  /* 0x000000cde6b87210 */ /* 0x000fca0007f5e0ff */
[----:B------:R-:W-:Y:S01]  /*1c570*/  IMAD.X R185, R231, 0x1, R5, P2 ;  /* 0x00000001e7b97824 */ /* 0x000fe200010e0605 */
[----:B--2---:R-:W-:-:S05]  /*1c580*/  IADD3 R182, P3, PT, R228, R205, RZ ;  /* 0x000000cde4b67210 */ /* 0x004fca0007f7e0ff */
[----:B------:R-:W-:Y:S02]  /*1c590*/  IMAD.X R183, R229, 0x1, R5, P3 ;  /* 0x00000001e5b77824 */ /* 0x000fe400018e0605 */
[----:B------:R-:W2:Y:S01]  /*1c5a0*/  LDL.LU.64 R228, [R1+0x2d8] ;  /* 0x0002d80001e47983 */ /* 0x000ea20000300a00 */
[----:B----4-:R-:W-:-:S03]  /*1c5b0*/  IADD3 R178, P3, PT, R214, R205, RZ ;  /* 0x000000cdd6b27210 */ /* 0x010fc60007f7e0ff */
[----:B------:R-:W4:Y:S02]  /*1c5c0*/  LDL.LU.64 R230, [R1+0x2d0] ;  /* 0x0002d00001e67983 */ /* 0x000f240000300a00 */
[----:B------:R-:W-:Y:S02]  /*1c5d0*/  IMAD.X R179, R215, 0x1, R5, P3 ;  /* 0x00000001d7b37824 */ /* 0x000fe400018e0605 */
[----:B------:R-:W4:Y:S01]  /*1c5e0*/  LDL.LU.64 R214, [R1+0x2c8] ;  /* 0x0002c80001d67983 */ /* 0x000f220000300a00 */
[-C--:B---3--:R-:W-:Y:S02]  /*1c5f0*/  IADD3 R180, P2, PT, R226, R205.reuse, RZ ;  /* 0x000000cde2b47210 */ /* 0x088fe40007f5e0ff */
[----:B------:R-:W-:-:S03]  /*1c600*/  IADD3 R174, P3, PT, R222, R205, RZ ;  /* 0x000000cddeae7210 */ /* 0x000fc60007f7e0ff */
[--C-:B------:R-:W-:Y:S02]  /*1c610*/  IMAD.X R181, R227, 0x1, R5.reuse, P2 ;  /* 0x00000001e3b57824 */ /* 0x100fe400010e0605 */
[----:B------:R-:W3:Y:S01]  /*1c620*/  LDL.LU.64 R226, [R1+0x2c0] ;  /* 0x0002c00001e27983 */ /* 0x000ee20000300a00 */
[----:B------:R-:W-:-:S03]  /*1c630*/  IMAD.X R175, R223, 0x1, R5, P3 ;  /* 0x00000001dfaf7824 */ /* 0x000fc600018e0605 */
[----:B------:R-:W3:Y:S04]  /*1c640*/  LDL.LU.64 R222, [R1+0x2b8] ;  /* 0x0002b80001de7983 */ /* 0x000ee80000300a00 */
[----:B-1----:R-:W3:Y:S01]  /*1c650*/  LDL.LU.64 R8, [R1+0x2b0] ;  /* 0x0002b00001087983 */ /* 0x002ee20000300a00 */
[-C--:B------:R-:W-:Y:S02]  /*1c660*/  IADD3 R176, P2, PT, R224, R205.reuse, RZ ;  /* 0x000000cde0b07210 */ /* 0x080fe40007f5e0ff */
[----:B------:R-:W-:-:S03]  /*1c670*/  IADD3 R170, P3, PT, R212, R205, RZ ;  /* 0x000000cdd4aa7210 */ /* 0x000fc60007f7e0ff */
[--C-:B------:R-:W-:Y:S01]  /*1c680*/  IMAD.X R177, R225, 0x1, R5.reuse, P2 ;  /* 0x00000001e1b17824 */ /* 0x100fe200010e0605 */
[-C--:B------:R-:W-:Y:S01]  /*1c690*/  IADD3 R172, P2, PT, R220, R205.reuse, RZ ;  /* 0x000000cddcac7210 */ /* 0x080fe20007f5e0ff */
[--C-:B------:R-:W-:Y:S01]  /*1c6a0*/  IMAD.X R171, R213, 0x1, R5.reuse, P3 ;  /* 0x00000001d5ab7824 */ /* 0x100fe200018e0605 */
[----:B------:R-:W3:Y:S01]  /*1c6b0*/  LDL.LU.64 R224, [R1+0x2a8] ;  /* 0x0002a80001e07983 */ /* 0x000ee20000300a00 */
[-C--:B------:R-:W-:Y:S02]  /*1c6c0*/  IADD3 R166, P3, PT, R160, R205.reuse, RZ ;  /* 0x000000cda0a67210 */ /* 0x080fe40007f7e0ff */
[----:B------:R-:W-:Y:S02]  /*1c6d0*/  IMAD.X R173, R221, 0x1, R5, P2 ;  /* 0x00000001ddad7824 */ /* 0x000fe400010e0605 */
[----:B------:R-:W3:Y:S01]  /*1c6e0*/  LDL.LU.64 R220, [R1+0x2a0] ;  /* 0x0002a00001dc7983 */ /* 0x000ee20000300a00 */
[----:B------:R-:W-:-:S03]  /*1c6f0*/  IADD3 R168, P2, PT, R154, R205, RZ ;  /* 0x000000cd9aa87210 */ /* 0x000fc60007f5e0ff */
[----:B------:R-:W3:Y:S01]  /*1c700*/  LDL.LU.64 R212, [R1+0x298] ;  /* 0x0002980001d47983 */ /* 0x000ee20000300a00 */
[--C-:B------:R-:W-:Y:S01]  /*1c710*/  IMAD.X R167, R161, 0x1, R5.reuse, P3 ;  /* 0x00000001a1a77824 */ /* 0x100fe200018e0605 */
[-C--:B------:R-:W-:Y:S01]  /*1c720*/  IADD3 R162, P3, PT, R216, R205.reuse, RZ ;  /* 0x000000cdd8a27210 */ /* 0x080fe20007f7e0ff */
[--C-:B------:R-:W-:Y:S01]  /*1c730*/  IMAD.X R169, R155, 0x1, R5.reuse, P2 ;  /* 0x000000019ba97824 */ /* 0x100fe200010e0605 */
[----:B------:R-:W-:Y:S01]  /*1c740*/  IADD3 R164, P2, PT, R218, R205, RZ ;  /* 0x000000cddaa47210 */ /* 0x000fe20007f5e0ff */
[----:B------:R-:W3:Y:S02]  /*1c750*/  LDL.LU.64 R246, [R1+0x48] ;  /* 0x0000480001f67983 */ /* 0x000ee40000300a00 */
[--C-:B------:R-:W-:Y:S02]  /*1c760*/  IMAD.X R163, R217, 0x1, R5.reuse, P3 ;  /* 0x00000001d9a37824 */ /* 0x100fe400018e0605 */
[----:B------:R-:W3:Y:S01]  /*1c770*/  LDL.LU.64 R216, [R1+0x290] ;  /* 0x0002900001d87983 */ /* 0x000ee20000300a00 */
[----:B------:R-:W-:-:S03]  /*1c780*/  IMAD.X R165, R219, 0x1, R5, P2 ;  /* 0x00000001dba57824 */ /* 0x000fc600010e0605 */
[----:B------:R-:W3:Y:S04]  /*1c790*/  LDL.LU.64 R218, [R1+0x288] ;  /* 0x0002880001da7983 */ /* 0x000ee80000300a00 */
[----:B------:R-:W3:Y:S01]  /*1c7a0*/  LDL.LU.64 R6, [R1+0x280] ;  /* 0x0002800001067983 */ /* 0x000ee20000300a00 */
[----:B------:R-:W-:-:S05]  /*1c7b0*/  IADD3 R160, P3, PT, R232, R205, RZ ;  /* 0x000000cde8a07210 */ /* 0x000fca0007f7e0ff */
[----:B------:R-:W-:Y:S01]  /*1c7c0*/  IMAD.X R161, R233, 0x1, R5, P3 ;  /* 0x00000001e9a17824 */ /* 0x000fe200018e0605 */
[----:B--2---:R-:W-:-:S05]  /*1c7d0*/  IADD3 R156, P2, PT, R228, R11, RZ ;  /* 0x0000000be49c7210 */ /* 0x004fca0007f5e0ff */
[----:B------:R-:W-:Y:S01]  /*1c7e0*/  IMAD.X R157, R229, 0x1, R0, P2 ;  /* 0x00000001e59d7824 */ /* 0x000fe200010e0600 */
[----:B----4-:R-:W-:-:S05]  /*1c7f0*/  IADD3 R228, P2, PT, R214, R11, RZ ;  /* 0x0000000bd6e47210 */ /* 0x010fca0007f5e0ff */
[----:B------:R-:W-:Y:S02]  /*1c800*/  IMAD.X R229, R215, 0x1, R0, P2 ;  /* 0x00000001d7e57824 */ /* 0x000fe400010e0600 */
[----:B------:R-:W2:Y:S04]  /*1c810*/  LDL.LU.64 R214, [R1+0x278] ;  /* 0x0002780001d67983 */ /* 0x000ea80000300a00 */
[----:B------:R-:W4:Y:S04]  /*1c820*/  LDL.LU.64 R248, [R1+0x58] ;  /* 0x0000580001f87983 */ /* 0x000f280000300a00 */
[----:B------:R-:W4:Y:S01]  /*1c830*/  LDL.LU.64 R250, [R1+0x270] ;  /* 0x0002700001fa7983 */ /* 0x000f220000300a00 */
[----:B------:R-:W-:-:S05]  /*1c840*/  IADD3 R232, P3, PT, R230, R11, RZ ;  /* 0x0000000be6e87210 */ /* 0x000fca0007f7e0ff */
[----:B------:R-:W-:Y:S01]  /*1c850*/  IMAD.X R233, R231, 0x1, R0, P3 ;  /* 0x00000001e7e97824 */ /* 0x000fe200018e0600 */
[----:B---3--:R-:W-:-:S05]  /*1c860*/  IADD3 R230, P3, PT, R222, R11, RZ ;  /* 0x0000000bdee67210 */ /* 0x008fca0007f7e0ff */
[----:B------:R-:W-:Y:S01]  /*1c870*/  IMAD.X R231, R223, 0x1, R0, P3 ;  /* 0x00000001dfe77824 */ /* 0x000fe200018e0600 */
[----:B------:R-:W-:-:S05]  /*1c880*/  IADD3 R222, P3, PT, R8, R11, RZ ;  /* 0x0000000b08de7210 */ /* 0x000fca0007f7e0ff */
[----:B------:R-:W-:Y:S02]  /*1c890*/  IMAD.X R223, R9, 0x1, R0, P3 ;  /* 0x0000000109df7824 */ /* 0x000fe400018e0600 */
[----:B------:R-:W3:Y:S01]  /*1c8a0*/  LDL.LU.64 R8, [R1+0x40] ;  /* 0x0000400001087983 */ /* 0x000ee20000300a00 */
[----:B------:R-:W1:Y:S01]  /*1c8b0*/  S2R R2, SR_TID.X ;  /* 0x0000000000027919 */ /* 0x000e620000002100 */
[----:B------:R-:W-:-:S05]  /*1c8c0*/  IADD3 R154, P2, PT, R226, R11, RZ ;  /* 0x0000000be29a7210 */ /* 0x000fca0007f5e0ff */
[--C-:B------:R-:W-:Y:S01]  /*1c8d0*/  IMAD.X R155, R227, 0x1, R0.reuse, P2 ;  /* 0x00000001e39b7824 */ /* 0x100fe200010e0600 */
[-C--:B------:R-:W-:Y:S02]  /*1c8e0*/  IADD3 R226, P2, PT, R224, R11.reuse, RZ ;  /* 0x0000000be0e27210 */ /* 0x080fe40007f5e0ff */
[-C--:B------:R-:W-:Y:S02]  /*1c8f0*/  IADD3 R224, P3, PT, R212, R11.reuse, RZ ;  /* 0x0000000bd4e07210 */ /* 0x080fe40007f7e0ff */
[----:B------:R-:W-:Y:S01]  /*1c900*/  LOP3.LUT R3, R4, 0x40, RZ, 0x3c, !PT ;  /* 0x0000004004037812 */ /* 0x000fe200078e3cff */
[--C-:B------:R-:W-:Y:S02]  /*1c910*/  IMAD.X R227, R225, 0x1, R0.reuse, P2 ;  /* 0x00000001e1e37824 */ /* 0x100fe400010e0600 */
[----:B------:R-:W-:Y:S02]  /*1c920*/  IMAD.X R225, R213, 0x1, R0, P3 ;  /* 0x00000001d5e17824 */ /* 0x000fe400018e0600 */
[----:B------:R-:W-:Y:S01]  /*1c930*/  VIADD R3, R3, UR10 ;  /* 0x0000000a03037c36 */ /* 0x000fe20008000000 */
[----:B------:R-:W-:-:S02]  /*1c940*/  IADD3 R14, P2, PT, R220, R11, RZ ;  /* 0x0000000bdc0e7210 */ /* 0x000fc40007f5e0ff */
[----:B------:R-:W-:Y:S01]  /*1c950*/  IADD3 R220, P3, PT, R216, R11, RZ ;  /* 0x0000000bd8dc7210 */ /* 0x000fe20007f7e0ff */
[----:B------:R-:W-:Y:S02]  /*1c960*/  VIADD R3, R3, 0x100000 ;  /* 0x0010000003037836 */ /* 0x000fe40000000000 */
[----:B------:R-:W-:Y:S01]  /*1c970*/  IMAD.X R15, R221, 0x1, R0, P2 ;  /* 0x00000001dd0f7824 */ /* 0x000fe200010e0600 */
[----:B-1----:R-:W-:Y:S02]  /*1c980*/  SHF.R.U32.HI R213, RZ, 0x6, R2 ;  /* 0x00000006ffd57819 */ /* 0x002fe40000011602 */
[----:B------:R1:W-:Y:S02]  /*1c990*/  LDGSTS.E [R3+-0x76000], desc[UR40][R156.64], P0 ;  /* 0x8a0000009c037fae */ /* 0x0003e400081a1028 */
[----:B------:R-:W-:Y:S01]  /*1c9a0*/  SGXT.U32 R213, R213, 0x1 ;  /* 0x00000001d5d5781a */ /* 0x000fe20000000000 */
[----:B------:R-:W-:-:S03]  /*1c9b0*/  IMAD.X R221, R217, 0x1, R0, P3 ;  /* 0x00000001d9dd7824 */ /* 0x000fc600018e0600 */
[----:B------:R-:W-:Y:S02]  /*1c9c0*/  LOP3.LUT R213, R213, 0x32, RZ, 0xfc, !PT ;  /* 0x00000032d5d57812 */ /* 0x000fe400078efcff */
[--C-:B------:R-:W-:Y:S02]  /*1c9d0*/  SHF.R.U32.HI R217, RZ, 0x6, R2.reuse ;  /* 0x00000006ffd97819 */ /* 0x100fe40000011602 */
[----:B------:R-:W-:Y:S02]  /*1c9e0*/  ISETP.GE.AND P0, PT, R213, UR19, PT ;  /* 0x00000013d5007c0c */ /* 0x000fe4000bf06270 */
[----:B------:R-:W-:Y:S02]  /*1c9f0*/  IADD3 R212, P2, PT, R218, R11, RZ ;  /* 0x0000000bdad47210 */ /* 0x000fe40007f5e0ff */
[----:B------:R-:W-:Y:S02]  /*1ca00*/  SHF.R.U32.HI R204, RZ, 0x6, R2 ;  /* 0x00000006ffcc7819 */ /* 0x000fe40000011602 */
[----:B------:R-:W-:Y:S01]  /*1ca10*/  SGXT.U32 R217, R217, 0x1 ;  /* 0x00000001d9d9781a */ /* 0x000fe20000000000 */
[----:B------:R-:W-:Y:S01]  /*1ca20*/  IMAD.X R213, R219, 0x1, R0, P2 ;  /* 0x00000001dbd57824 */ /* 0x000fe200010e0600 */
[----:B-1----:R-:W-:-:S02]  /*1ca30*/  SEL R156, RZ, 0x4, P0 ;  /* 0x00000004ff9c7807 */ /* 0x002fc40000000000 */
[----:B------:R-:W-:Y:S02]  /*1ca40*/  SGXT.U32 R204, R204, 0x1 ;  /* 0x00000001cccc781a */ /* 0x000fe40000000000 */
[----:B------:R-:W-:Y:S02]  /*1ca50*/  IADD3 R218, P2, PT, R6, R11, RZ ;  /* 0x0000000b06da7210 */ /* 0x000fe40007f5e0ff */
[----:B------:R-:W-:Y:S02]  /*1ca60*/  LOP3.LUT R217, R217, 0x14, RZ, 0xfc, !PT ;  /* 0x00000014d9d97812 */ /* 0x000fe400078efcff */
[----:B------:R-:W-:Y:S02]  /*1ca70*/  SEL R156, R156, RZ, P4 ;  /* 0x000000ff9c9c7207 */ /* 0x000fe40002000000 */
[----:B------:R-:W-:Y:S01]  /*1ca80*/  LOP3.LUT R204, R204, 0x16, RZ, 0xfc, !PT ;  /* 0x00000016cccc7812 */ /* 0x000fe200078efcff */
[----:B------:R-:W-:Y:S01]  /*1ca90*/  IMAD.X R219, R7, 0x1, R0, P2 ;  /* 0x0000000107db7824 */ /* 0x000fe200010e0600 */
[----:B------:R-:W-:Y:S01]  /*1caa0*/  ISETP.GE.AND P0, PT, R217, UR19, PT ;  /* 0x00000013d9007c0c */ /* 0x000fe2000bf06270 */
[----:B------:R-:W3:Y:S01]  /*1cab0*/  LDL.LU.64 R6, [R1+0x30] ;  /* 0x0000300001067983 */ /* 0x000ee20000300a00 */
[----:B------:R-:W-:-:S02]  /*1cac0*/  ISETP.NE.U32.AND P2, PT, R156, RZ, PT ;  /* 0x000000ff9c00720c */ /* 0x000fc40003f45070 */
[----:B------:R-:W-:-:S04]  /*1cad0*/  SEL R242, RZ, 0x4, P0 ;  /* 0x00000004fff27807 */ /* 0x000fc80000000000 */
[----:B------:R-:W-:-:S07]  /*1cae0*/  SEL R242, R242, RZ, P4 ;  /* 0x000000fff2f27207 */ /* 0x000fce0002000000 */
[----:B------:R1:W-:Y:S01]  /*1caf0*/  LDGSTS.E [R3+-0x75ff8], desc[UR40][R232.64], P2 ;  /* 0x8a008000e8037fae */ /* 0x0003e200091a1028 */
[----:B------:R-:W-:-:S05]  /*1cb00*/  IADD3 R158, P5, PT, R246, R205, RZ ;  /* 0x000000cdf69e7210 */ /* 0x000fca0007fbe0ff */
[----:B------:R-:W-:Y:S01]  /*1cb10*/  IMAD.X R159, R247, 0x1, R5, P5 ;  /* 0x00000001f79f7824 */ /* 0x000fe200028e0605 */
[----:B--2---:R-:W-:-:S05]  /*1cb20*/  IADD3 R216, P3, PT, R214, R11, RZ ;  /* 0x0000000bd6d87210 */ /* 0x004fca0007f7e0ff */
[----:B------:R-:W-:Y:S01]  /*1cb30*/  IMAD.X R217, R215, 0x1, R0, P3 ;  /* 0x00000001d7d97824 */ /* 0x000fe200018e0600 */
[----:B------:R-:W-:Y:S02]  /*1cb40*/  ISETP.GE.AND P3, PT, R204, UR19, PT ;  /* 0x00000013cc007c0c */ /* 0x000fe4000bf66270 */
[--C-:B------:R-:W-:Y:S02]  /*1cb50*/  SHF.R.U32.HI R204, RZ, 0x6, R2.reuse ;  /* 0x00000006ffcc7819 */ /* 0x100fe40000011602 */
[----:B------:R-:W-:Y:S02]  /*1cb60*/  SHF.R.U32.HI R2, RZ, 0x6, R2 ;  /* 0x00000006ff027819 */ /* 0x000fe40000011602 */
[----:B------:R-:W-:Y:S02]  /*1cb70*/  SGXT.U32 R204, R204, 0x1 ;  /* 0x00000001cccc781a */ /* 0x000fe40000000000 */
[----:B----4-:R-:W-:Y:S02]  /*1cb80*/  IADD3 R214, P0, PT, R250, R11, RZ ;  /* 0x0000000bfad67210 */ /* 0x010fe40007f1e0ff */
[----:B------:R-:W-:Y:S01]  /*1cb90*/  SGXT.U32 R2, R2, 0x1 ;  /* 0x000000010202781a */ /* 0x000fe20000000000 */
[----:B------:R-:W5:Y:S01]  /*1cba0*/  LDL.LU R11, [R1+0x8d4] ;  /* 0x0008d400010b7983 */ /* 0x000f620000300800 */
[----:B------:R-:W-:Y:S01]  /*1cbb0*/  LOP3.LUT R204, R204, 0x36, RZ, 0xfc, !PT ;  /* 0x00000036cccc7812 */ /* 0x000fe200078efcff */
[----:B------:R-:W-:Y:S01]  /*1cbc0*/  IMAD.X R215, R251, 0x1, R0, P0 ;  /* 0x00000001fbd77824 */ /* 0x000fe200000e0600 */
[----:B------:R-:W-:Y:S01]  /*1cbd0*/  LOP3.LUT R2, R2, 0x34, RZ, 0xfc, !PT ;  /* 0x0000003402027812 */ /* 0x000fe200078efcff */
[----:B------:R-:W5:Y:S01]  /*1cbe0*/  LDL.LU R0, [R1+0x8d0] ;  /* 0x0008d00001007983 */ /* 0x000f620000300800 */
[----:B------:R-:W-:-:S02]  /*1cbf0*/  ISETP.NE.U32.AND P0, PT, R242, RZ, PT ;  /* 0x000000fff200720c */ /* 0x000fc40003f05070 */
[----:B------:R-:W-:Y:S02]  /*1cc00*/  SEL R242, RZ, 0x4, P3 ;  /* 0x00000004fff27807 */ /* 0x000fe40001800000 */
[----:B------:R-:W-:Y:S02]  /*1cc10*/  ISETP.GE.AND P2, PT, R204, UR19, PT ;  /* 0x00000013cc007c0c */ /* 0x000fe4000bf46270 */
[----:B------:R-:W-:Y:S02]  /*1cc20*/  ISETP.GE.AND P3, PT, R2, UR19, PT ;  /* 0x0000001302007c0c */ /* 0x000fe4000bf66270 */
[----:B------:R-:W-:Y:S02]  /*1cc30*/  LOP3.LUT R204, R4, 0x50, RZ, 0x3c, !PT ;  /* 0x0000005004cc7812 */ /* 0x000fe400078e3cff */
[----:B-1----:R-:W-:Y:S02]  /*1cc40*/  SEL R233, R242, RZ, P4 ;  /* 0x000000fff2e97207 */ /* 0x002fe40002000000 */
[----:B------:R-:W-:Y:S01]  /*1cc50*/  SEL R242, RZ, 0x4, P3 ;  /* 0x00000004fff27807 */ /* 0x000fe20001800000 */
[----:B------:R-:W-:Y:S01]  /*1cc60*/  VIADD R204, R204, UR10 ;  /* 0x0000000acccc7c36 */ /* 0x000fe20008000000 */
[----:B------:R-:W-:-:S02]  /*1cc70*/  SEL R244, RZ, 0x4, P2 ;  /* 0x00000004fff47807 */ /* 0x000fc40001000000 */
[----:B------:R-:W-:Y:S01]  /*1cc80*/  SEL R245, R242, RZ, P4 ;  /* 0x000000fff2f57207 */ /* 0x000fe20002000000 */
[----:B------:R-:W-:Y:S01]  /*1cc90*/  VIADD R242, R204, 0x100000 ;  /* 0x00100000ccf27836 */ /* 0x000fe20000000000 */
[----:B------:R-:W-:Y:S02]  /*1cca0*/  SEL R244, R244, RZ, P4 ;  /* 0x000000fff4f47207 */ /* 0x000fe40002000000 */
[-C--:B------:R-:W-:Y:S02]  /*1ccb0*/  IADD3 R156, P5, PT, R248, R205.reuse, RZ ;  /* 0x000000cdf89c7210 */ /* 0x080fe40007fbe0ff */
[----:B------:R1:W-:Y:S01]  /*1ccc0*/  LDGSTS.E [R242+-0x78000], desc[UR40][R228.64], P0 ;  /* 0x88000000e4f27fae */ /* 0x0003e200081a1028 */
[----:B------:R-:W-:Y:S01]  /*1ccd0*/  ISETP.NE.U32.AND P0, PT, R244, RZ, PT ;  /* 0x000000fff400720c */ /* 0x000fe20003f05070 */
[----:B------:R-:W-:Y:S01]  /*1cce0*/  IMAD.MOV.U32 R244, RZ, RZ, R205 ;  /* 0x000000fffff47224 */ /* 0x000fe200078e00cd */
[----:B---3--:R-:W-:Y:S02]  /*1ccf0*/  IADD3 R232, P3, PT, R8, R205, RZ ;  /* 0x000000cd08e87210 */ /* 0x008fe40007f7e0ff */
[----:B------:R-:W2:Y:S01]  /*1cd00*/  LDL.LU.64 R204, [R1+0x20] ;  /* 0x0000200001cc7983 */ /* 0x000ea20000300a00 */
[----:B------:R-:W3:Y:S01]  /*1cd10*/  S2R R2, SR_TID.X ;  /* 0x0000000000027919 */ /* 0x000ee20000002100 */
[----:B------:R-:W-:Y:S01]  /*1cd20*/  ISETP.NE.U32.AND P2, PT, R233, RZ, PT ;  /* 0x000000ffe900720c */ /* 0x000fe20003f45070 */
[--C-:B------:R-:W-:Y:S01]  /*1cd30*/  IMAD.X R233, R9, 0x1, R5.reuse, P3 ;  /* 0x0000000109e97824 */ /* 0x100fe200018e0605 */
[----:B------:R-:W-:Y:S01]  /*1cd40*/  ISETP.NE.U32.AND P3, PT, R245, RZ, PT ;  /* 0x000000fff500720c */ /* 0x000fe20003f65070 */
[----:B------:R-:W-:Y:S01]  /*1cd50*/  IMAD.X R157, R249, 0x1, R5, P5 ;  /* 0x00000001f99d7824 */ /* 0x000fe200028e0605 */
[----:B------:R-:W-:Y:S01]  /*1cd60*/  LOP3.LUT R9, R4, 0x60, RZ, 0x3c, !PT ;  /* 0x0000006004097812 */ /* 0x000fe200078e3cff */
[----:B------:R-:W4:Y:S08]  /*1cd70*/  LDL.LU.64 R238, [R1+0x138] ;  /* 0x0001380001ee7983 */ /* 0x000f300000300a00 */
[----:B------:R-:W-:Y:S04]  /*1cd80*/  LDGSTS.E [R242+-0x77ff8], desc[UR40][R154.64], P2 ;  /* 0x880080009af27fae */ /* 0x000fe800091a1028 */
[----:B------:R-:W-:Y:S04]  /*1cd90*/  LDGSTS.E [R242+-0x76000], desc[UR40][R230.64], P3 ;  /* 0x8a000000e6f27fae */ /* 0x000fe800099a1028 */
[----:B------:R1:W-:Y:S01]  /*1cda0*/  LDGSTS.E [R242+-0x75ff8], desc[UR40][R222.64], P0 ;  /* 0x8a008000def27fae */ /* 0x0003e200081a1028 */
[----:B---3--:R-:W-:-:S02]  /*1cdb0*/  SHF.R.U32.HI R3, RZ, 0x6, R2 ;  /* 0x00000006ff037819 */ /* 0x008fc40000011602 */
[----:B------:R-:W-:Y:S01]  /*1cdc0*/  SHF.R.U32.HI R245, RZ, 0x6, R2 ;  /* 0x00000006fff57819 */ /* 0x000fe20000011602 */
[----:B------:R-:W-:Y:S01]  /*1cdd0*/  VIADD R9, R9, UR10 ;  /* 0x0000000a09097c36 */ /* 0x000fe20008000000 */
[----:B------:R-:W-:Y:S01]  /*1cde0*/  SGXT.U32 R3, R3, 0x1 ;  /* 0x000000010303781a */ /* 0x000fe20000000000 */
[----:B------:R-:W3:Y:S03]  /*1cdf0*/  LDL.LU.64 R240, [R1+0x130] ;  /* 0x0001300001f07983 */ /* 0x000ee60000300a00 */
[----:B------:R-:W-:Y:S01]  /*1ce00*/  LOP3.LUT R3, R3, 0x18, RZ, 0xfc, !PT ;  /* 0x0000001803037812 */ /* 0x000fe200078efcff */
[----:B------:R-:W3:Y:S03]  /*1ce10*/  LDL.LU.64 R246, [R1+0x120] ;  /* 0x0001200001f67983 */ /* 0x000ee60000300a00 */
[----:B------:R-:W-:Y:S01]  /*1ce20*/  ISETP.GE.AND P5, PT, R3, UR19, PT ;  /* 0x0000001303007c0c */ /* 0x000fe2000bfa6270 */
[----:B------:R-:W3:Y:S03]  /*1ce30*/  LDL.LU.64 R248, [R1+0x118] ;  /* 0x0001180001f87983 */ /* 0x000ee60000300a00 */
[----:B------:R-:W-:Y:S01]  /*1ce40*/  SEL R243, RZ, 0x4, P5 ;  /* 0x00000004fff37807 */ /* 0x000fe20002800000 */
[----:B------:R-:W3:Y:S01]  /*1ce50*/  LDL.LU.64 R250, [R1+0x110] ;  /* 0x0001100001fa7983 */ /* 0x000ee20000300a00 */
[----:B------:R-:W-:-:S02]  /*1ce60*/  SGXT.U32 R245, R245, 0x1 ;  /* 0x00000001f5f5781a */ /* 0x000fc40000000000 */
[----:B-1----:R-:W-:Y:S02]  /*1ce70*/  SEL R228, R243, RZ, P4 ;  /* 0x000000fff3e47207 */ /* 0x002fe40002000000 */
[--C-:B------:R-:W-:Y:S02]  /*1ce80*/  SHF.R.U32.HI R242, RZ, 0x6, R2.reuse ;  /* 0x00000006fff27819 */ /* 0x100fe40000011602 */
[----:B------:R-:W-:Y:S02]  /*1ce90*/  LOP3.LUT R245, R245, 0x1a, RZ, 0xfc, !PT ;  /* 0x0000001af5f57812 */ /* 0x000fe400078efcff */
[----:B------:R-:W-:Y:S02]  /*1cea0*/  ISETP.NE.U32.AND P2, PT, R228, RZ, PT ;  /* 0x000000ffe400720c */ /* 0x000fe40003f45070 */
[----:B------:R-:W-:Y:S02]  /*1ceb0*/  SGXT.U32 R242, R242, 0x1 ;  /* 0x00000001f2f2781a */ /* 0x000fe40000000000 */
[----:B------:R-:W-:-:S02]  /*1cec0*/  SHF.R.U32.HI R231, RZ, 0x6, R2 ;  /* 0x00000006ffe77819 */ /* 0x000fc40000011602 */
[----:B------:R-:W-:Y:S02]  /*1ced0*/  SHF.R.U32.HI R229, RZ, 0x6, R2 ;  /* 0x00000006ffe57819 */ /* 0x000fe40000011602 */
[----:B------:R-:W-:Y:S02]  /*1cee0*/  ISETP.GE.AND P3, PT, R245, UR19, PT ;  /* 0x00000013f5007c0c */ /* 0x000fe4000bf66270 */
[----:B------:R-:W-:Y:S02]  /*1cef0*/  LOP3.LUT R242, R242, 0x38, RZ, 0xfc, !PT ;  /* 0x00000038f2f27812 */ /* 0x000fe400078efcff */
[----:B------:R-:W-:Y:S01]  /*1cf00*/  SGXT.U32 R231, R231, 0x1 ;  /* 0x00000001e7e7781a */ /* 0x000fe20000000000 */
[----:B------:R-:W-:Y:S01]  /*1cf10*/  VIADD R228, R9, 0x100000 ;  /* 0x0010000009e47836 */ /* 0x000fe20000000000 */
[----:B------:R-:W-:Y:S02]  /*1cf20*/  SGXT.U32 R229, R229, 0x1 ;  /* 0x00000001e5e5781a */ /* 0x000fe40000000000 */
[----:B------:R-:W-:-:S02]  /*1cf30*/  SEL R223, RZ, 0x4, P3 ;  /* 0x00000004ffdf7807 */ /* 0x000fc40001800000 */
[----:B------:R-:W-:Y:S01]  /*1cf40*/  ISETP.GE.AND P0, PT, R242, UR19, PT ;  /* 0x00000013f2007c0c */ /* 0x000fe2000bf06270 */
[----:B------:R1:W-:Y:S01]  /*1cf50*/  LDGSTS.E [R228+-0x78000], desc[UR40][R226.64], P2 ;  /* 0x88000000e2e47fae */ /* 0x0003e200091a1028 */
[----:B------:R-:W-:Y:S02]  /*1cf60*/  LOP3.LUT R231, R231, 0x3a, RZ, 0xfc, !PT ;  /* 0x0000003ae7e77812 */ /* 0x000fe400078efcff */
[----:B------:R-:W-:Y:S02]  /*1cf70*/  LOP3.LUT R229, R229, 0x1c, RZ, 0xfc, !PT ;  /* 0x0000001ce5e57812 */ /* 0x000fe400078efcff */
[----:B------:R-:W-:Y:S02]  /*1cf80*/  SEL R223, R223, RZ, P4 ;  /* 0x000000ffdfdf7207 */ /* 0x000fe40002000000 */
[----:B------:R-:W-:Y:S02]  /*1cf90*/  SEL R222, RZ, 0x4, P0 ;  /* 0x00000004ffde7807 */ /* 0x000fe40000000000 */
[----:B------:R-:W-:-:S02]  /*1cfa0*/  ISETP.GE.AND P2, PT, R231, UR19, PT ;  /* 0x00000013e7007c0c */ /* 0x000fc4000bf46270 */
[----:B------:R-:W-:Y:S02]  /*1cfb0*/  ISETP.GE.AND P0, PT, R229, UR19, PT ;  /* 0x00000013e5007c0c */ /* 0x000fe4000bf06270 */
[----:B------:R-:W-:Y:S02]  /*1cfc0*/  ISETP.NE.U32.AND P3, PT, R223, RZ, PT ;  /* 0x000000ffdf00720c */ /* 0x000fe40003f65070 */
[----:B-1----:R-:W-:Y:S02]  /*1cfd0*/  SEL R226, RZ, 0x4, P2 ;  /* 0x00000004ffe27807 */ /* 0x002fe40001000000 */
[----:B------:R-:W-:Y:S02]  /*1cfe0*/  SHF.R.U32.HI R243, RZ, 0x6, R2 ;  /* 0x00000006fff37819 */ /* 0x000fe40000011602 */
[----:B------:R-:W-:Y:S02]  /*1cff0*/  SEL R227, RZ, 0x4, P0 ;  /* 0x00000004ffe37807 */ /* 0x000fe40000000000 */
[----:B------:R-:W-:-:S02]  /*1d000*/  IADD3 R154, P5, PT, R6, R244, RZ ;  /* 0x000000f4069a7210 */ /* 0x000fc40007fbe0ff */
[----:B------:R-:W-:Y:S02]  /*1d010*/  SEL R223, R222, RZ, P4 ;  /* 0x000000ffdedf7207 */ /* 0x000fe40002000000 */
[----:B------:R-:W-:Y:S01]  /*1d020*/  IADD3 R28, P0, PT, R28, R244, RZ ;  /* 0x000000f41c1c7210 */ /* 0x000fe20007f1e0ff */
[----:B------:R1:W-:Y:S01]  /*1d030*/  LDGSTS.E [R228+-0x77ff8], desc[UR40][R14.64], P3 ;  /* 0x880080000ee47fae */ /* 0x0003e200099a1028 */
[----:B------:R-:W-:Y:S02]  /*1d040*/  SEL R226, R226, RZ, P4 ;  /* 0x000000ffe2e27207 */ /* 0x000fe40002000000 */
[----:B------:R-:W-:Y:S02]  /*1d050*/  SGXT.U32 R243, R243, 0x1 ;  /* 0x00000001f3f3781a */ /* 0x000fe40000000000 */
[----:B------:R-:W-:Y:S01]  /*1d060*/  SHF.R.U32.HI R230, RZ, 0x6, R2 ;  /* 0x00000006ffe67819 */ /* 0x000fe20000011602 */
[--C-:B------:R-:W-:Y:S01]  /*1d070*/  IMAD.X R155, R7, 0x1, R5.reuse, P5 ;  /* 0x00000001079b7824 */ /* 0x100fe200028e0605 */
[----:B------:R-:W-:Y:S01]  /*1d080*/  ISETP.NE.U32.AND P2, PT, R223, RZ, PT ;  /* 0x000000ffdf00720c */ /* 0x000fe20003f45070 */
[----:B------:R-:W-:Y:S01]  /*1d090*/  IMAD.X R29, R29, 0x1, R5, P0 ;  /* 0x000000011d1d7824 */ /* 0x000fe200000e0605 */
[----:B------:R-:W-:-:S02]  /*1d0a0*/  ISETP.NE.U32.AND P0, PT, R226, RZ, PT ;  /* 0x000000ffe200720c */ /* 0x000fc40003f05070 */
[----:B------:R-:W-:Y:S02]  /*1d0b0*/  LOP3.LUT R243, R243, 0x1e, RZ, 0xfc, !PT ;  /* 0x0000001ef3f37812 */ /* 0x000fe400078efcff */
[----:B------:R-:W-:Y:S02]  /*1d0c0*/  SGXT.U32 R230, R230, 0x1 ;  /* 0x00000001e6e6781a */ /* 0x000fe40000000000 */
[----:B------:R-:W-:Y:S02]  /*1d0d0*/  ISETP.GE.AND P3, PT, R243, UR19, PT ;  /* 0x00000013f3007c0c */ /* 0x000fe4000bf66270 */
[----:B------:R-:W-:Y:S02]  /*1d0e0*/  LOP3.LUT R230, R230, 0x3c, RZ, 0xfc, !PT ;  /* 0x0000003ce6e67812 */ /* 0x000fe400078efcff */
[----:B-1----:R-:W-:Y:S01]  /*1d0f0*/  SEL R14, R227, RZ, P4 ;  /* 0x000000ffe30e7207 */ /* 0x002fe20002000000 */
[----:B------:R-:W-:Y:S01]  /*1d100*/  LDGSTS.E [R228+-0x76000], desc[UR40][R224.64], P2 ;  /* 0x8a000000e0e47fae */ /* 0x000fe200091a1028 */
[----:B------:R-:W-:-:S02]  /*1d110*/  SEL R15, RZ, 0x4, P3 ;  /* 0x00000004ff0f7807 */ /* 0x000fc40001800000 */
[----:B------:R-:W-:Y:S01]  /*1d120*/  ISETP.GE.AND P3, PT, R230, UR19, PT ;  /* 0x00000013e6007c0c */ /* 0x000fe2000bf66270 */
[----:B------:R1:W-:Y:S01]  /*1d130*/  LDGSTS.E [R228+-0x75ff8], desc[UR40][R220.64], P0 ;  /* 0x8a008000dce47fae */ /* 0x0003e200081a1028 */
[----:B------:R-:W-:Y:S02]  /*1d140*/  ISETP.NE.U32.AND P2, PT, R14, RZ, PT ;  /* 0x000000ff0e00720c */ /* 0x000fe40003f45070 */
[----:B------:R-:W-:Y:S02]  /*1d150*/  SEL R14, RZ, 0x4, P3 ;  /* 0x00000004ff0e7807 */ /* 0x000fe40001800000 */
[----:B--2---:R-:W-:Y:S02]  /*1d160*/  IADD3 R222, P5, PT, R204, R244, RZ ;  /* 0x000000f4ccde7210 */ /* 0x004fe40007fbe0ff */
[----:B------:R-:W-:-:S04]  /*1d170*/  SHF.R.U32.HI R204, RZ, 0x6, R2 ;  /* 0x00000006ffcc7819 */ /* 0x000fc80000011602 */
[----:B------:R-:W-:Y:S01]  /*1d180*/  SGXT.U32 R204, R204, 0x1 ;  /* 0x00000001cccc781a */ /* 0x000fe20000000000 */
[----:B------:R-:W-:Y:S01]  /*1d190*/  IMAD.X R223, R205, 0x1, R5, P5 ;  /* 0x00000001cddf7824 */ /* 0x000fe200028e0605 */
[----:B------:R-:W-:Y:S02]  /*1d1a0*/  LOP3.LUT R205, R2, 0x3f, RZ, 0xc0, !PT ;  /* 0x0000003f02cd7812 */ /* 0x000fe400078ec0ff */
[----:B------:R-:W-:Y:S01]  /*1d1b0*/  LOP3.LUT R204, R204, 0x3e, RZ, 0xfc, !PT ;  /* 0x0000003ecccc7812 */ /* 0x000fe200078efcff */
[----:B------:R-:W2:Y:S01]  /*1d1c0*/  LDL.LU.64 R2, [R1+0x100] ;  /* 0x0001000001027983 */ /* 0x000ea20000300a00 */
[----:B------:R-:W-:Y:S02]  /*1d1d0*/  ISETP.GE.AND P3, PT, R205, UR19, PT ;  /* 0x00000013cd007c0c */ /* 0x000fe4000bf66270 */
[----:B------:R-:W-:Y:S01]  /*1d1e0*/  ISETP.GE.AND P0, PT, R204, UR19, PT ;  /* 0x00000013cc007c0c */ /* 0x000fe2000bf06270 */
[----:B------:R-:W2:Y:S04]  /*1d1f0*/  LDL.LU.64 R6, [R1+0xf8] ;  /* 0x0000f80001067983 */ /* 0x000ea80000300a00 */
[----:B------:R-:W2:Y:S04]  /*1d200*/  LDL.LU.64 R8, [R1+0xf0] ;  /* 0x0000f00001087983 */ /* 0x000ea80000300a00 */
[----:B------:R-:W2:Y:S01]  /*1d210*/  LDL.LU.64 R204, [R1+0xe0] ;  /* 0x0000e00001cc7983 */ /* 0x000ea20000300a00 */
[----:B-1----:R-:W-:-:S02]  /*1d220*/  LOP3.LUT R228, R4, 0x70, RZ, 0x3c, !PT ;  /* 0x0000007004e47812 */ /* 0x002fc400078e3cff */
[----:B------:R-:W-:Y:S01]  /*1d230*/  SEL R15, R15, RZ, P4 ;  /* 0x000000ff0f0f7207 */ /* 0x000fe20002000000 */
[----:B------:R-:W2:Y:S01]  /*1d240*/  LDL.LU.64 R224, [R1+0x88] ;  /* 0x0000880001e07983 */ /* 0x000ea20000300a00 */
[----:B------:R-:W-:Y:S01]  /*1d250*/  SEL R220, RZ, 0x4, P0 ;  /* 0x00000004ffdc7807 */ /* 0x000fe20000000000 */
[----:B------:R-:W-:Y:S01]  /*1d260*/  VIADD R228, R228, UR10 ;  /* 0x0000000ae4e47c36 */ /* 0x000fe20008000000 */
[----:B------:R-:W-:Y:S01]  /*1d270*/  ISETP.NE.U32.AND P0, PT, R15, RZ, PT ;  /* 0x000000ff0f00720c */ /* 0x000fe20003f05070 */
[----:B------:R-:W2:Y:S01]  /*1d280*/  LDL.LU.64 R226, [R1+0x78] ;  /* 0x0000780001e27983 */ /* 0x000ea20000300a00 */
[----:B------:R-:W-:Y:S02]  /*1d290*/  SEL R15, RZ, 0x4, P3 ;  /* 0x00000004ff0f7807 */ /* 0x000fe40001800000 */
[----:B------:R-:W-:Y:S01]  /*1d2a0*/  SEL R221, R14, RZ, P4 ;  /* 0x000000ff0edd7207 */ /* 0x000fe20002000000 */
[----:B------:R-:W-:Y:S01]  /*1d2b0*/  VIADD R14, R228, 0x100000 ;  /* 0x00100000e40e7836 */ /* 0x000fe20000000000 */
[----:B------:R-:W-:-:S02]  /*1d2c0*/  SEL R220, R220, RZ, P4 ;  /* 0x000000ffdcdc7207 */ /* 0x000fc40002000000 */
[----:B------:R-:W-:Y:S02]  /*1d2d0*/  SEL R15, R15, RZ, P4 ;  /* 0x000000ff0f0f7207 */ /* 0x000fe40002000000 */
[----:B------:R-:W-:Y:S01]  /*1d2e0*/  ISETP.NE.U32.AND P3, PT, R221, RZ, PT ;  /* 0x000000ffdd00720c */ /* 0x000fe20003f65070 */
[----:B------:R1:W-:Y:S01]  /*1d2f0*/  LDGSTS.E [R14+-0x78000], desc[UR40][R212.64], P2 ;  /* 0x88000000d40e7fae */ /* 0x0003e200091a1028 */
[----:B------:R-:W-:Y:S02]  /*1d300*/  ISETP.NE.U32.AND P4, PT, R220, RZ, PT ;  /* 0x000000ffdc00720c */ /* 0x000fe40003f85070 */
[----:B------:R-:W-:Y:S01]  /*1d310*/  ISETP.NE.U32.AND P2, PT, R15, RZ, PT ;  /* 0x000000ff0f00720c */ /* 0x000fe20003f45070 */
[----:B------:R-:W2:Y:S04]  /*1d320*/  LDL.LU.64 R220, [R1+0x90] ;  /* 0x0000900001dc7983 */ /* 0x000ea80000300a00 */
[----:B------:R1:W-:Y:S04]  /*1d330*/  LDGSTS.E [R14+-0x77ff8], desc[UR40][R218.64], P0 ;  /* 0x88008000da0e7fae */ /* 0x0003e800081a1028 */
[----:B------:R-:W2:Y:S04]  /*1d340*/  LDL.LU.64 R212, [R1+0xa0] ;  /* 0x0000a00001d47983 */ /* 0x000ea80000300a00 */
[----:B------:R1:W-:Y:S04]  /*1d350*/  LDGSTS.E [R14+-0x76000], desc[UR40][R216.64], P3 ;  /* 0x8a000000d80e7fae */ /* 0x0003e800099a1028 */
[----:B------:R-:W2:Y:S04]  /*1d360*/  LDL.LU.64 R218, [R1+0xb0] ;  /* 0x0000b00001da7983 */ /* 0x000ea80000300a00 */
[----:B------:R1:W-:Y:S04]  /*1d370*/  LDGSTS.E [R14+-0x75ff8], desc[UR40][R214.64], P4 ;  /* 0x8a008000d60e7fae */ /* 0x0003e8000a1a1028 */
[----:B------:R-:W2:Y:S04]  /*1d380*/  LDL.LU.64 R216, [R1+0xb8] ;  /* 0x0000b80001d87983 */ /* 0x000ea80000300a00 */
[----:B------:R-:W0:Y:S04]  /*1d390*/  LDGDEPBAR ;  /* 0x00000000000079af */ /* 0x000e280000000000 */
[----:B------:R-:W2:Y:S04]  /*1d3a0*/  LDL.LU.64 R14, [R1+0xd8] ;  /* 0x0000d800010e7983 */ /* 0x000ea80000300a00 */
[----:B------:R-:W2:Y:S04]  /*1d3b0*/  LDL.LU.64 R214, [R1+0xc8] ;  /* 0x0000c80001d67983 */ /* 0x000ea80000300a00 */
[----:B----4-:R1:W-:Y:S04]  /*1d3c0*/  LDGSTS.E [R10+0x60000], desc[UR40][R238.64], P2 ;  /* 0x60000000ee0a7fae */ /* 0x0103e800091a1028 */
[----:B---3--:R1:W-:Y:S04]  /*1d3d0*/  LDGSTS.E [R10+0x60400], desc[UR40][R240.64], P2 ;  /* 0x60400000f00a7fae */ /* 0x0083e800091a1028 */
[----:B------:R1:W-:Y:S04]  /*1d3e0*/  LDGSTS.E [R10+0x60800], desc[UR40][R246.64], P2 ;  /* 0x60800000f60a7fae */ /* 0x0003e800091a1028 */
[----:B------:R-:W3:Y:S04]  /*1d3f0*/  LDL.LU.64 R238, [R1+0x8c8] ;  /* 0x0008c80001ee7983 */ /* 0x000ee80000300a00 */
[----:B------:R-:W4:Y:S04]  /*1d400*/  LDL.LU.64 R240, [R1+0x8c0] ;  /* 0x0008c00001f07983 */ /* 0x000f280000300a00 */
[----:B------:R-:W3:Y:S04]  /*1d410*/  LDL.LU.64 R246, [R1+0x8b8] ;  /* 0x0008b80001f67983 */ /* 0x000ee80000300a00 */
[----:B------:R1:W-:Y:S04]  /*1d420*/  LDGSTS.E [R10+0x60c00], desc[UR40][R248.64], P2 ;  /* 0x60c00000f80a7fae */ /* 0x0003e800091a1028 */
[----:B------:R1:W-:Y:S04]  /*1d430*/  LDGSTS.E [R10+0x61000], desc[UR40][R250.64], P2 ;  /* 0x61000000fa0a7fae */ /* 0x0003e800091a1028 */
[----:B------:R-:W3:Y:S04]  /*1d440*/  LDL.LU.64 R248, [R1+0x8b0] ;  /* 0x0008b00001f87983 */ /* 0x000ee80000300a00 */
[----:B------:R-:W3:Y:S04]  /*1d450*/  LDL.LU.64 R250, [R1+0x8a8] ;  /* 0x0008a80001fa7983 */ /* 0x000ee80000300a00 */
[----:B--2---:R1:W-:Y:S04]  /*1d460*/  LDGSTS.E [R10+0x61400], desc[UR40][R2.64], P2 ;  /* 0x61400000020a7fae */ /* 0x0043e800091a1028 */
[----:B------:R1:W-:Y:S04]  /*1d470*/  LDGSTS.E [R10+0x61800], desc[UR40][R6.64], P2 ;  /* 0x61800000060a7fae */ /* 0x0003e800091a1028 */
[----:B------:R1:W-:Y:S04]  /*1d480*/  LDGSTS.E [R10+0x61c00], desc[UR40][R8.64], P2 ;  /* 0x61c00000080a7fae */ /* 0x0003e800091a1028 */
[----:B------:R-:W2:Y:S04]  /*1d490*/  LDL.LU.64 R2, [R1+0x8a0] ;  /* 0x0008a00001027983 */ /* 0x000ea80000300a00 */
[----:B------:R-:W2:Y:S04]  /*1d4a0*/  LDL.LU.64 R6, [R1+0x898] ;  /* 0x0008980001067983 */ /* 0x000ea80000300a00 */
[----:B------:R-:W2:Y:S04]  /*1d4b0*/  LDL.LU.64 R8, [R1+0x890] ;  /* 0x0008900001087983 */ /* 0x000ea80000300a00 */
[----:B------:R1:W-:Y:S04]  /*1d4c0*/  LDGSTS.E [R10+0x62000], desc[UR40][R204.64], P2 ;  /* 0x62000000cc0a7fae */ /* 0x0003e800091a1028 */
[----:B------:R-:W2:Y:S04]  /*1d4d0*/  LDL.LU.64 R204, [R1+0x888] ;  /* 0x0008880001cc7983 */ /* 0x000ea80000300a00 */
[----:B------:R1:W-:Y:S04]  /*1d4e0*/  LDGSTS.E [R10+0x62400], desc[UR40][R14.64], P2 ;  /* 0x624000000e0a7fae */ /* 0x0003e800091a1028 */
[----:B------:R1:W-:Y:S04]  /*1d4f0*/  LDGSTS.E [R10+0x62800], desc[UR40][R214.64], P2 ;  /* 0x62800000d60a7fae */ /* 0x0003e800091a1028 */
[----:B------:R1:W-:Y:S04]  /*1d500*/  LDGSTS.E [R10+0x62c00], desc[UR40][R216.64], P2 ;  /* 0x62c00000d80a7fae */ /* 0x0003e800091a1028 */
[----:B------:R1:W-:Y:S04]  /*1d510*/  LDGSTS.E [R10+0x63000], desc[UR40][R218.64], P2 ;  /* 0x63000000da0a7fae */ /* 0x0003e800091a1028 */
[----:B------:R1:W-:Y:S04]  /*1d520*/  LDGSTS.E [R10+0x63400], desc[UR40][R212.64], P2 ;  /* 0x63400000d40a7fae */ /* 0x0003e800091a1028 */
[----:B------:R1:W-:Y:S04]  /*1d530*/  LDGSTS.E [R10+0x63800], desc[UR40][R220.64], P2 ;  /* 0x63800000dc0a7fae */ /* 0x0003e800091a1028 */
[----:B------:R1:W-:Y:S04]  /*1d540*/  LDGSTS.E [R10+0x63c00], desc[UR40][R224.64], P2 ;  /* 0x63c00000e00a7fae */ /* 0x0003e800091a1028 */
[----:B------:R1:W-:Y:S04]  /*1d550*/  LDGSTS.E [R10+0x64000], desc[UR40][R226.64], P2 ;  /* 0x64000000e20a7fae */ /* 0x0003e800091a1028 */
[----:B--2---:R1:W-:Y:S04]  /*1d560*/  LDGSTS.E [R10+0x64400], desc[UR40][R204.64], P2 ;  /* 0x64400000cc0a7fae */ /* 0x0043e800091a1028 */
[----:B------:R1:W-:Y:S04]  /*1d570*/  LDGSTS.E [R10+0x64800], desc[UR40][R8.64], P2 ;  /* 0x64800000080a7fae */ /* 0x0003e800091a1028 */
[----:B------:R1:W-:Y:S04]  /*1d580*/  LDGSTS.E [R10+0x64c00], desc[UR40][R6.64], P2 ;  /* 0x64c00000060a7fae */ /* 0x0003e800091a1028 */
[----:B------:R1:W5:Y:S04]  /*1d590*/  LDL.LU.64 R204, [R1+0x880] ;  /* 0x0008800001cc7983 */ /* 0x0003680000300a00 */
[----:B------:R-:W2:Y:S04]  /*1d5a0*/  LDL.LU.64 R8, [R1+0x878] ;  /* 0x0008780001087983 */ /* 0x000ea80000300a00 */
[----:B------:R-:W2:Y:S04]  /*1d5b0*/  LDL.LU.64 R6, [R1+0x870] ;  /* 0x0008700001067983 */ /* 0x000ea80000300a00 */
[----:B------:R1:W-:Y:S04]  /*1d5c0*/  LDGSTS.E [R10+0x65000], desc[UR40][R2.64], P2 ;  /* 0x65000000020a7fae */ /* 0x0003e800091a1028 */
[----:B---3--:R1:W-:Y:S04]  /*1d5d0*/  LDGSTS.E [R10+0x65400], desc[UR40][R250.64], P2 ;  /* 0x65400000fa0a7fae */ /* 0x0083e800091a1028 */
[----:B------:R1:W-:Y:S04]  /*1d5e0*/  LDGSTS.E [R10+0x65800], desc[UR40][R248.64], P2 ;  /* 0x65800000f80a7fae */ /* 0x0003e800091a1028 */
[----:B------:R1:W5:Y:S04]  /*1d5f0*/  LDL.LU.64 R2, [R1+0x868] ;  /* 0x0008680001027983 */ /* 0x0003680000300a00 */
[----:B------:R1:W-:Y:S04]  /*1d600*/  LDGSTS.E [R10+0x65c00], desc[UR40][R246.64], P2 ;  /* 0x65c00000f60a7fae */ /* 0x0003e800091a1028 */
[----:B----4-:R1:W-:Y:S04]  /*1d610*/  LDGSTS.E [R10+0x66000], desc[UR40][R240.64], P2 ;  /* 0x66000000f00a7fae */ /* 0x0103e800091a1028 */
[----:B------:R1:W-:Y:S04]  /*1d620*/  LDGSTS.E [R10+0x66400], desc[UR40][R238.64], P2 ;  /* 0x66400000ee0a7fae */ /* 0x0003e800091a1028 */
[----:B------:R1:W-:Y:S04]  /*1d630*/  LDGSTS.E [R10+0x66800], desc[UR40][R236.64], P2 ;  /* 0x66800000ec0a7fae */ /* 0x0003e800091a1028 */
[----:B------:R1:W-:Y:S04]  /*1d640*/  LDGSTS.E [R10+0x66c00], desc[UR40][R234.64], P2 ;  /* 0x66c00000ea0a7fae */ /* 0x0003e800091a1028 */
[----:B------:R1:W-:Y:S04]  /*1d650*/  LDGSTS.E [R10+0x67000], desc[UR40][R40.64], P2 ;  /* 0x67000000280a7fae */ /* 0x0003e800091a1028 */
[----:B------:R1:W-:Y:S04]  /*1d660*/  LDGSTS.E [R10+0x67400], desc[UR40][R34.64], P2 ;  /* 0x67400000220a7fae */ /* 0x0003e800091a1028 */
[----:B------:R1:W-:Y:S04]  /*1d670*/  LDGSTS.E [R10+0x67800], desc[UR40][R26.64], P2 ;  /* 0x678000001a0a7fae */ /* 0x0003e800091a1028 */
[----:B------:R1:W-:Y:S01]  /*1d680*/  LDGSTS.E [R10+0x67c00], desc[UR40][R18.64], P2 ;  /* 0x67c00000120a7fae */ /* 0x0003e200091a1028 */
[----:B------:R-:W-:-:S05]  /*1d690*/  IADD3 R20, P5, PT, R20, R244, RZ ;  /* 0x000000f414147210 */ /* 0x000fca0007fbe0ff */
[--C-:B------:R-:W-:Y:S01]  /*1d6a0*/  IMAD.X R21, R21, 0x1, R5.reuse, P5 ;  /* 0x0000000115157824 */ /* 0x100fe200028e0605 */
[----:B------:R-:W-:Y:S02]  /*1d6b0*/  IADD3 R12, P5, PT, R12, R244, RZ ;  /* 0x000000f40c0c7210 */ /* 0x000fe40007fbe0ff */
[----:B------:R-:W3:Y:S03]  /*1d6c0*/  LDC R244, c[0x0][0x3a0] ;  /* 0x0000e800fff47b82 */ /* 0x000ee60000000800 */
[----:B------:R-:W-:Y:S01]  /*1d6d0*/  IMAD.X R13, R13, 0x1, R5, P5 ;  /* 0x000000010d0d7824 */ /* 0x000fe200028e0605 */
[----:B------:R-:W-:Y:S01]  /*1d6e0*/  UMOV UR7, URZ ;  /* 0x000000ff00077c82 */ /* 0x000fe20008000000 */
[----:B---3--:R-:W-:-:S05]  /*1d6f0*/  VIADD R244, R244, 0x3f ;  /* 0x0000003ff4f47836 */ /* 0x008fca0000000000 */
[C---:B------:R-:W-:Y:S01]  /*1d700*/  ISETP.GE.AND P0, PT, R244.reuse, 0x40, PT ;  /* 0x00000040f400780c */ /* 0x040fe20003f06270 */
[----:B--2---:R1:W-:Y:S04]  /*1d710*/  LDGSTS.E [R9+0x60100], desc[UR40][R46.64], P2 ;  /* 0x601000002e097fae */ /* 0x0043e800091a1028 */
        /* <DEDUP_REMOVED lines=94> */
[----:B------:R1:W-:Y:S01]  /*1dd00*/  LDGSTS.E [R7+0x67f00], desc[UR40][R12.64], P2 ;  /* 0x67f000000c077fae */ /* 0x0003e200091a1028 */
[----:B------:R-:W-:-:S03]  /*1dd10*/  ISETP.GE.AND P2, PT, R244, 0x80, PT ;  /* 0x00000080f400780c */ /* 0x000fc60003f46270 */
[----:B------:R-:W0:Y:S10]  /*1dd20*/  LDGDEPBAR ;  /* 0x00000000000079af */ /* 0x000e340000000000 */
[----:B-1----:R-:W-:Y:S05]  /*1dd30*/  @!P2 BRA `(.L_x_7) ;  /* 0x0000007c005ca947 */ /* 0x002fea0003800000 */
[----:B------:R-:W2:Y:S01]  /*1dd40*/  LDL.LU R219, [R1+0x34c] ;  /* 0x00034c0001db7983 */ /* 0x000ea20000300800 */
[----:B------:R-:W1:Y:S01]  /*1dd50*/  LDCU UR5, c[0x0][0x3a8] ;  /* 0x00007500ff0577ac */ /* 0x000e620008000800 */
[----:B------:R-:W3:Y:S02]  /*1dd60*/  LDC.64 R124, c[0x0][0x388] ;  /* 0x0000e200ff7c7b82 */ /* 0x000ee40000000a00 */
[----:B------:R-:W4:Y:S01]  /*1dd70*/  LDL.LU R15, [R1+0x350] ;  /* 0x00035000010f7983 */ /* 0x000f220000300800 */
[----:B------:R-:W1:Y:S03]  /*1dd80*/  LDCU UR4, c[0x0][0x3a8] ;  /* 0x00007500ff0477ac */ /* 0x000e660008000800 */
[----:B------:R-:W4:Y:S01]  /*1dd90*/  LDL.LU R212, [R1+0x354] ;  /* 0x0003540001d47983 */ /* 0x000f220000300800 */
[----:B------:R-:W1:Y:S01]  /*1dda0*/  LDCU UR8, c[0x0][0x3a8] ;  /* 0x00007500ff0877ac */ /* 0x000e620008000800 */
[----:B------:R-:W2:Y:S02]  /*1ddb0*/  LDC.64 R44, c[0x0][0x380] ;  /* 0x0000e000ff2c7b82 */ /* 0x000ea40000000a00 */
[----:B------:R-:W4:Y:S01]  /*1ddc0*/  LDL.LU R213, [R1+0x358] ;  /* 0x0003580001d57983 */ /* 0x000f220000300800 */
[----:B------:R-:W1:Y:S03]  /*1ddd0*/  LDCU UR6, c[0x0][0x3a8] ;  /* 0x00007500ff0677ac */ /* 0x000e660008000800 */
[----:B------:R-:W4:Y:S01]  /*1dde0*/  LDL.LU R220, [R1+0x35c] ;  /* 0x00035c0001dc7983 */ /* 0x000f220000300800 */
[----:B------:R-:W1:Y:S03]  /*1ddf0*/  LDCU UR7, c[0x0][0x3a8] ;  /* 0x00007500ff0777ac */ /* 0x000e660008000800 */
[----:B------:R-:W4:Y:S01]  /*1de00*/  LDL.LU R221, [R1+0x360] ;  /* 0x0003600001dd7983 */ /* 0x000f220000300800 */
[----:B------:R-:W1:Y:S03]  /*1de10*/  LDCU UR14, c[0x0][0x3a8] ;  /* 0x00007500ff0e77ac */ /* 0x000e660008000800 */
[----:B------:R-:W4:Y:S01]  /*1de20*/  LDL.LU R228, [R1+0x364] ;  /* 0x0003640001e47983 */ /* 0x000f220000300800 */
[----:B------:R-:W1:Y:S03]  /*1de30*/  LDCU UR9, c[0x0][0x3a8] ;  /* 0x00007500ff0977ac */ /* 0x000e660008000800 */
[----:B------:R-:W4:Y:S01]  /*1de40*/  LDL.LU R224, [R1+0x664] ;  /* 0x0006640001e07983 */ /* 0x000f220000300800 */
[----:B------:R-:W3:Y:S03]  /*1de50*/  LDCU UR13, c[0x0][0x3a8] ;  /* 0x00007500ff0d77ac */ /* 0x000ee60008000800 */
[----:B------:R-:W4:Y:S01]  /*1de60*/  LDL.LU R225, [R1+0x54c] ;  /* 0x00054c0001e17983 */ /* 0x000f220000300800 */
[----:B------:R-:W3:Y:S03]  /*1de70*/  LDCU UR17, c[0x0][0x3a8] ;  /* 0x00007500ff1177ac */ /* 0x000ee60008000800 */
[----:B------:R-:W4:Y:S01]  /*1de80*/  LDL.LU R227, [R1+0x588] ;  /* 0x0005880001e37983 */ /* 0x000f220000300800 */
[----:B------:R-:W3:Y:S03]  /*1de90*/  LDCU UR19, c[0x0][0x3a8] ;  /* 0x00007500ff1377ac */ /* 0x000ee60008000800 */
[----:B------:R-:W4:Y:S01]  /*1dea0*/  LDL.LU R226, [R1+0x58c] ;  /* 0x00058c0001e27983 */ /* 0x000f220000300800 */
[----:B------:R-:W2:Y:S03]  /*1deb0*/  LDCU UR20, c[0x0][0x3a8] ;  /* 0x00007500ff1477ac */ /* 0x000ea60008000800 */
[----:B------:R-:W4:Y:S01]  /*1dec0*/  LDL.LU R244, [R1+0x854] ;  /* 0x0008540001f47983 */ /* 0x000f220000300800 */
[----:B-1----:R-:W-:Y:S01]  /*1ded0*/  IMAD R37, R231, UR5, RZ ;  /* 0x00000005e7257c24 */ /* 0x002fe2000f8e02ff */
[----:B------:R-:W1:Y:S01]  /*1dee0*/  LDCU UR21, c[0x0][0x3a8] ;  /* 0x00007500ff1577ac */ /* 0x000e620008000800 */
[----:B------:R-:W-:Y:S01]  /*1def0*/  IMAD R43, R230, UR4, RZ ;  /* 0x00000004e62b7c24 */ /* 0x000fe2000f8e02ff */
[----:B------:R-:W-:Y:S01]  /*1df00*/  STL [R1+0x870], R5 ;  /* 0x0008700501007387 */ /* 0x000fe20000100800 */
[----:B------:R-:W-:Y:S01]  /*1df10*/  IMAD R42, R242, UR6, RZ ;  /* 0x00000006f22a7c24 */ /* 0x000fe2000f8e02ff */
[----:B------:R-:W1:Y:S01]  /*1df20*/  LDCU UR15, c[0x0][0x3a8] ;  /* 0x00007500ff0f77ac */ /* 0x000e620008000800 */
[----:B-----5:R-:W-:Y:S01]  /*1df30*/  SHF.R.S32.HI R218, RZ, 0x1f, R205 ;  /* 0x0000001fffda7819 */ /* 0x020fe200000114cd */
[----:B------:R-:W-:Y:S01]  /*1df40*/  STL [R1+0x86c], R4 ;  /* 0x00086c0401007387 */ /* 0x000fe20000100800 */
[----:B---3--:R-:W-:Y:S01]  /*1df50*/  IMAD.WIDE.U32 R124, R205, 0x1c, R124 ;  /* 0x0000001ccd7c7825 */ /* 0x008fe200078e007c */
[----:B------:R-:W3:Y:S02]  /*1df60*/  LDCU UR16, c[0x0][0x3a8] ;  /* 0x00007500ff1077ac */ /* 0x000ee40008000800 */
[----:B------:R-:W-:Y:S01]  /*1df70*/  STL [R1+0x868], R3 ;  /* 0x0008680301007387 */ /* 0x000fe20000100800 */
[----:B------:R-:W-:Y:S01]  /*1df80*/  IMAD R8, R218, 0x1c, RZ ;  /* 0x0000001cda087824 */ /* 0x000fe200078e02ff */
[----:B------:R-:W1:Y:S02]  /*1df90*/  LDCU UR22, c[0x0][0x3a8] ;  /* 0x00007500ff1677ac */ /* 0x000e640008000800 */
[----:B------:R3:W-:Y:S01]  /*1dfa0*/  STL [R1+0x864], R0 ;  /* 0x0008640001007387 */ /* 0x0007e20000100800 */
[----:B------:R-:W1:Y:S01]  /*1dfb0*/  LDCU UR23, c[0x0][0x3a8] ;  /* 0x00007500ff1777ac */ /* 0x000e620008000800 */
[----:B------:R-:W1:Y:S01]  /*1dfc0*/  S2R R7, SR_TID.X ;  /* 0x0000000000077919 */ /* 0x000e620000002100 */
[----:B------:R-:W1:Y:S01]  /*1dfd0*/  LDCU UR25, c[0x0][0x3a8] ;  /* 0x00007500ff1977ac */ /* 0x000e620008000800 */
[----:B---3--:R-:W3:Y:S01]  /*1dfe0*/  S2R R0, SR_TID.X ;  /* 0x0000000000007919 */ /* 0x008ee20000002100 */
[----:B------:R-:W1:Y:S01]  /*1dff0*/  LDCU UR24, c[0x0][0x3a8] ;  /* 0x00007500ff1877ac */ /* 0x000e620008000800 */
[----:B------:R-:W1:Y:S02]  /*1e000*/  LDCU UR26, c[0x0][0x3a8] ;  /* 0x00007500ff1a77ac */ /* 0x000e640008000800 */
[----:B-1----:R-:W-:-:S02]  /*1e010*/  SHF.R.U32.HI R217, RZ, 0x6, R7 ;  /* 0x00000006ffd97819 */ /* 0x002fc40000011607 */
[----:B------:R-:W-:Y:S02]  /*1e020*/  SHF.R.S32.HI R7, RZ, 0x1f, R11 ;  /* 0x0000001fff077819 */ /* 0x000fe4000001140b */
[----:B------:R-:W-:Y:S02]  /*1e030*/  SGXT.U32 R217, R217, 0x1 ;  /* 0x00000001d9d9781a */ /* 0x000fe40000000000 */
[--C-:B---3--:R-:W-:Y:S02]  /*1e040*/  SHF.R.U32.HI R231, RZ, 0x6, R0.reuse ;  /* 0x00000006ffe77819 */ /* 0x108fe40000011600 */
[----:B------:R-:W-:Y:S02]  /*1e050*/  SHF.R.U32.HI R230, RZ, 0x6, R0 ;  /* 0x00000006ffe67819 */ /* 0x000fe40000011600 */
[----:B------:R-:W-:Y:S02]  /*1e060*/  SGXT.U32 R231, R231, 0x1 ;  /* 0x00000001e7e7781a */ /* 0x000fe40000000000 */
[----:B------:R-:W-:-:S02]  /*1e070*/  SGXT.U32 R230, R230, 0x1 ;  /* 0x00000001e6e6781a */ /* 0x000fc40000000000 */
[----:B------:R-:W-:Y:S02]  /*1e080*/  LOP3.LUT R231, R231, 0x34, RZ, 0xfc, !PT ;  /* 0x00000034e7e77812 */ /* 0x000fe400078efcff */
[----:B------:R-:W-:Y:S02]  /*1e090*/  LOP3.LUT R230, R230, 0x36, RZ, 0xfc, !PT ;  /* 0x00000036e6e67812 */ /* 0x000fe400078efcff */
[--C-:B------:R-:W-:Y:S01]  /*1e0a0*/  SHF.R.U32.HI R242, RZ, 0x6, R0.reuse ;  /* 0x00000006fff27819 */ /* 0x100fe20000011600 */
[----:B------:R-:W-:Y:S01]  /*1e0b0*/  IMAD R41, R231, UR8, RZ ;  /* 0x00000008e7297c24 */ /* 0x000fe2000f8e02ff */
[--C-:B------:R-:W-:Y:S01]  /*1e0c0*/  SHF.R.U32.HI R231, RZ, 0x6, R0.reuse ;  /* 0x00000006ffe77819 */ /* 0x100fe20000011600 */
[----:B------:R-:W-:Y:S01]  /*1e0d0*/  IMAD R9, R230, UR7, RZ ;  /* 0x00000007e6097c24 */ /* 0x000fe2000f8e02ff */
[----:B------:R-:W-:Y:S02]  /*1e0e0*/  SHF.R.U32.HI R230, RZ, 0x6, R0 ;  /* 0x00000006ffe67819 */ /* 0x000fe40000011600 */
[----:B------:R-:W-:-:S02]  /*1e0f0*/  SGXT.U32 R231, R231, 0x1 ;  /* 0x00000001e7e7781a */ /* 0x000fc40000000000 */
[----:B------:R-:W-:Y:S02]  /*1e100*/  LOP3.LUT R217, R217, 0x3e, RZ, 0xfc, !PT ;  /* 0x0000003ed9d97812 */ /* 0x000fe400078efcff */
[----:B------:R-:W-:Y:S02]  /*1e110*/  LOP3.LUT R231, R231, 0x2e, RZ, 0xfc, !PT ;  /* 0x0000002ee7e77812 */ /* 0x000fe400078efcff */
[----:B------:R-:W-:Y:S01]  /*1e120*/  SGXT.U32 R230, R230, 0x1 ;  /* 0x00000001e6e6781a */ /* 0x000fe20000000000 */
[----:B------:R-:W-:Y:S01]  /*1e130*/  IMAD R204, R217, R204, RZ ;  /* 0x000000ccd9cc7224 */ /* 0x000fe200078e02ff */
[----:B------:R-:W-:Y:S01]  /*1e140*/  SGXT.U32 R242, R242, 0x1 ;  /* 0x00000001f2f2781a */ /* 0x000fe20000000000 */
[----:B------:R-:W-:Y:S01]  /*1e150*/  IMAD R33, R231, UR14, RZ ;  /* 0x0000000ee7217c24 */ /* 0x000fe2000f8e02ff */
[----:B------:R-:W-:Y:S02]  /*1e160*/  SHF.R.U32.HI R231, RZ, 0x6, R0 ;  /* 0x00000006ffe77819 */ /* 0x000fe40000011600 */
[----:B------:R-:W-:-:S02]  /*1e170*/  LOP3.LUT R242, R242, 0x32, RZ, 0xfc, !PT ;  /* 0x00000032f2f27812 */ /* 0x000fc400078efcff */
[----:B------:R-:W-:Y:S02]  /*1e180*/  SGXT.U32 R231, R231, 0x1 ;  /* 0x00000001e7e7781a */ /* 0x000fe40000000000 */
[----:B------:R-:W-:Y:S01]  /*1e190*/  LOP3.LUT R230, R230, 0x30, RZ, 0xfc, !PT ;  /* 0x00000030e6e67812 */ /* 0x000fe200078efcff */
[----:B------:R-:W-:Y:S01]  /*1e1a0*/  IMAD R36, R242, UR9, RZ ;  /* 0x00000009f2247c24 */ /* 0x000fe2000f8e02ff */
[----:B------:R-:W-:Y:S02]  /*1e1b0*/  LOP3.LUT R231, R231, 0x28, RZ, 0xfc, !PT ;  /* 0x00000028e7e77812 */ /* 0x000fe400078efcff */
[--C-:B------:R-:W-:Y:S01]  /*1e1c0*/  SHF.R.U32.HI R242, RZ, 0x6, R0.reuse ;  /* 0x00000006fff27819 */ /* 0x100fe20000011600 */
[----:B------:R-:W-:Y:S01]  /*1e1d0*/  IMAD R40, R230, UR13, RZ ;  /* 0x0000000de6287c24 */ /* 0x000fe2000f8e02ff */
[--C-:B------:R-:W-:Y:S01]  /*1e1e0*/  SHF.R.U32.HI R230, RZ, 0x6, R0.reuse ;  /* 0x00000006ffe67819 */ /* 0x100fe20000011600 */
[----:B------:R-:W-:Y:S01]  /*1e1f0*/  IMAD R38, R231, UR17, RZ ;  /* 0x00000011e7267c24 */ /* 0x000fe2000f8e02ff */
[----:B------:R-:W-:-:S02]  /*1e200*/  SHF.R.U32.HI R231, RZ, 0x6, R0 ;  /* 0x00000006ffe77819 */ /* 0x000fc40000011600 */
[----:B------:R-:W-:Y:S02]  /*1e210*/  SGXT.U32 R242, R242, 0x1 ;  /* 0x00000001f2f2781a */ /* 0x000fe40000000000 */
[----:B------:R-:W-:Y:S02]  /*1e220*/  SGXT.U32 R231, R231, 0x1 ;  /* 0x00000001e7e7781a */ /* 0x000fe40000000000 */
[----:B------:R-:W-:Y:S02]  /*1e230*/  LOP3.LUT R242, R242, 0x2c, RZ, 0xfc, !PT ;  /* 0x0000002cf2f27812 */ /* 0x000fe400078efcff */
[----:B------:R-:W-:Y:S02]  /*1e240*/  LOP3.LUT R231, R231, 0x26, RZ, 0xfc, !PT ;  /* 0x00000026e7e77812 */ /* 0x000fe400078efcff */
[----:B------:R-:W-:Y:S01]  /*1e250*/  SGXT.U32 R230, R230, 0x1 ;  /* 0x00000001e6e6781a */ /* 0x000fe20000000000 */
[----:B------:R-:W-:Y:S02]  /*1e260*/  IMAD R39, R242, UR15, RZ ;  /* 0x0000000ff2277c24 */ /* 0x000fe4000f8e02ff */
[----:B------:R-:W-:Y:S01]  /*1e270*/  IMAD R10, R231, UR19, RZ ;  /* 0x00000013e70a7c24 */ /* 0x000fe2000f8e02ff */
[----:B------:R-:W-:-:S05]  /*1e280*/  LOP3.LUT R230, R230, 0x2a, RZ, 0xfc, !PT ;  /* 0x0000002ae6e67812 */ /* 0x000fca00078efcff */
[----:B------:R-:W-:Y:S01]  /*1e290*/  IMAD R35, R230, UR16, RZ ;  /* 0x00000010e6237c24 */ /* 0x000fe2000f8e02ff */
[C---:B--2---:R-:W-:Y:S02]  /*1e2a0*/  IADD3 R12, P2, PT, R11.reuse, R219, RZ ;  /* 0x000000db0b0c7210 */ /* 0x044fe40007f5e0ff */
[----:B----4-:R-:W-:-:S03]  /*1e2b0*/  IADD3 R14, P5, PT, R11, R15, RZ ;  /* 0x0000000f0b0e7210 */ /* 0x010fc60007fbe0ff */
[----:B------:R-:W-:Y:S01]  /*1e2c0*/  STL [R1+0x8e0], R12 ;  /* 0x0008e00c01007387 */ /* 0x000fe20000100800 */
[-C--:B------:R-:W-:Y:S02]  /*1e2d0*/  LEA.HI.X.SX32 R195, R219, R7.reuse, 0x1, P2 ;  /* 0x00000007dbc37211 */ /* 0x080fe400010f0eff */
[----:B------:R-:W-:Y:S02]  /*1e2e0*/  IADD3 R16, P4, PT, R11, R212, RZ ;  /* 0x000000d40b107210 */ /* 0x000fe40007f9e0ff */
[-C--:B------:R-:W-:Y:S02]  /*1e2f0*/  LEA.HI.X.SX32 R13, R15, R7.reuse, 0x1, P5 ;  /* 0x000000070f0d7211 */ /* 0x080fe400028f0eff */
[----:B------:R-:W-:Y:S02]  /*1e300*/  LEA.HI.X.SX32 R15, R212, R7, 0x1, P4 ;  /* 0x00000007d40f7211 */ /* 0x000fe400020f0eff */
[C---:B------:R-:W-:Y:S02]  /*1e310*/  IADD3 R18, P3, PT, R11.reuse, R213, RZ ;  /* 0x000000d50b127210 */ /* 0x040fe40007f7e0ff */
[----:B------:R-:W-:Y:S01]  /*1e320*/  IADD3 R20, P2, PT, R11, R220, RZ ;  /* 0x000000dc0b147210 */ /* 0x000fe20007f5e0ff */
[----:B------:R-:W-:Y:S01]  /*1e330*/  STL.64 [R1+0x8e8], R14 ;  /* 0x0008e80e01007387 */ /* 0x000fe20000100a00 */
[----:B------:R-:W-:-:S02]  /*1e340*/  LEA.HI.X.SX32 R17, R213, R7, 0x1, P3 ;  /* 0x00000007d5117211 */ /* 0x000fc400018f0eff */
[----:B------:R-:W-:Y:S02]  /*1e350*/  LEA.HI.X.SX32 R19, R220, R7, 0x1, P2 ;  /* 0x00000007dc137211 */ /* 0x000fe400010f0eff */
[C---:B------:R-:W-:Y:S02]  /*1e360*/  IADD3 R22, P5, PT, R11.reuse, R221, RZ ;  /* 0x000000dd0b167210 */ /* 0x040fe40007fbe0ff */
[----:B------:R-:W-:Y:S02]  /*1e370*/  IADD3 R24, P4, PT, R11, R228, RZ ;  /* 0x000000e40b187210 */ /* 0x000fe40007f9e0ff */
[-C--:B------:R-:W-:Y:S02]  /*1e380*/  LEA.HI.X.SX32 R21, R221, R7.reuse, 0x1, P5 ;  /* 0x00000007dd157211 */ /* 0x080fe400028f0eff */
[----:B------:R-:W-:Y:S02]  /*1e390*/  LEA.HI.X.SX32 R23, R228, R7, 0x1, P4 ;  /* 0x00000007e4177211 */ /* 0x000fe400020f0eff */
[----:B------:R-:W-:-:S02]  /*1e3a0*/  IADD3 R26, P3, PT, R11, R224, RZ ;  /* 0x000000e00b1a7210 */ /* 0x000fc40007f7e0ff */
[----:B------:R-:W-:Y:S02]  /*1e3b0*/  IADD3 R28, P2, PT, R11, R225, RZ ;  /* 0x000000e10b1c7210 */ /* 0x000fe40007f5e0ff */
[-C--:B------:R-:W-:Y:S02]  /*1e3c0*/  LEA.HI.X.SX32 R25, R224, R7.reuse, 0x1, P3 ;  /* 0x00000007e0197211 */ /* 0x080fe400018f0eff */
[-C--:B------:R-:W-:Y:S02]  /*1e3d0*/  LEA.HI.X.SX32 R27, R225, R7.reuse, 0x1, P2 ;  /* 0x00000007e11b7211 */ /* 0x080fe400010f0eff */
[C---:B------:R-:W-:Y:S02]  /*1e3e0*/  IADD3 R85, P2, PT, R11.reuse, R204, RZ ;  /* 0x000000cc0b557210 */ /* 0x040fe40007f5e0ff */
[----:B------:R-:W-:Y:S02]  /*1e3f0*/  IADD3 R32, P4, PT, R11, R226, RZ ;  /* 0x000000e20b207210 */ /* 0x000fe40007f9e0ff */
[-C--:B------:R-:W-:Y:S01]  /*1e400*/  LEA.HI.X.SX32 R0, R204, R7.reuse, 0x1, P2 ;  /* 0x00000007cc007211 */ /* 0x080fe200010f0eff */
[----:B------:R-:W-:Y:S01]  /*1e410*/  STL [R1+0x878], R85 ;  /* 0x0008785501007387 */ /* 0x000fe20000100800 */
[----:B------:R-:W-:-:S02]  /*1e420*/  LEA.HI.X.SX32 R31, R226, R7, 0x1, P4 ;  /* 0x00000007e21f7211 */ /* 0x000fc400020f0eff */
[C---:B------:R-:W-:Y:S02]  /*1e430*/  IADD3 R87, P4, PT, R11.reuse, R43, RZ ;  /* 0x0000002b0b577210 */ /* 0x040fe40007f9e0ff */
[----:B------:R-:W-:Y:S02]  /*1e440*/  IADD3 R89, P2, PT, R11, R37, RZ ;  /* 0x000000250b597210 */ /* 0x000fe40007f5e0ff */
[----:B------:R-:W-:Y:S01]  /*1e450*/  LEA.HI.X.SX32 R2, R43, R7, 0x1, P4 ;  /* 0x000000072b027211 */ /* 0x000fe200020f0eff */
[----:B------:R-:W-:Y:S01]  /*1e460*/  STL [R1+0x87c], R87 ;  /* 0x00087c5701007387 */ /* 0x000fe20000100800 */
[C---:B------:R-:W-:Y:S02]  /*1e470*/  IADD3 R91, P4, PT, R11.reuse, R42, RZ ;  /* 0x0000002a0b5b7210 */ /* 0x040fe40007f9e0ff */
[----:B------:R-:W-:Y:S01]  /*1e480*/  IADD3 R30, P5, PT, R11, R227, RZ ;  /* 0x000000e30b1e7210 */ /* 0x000fe20007fbe0ff */
[----:B------:R-:W-:Y:S01]  /*1e490*/  STL [R1+0x880], R89 ;  /* 0x0008805901007387 */ /* 0x000fe20000100800 */
[----:B------:R-:W-:Y:S01]  /*1e4a0*/  IMAD.IADD R8, R125, 0x1, R8 ;  /* 0x000000017d087824 */ /* 0x000fe200078e0208 */
[----:B------:R-:W-:-:S02]  /*1e4b0*/  IADD3 R34, P3, PT, R11, R244, RZ ;  /* 0x000000f40b227210 */ /* 0x000fc40007f7e0ff */
[----:B------:R1:W-:Y:S01]  /*1e4c0*/  STL [R1+0x23c], R0 ;  /* 0x00023c0001007387 */ /* 0x0003e20000100800 */
[----:B------:R-:W-:-:S03]  /*1e4d0*/  LEA.HI.X.SX32 R29, R227, R7, 0x1, P5 ;  /* 0x00000007e31d7211 */ /* 0x000fc600028f0eff */
[----:B------:R-:W-:Y:S04]  /*1e4e0*/  STL [R1+0x874], R91 ;  /* 0x0008745b01007387 */ /* 0x000fe80000100800 */
[----:B------:R2:W-:Y:S01]  /*1e4f0*/  STL [R1+0x240], R2 ;  /* 0x0002400201007387 */ /* 0x0005e20000100800 */
[----:B-1----:R-:W1:Y:S01]  /*1e500*/  S2R R0, SR_TID.X ;  /* 0x0000000000007919 */ /* 0x002e620000002100 */
[----:B--2---:R-:W-:Y:S02]  /*1e510*/  LEA.HI.X.SX32 R2, R42, R7, 0x1, P4 ;  /* 0x000000072a027211 */ /* 0x004fe400020f0eff */
[----:B------:R-:W-:Y:S02]  /*1e520*/  IADD3 R95, P4, PT, R11, R41, RZ ;  /* 0x000000290b5f7210 */ /* 0x000fe40007f9e0ff */
[----:B-1----:R-:W-:-:S02]  /*1e530*/  SHF.R.U32.HI R231, RZ, 0x6, R0 ;  /* 0x00000006ffe77819 */ /* 0x002fc40000011600 */
[----:B------:R-:W-:Y:S02]  /*1e540*/  LEA.HI.X.SX32 R0, R37, R7, 0x1, P2 ;  /* 0x0000000725007211 */ /* 0x000fe400010f0eff */
[----:B------:R-:W-:Y:S02]  /*1e550*/  IADD3 R93, P2, PT, R11, R9, RZ ;  /* 0x000000090b5d7210 */ /* 0x000fe40007f5e0ff */
[----:B------:R-:W-:-:S03]  /*1e560*/  SGXT.U32 R231, R231, 0x1 ;  /* 0x00000001e7e7781a */ /* 0x000fc60000000000 */
[----:B------:R-:W-:Y:S01]  /*1e570*/  STL [R1+0x884], R93 ;  /* 0x0008845d01007387 */ /* 0x000fe20000100800 */
[----:B------:R-:W-:-:S03]  /*1e580*/  LOP3.LUT R231, R231, 0x24, RZ, 0xfc, !PT ;  /* 0x00000024e7e77812 */ /* 0x000fc600078efcff */
[----:B------:R1:W-:Y:S02]  /*1e590*/  STL [R1+0x244], R0 ;  /* 0x0002440001007387 */ /* 0x0003e40000100800 */
[----:B------:R-:W-:Y:S02]  /*1e5a0*/  IMAD R37, R231, UR20, RZ ;  /* 0x00000014e7257c24 */ /* 0x000fe4000f8e02ff */
[----:B------:R-:W-:Y:S04]  /*1e5b0*/  STL [R1+0x888], R95 ;  /* 0x0008885f01007387 */ /* 0x000fe80000100800 */
[----:B------:R2:W-:Y:S01]  /*1e5c0*/  STL [R1+0x248], R2 ;  /* 0x0002480201007387 */ /* 0x0005e20000100800 */
[----:B-1----:R-:W1:Y:S01]  /*1e5d0*/  S2R R0, SR_TID.X ;  /* 0x0000000000007919 */ /* 0x002e620000002100 */
[----:B--2---:R-:W-:-:S02]  /*1e5e0*/  LEA.HI.X.SX32 R2, R41, R7, 0x1, P4 ;  /* 0x0000000729027211 */ /* 0x004fc400020f0eff */
[----:B------:R-:W-:Y:S02]  /*1e5f0*/  IADD3 R99, P4, PT, R11, R40, RZ ;  /* 0x000000280b637210 */ /* 0x000fe40007f9e0ff */
[----:B-1----:R-:W-:Y:S02]  /*1e600*/  SHF.R.U32.HI R231, RZ, 0x6, R0 ;  /* 0x00000006ffe77819 */ /* 0x002fe40000011600 */
        /* <DEDUP_REMOVED lines=8> */
[----:B------:R-:W-:Y:S01]  /*1e690*/  STL [R1+0x250], R2 ;  /* 0x0002500201007387 */ /* 0x000fe20000100800 */
[----:B-1----:R-:W1:Y:S02]  /*1e6a0*/  S2R R0, SR_TID.X ;  /* 0x0000000000007919 */ /* 0x002e640000002100 */
[----:B-1----:R-:W-:-:S02]  /*1e6b0*/  SHF.R.U32.HI R231, RZ, 0x6, R0 ;  /* 0x00000006ffe77819 */ /* 0x002fc40000011600 */
[----:B------:R-:W-:Y:S02]  /*1e6c0*/  LEA.HI.X.SX32 R0, R36, R7, 0x1, P2 ;  /* 0x0000000724007211 */ /* 0x000fe400010f0eff */
[----:B------:R-:W-:Y:S02]  /*1e6d0*/  IADD3 R101, P2, PT, R11, R33, RZ ;  /* 0x000000210b657210 */ /* 0x000fe40007f5e0ff */
[----:B------:R-:W-:-:S03]  /*1e6e0*/  SGXT.U32 R231, R231, 0x1 ;  /* 0x00000001e7e7781a */ /* 0x000fc60000000000 */
[----:B------:R-:W-:Y:S01]  /*1e6f0*/  STL [R1+0x894], R101 ;  /* 0x0008946501007387 */ /* 0x000fe20000100800 */
[----:B------:R-:W-:-:S03]  /*1e700*/  LOP3.LUT R231, R231, 0x20, RZ, 0xfc, !PT ;  /* 0x00000020e7e77812 */ /* 0x000fc600078efcff */
[----:B------:R1:W-:Y:S02]  /*1e710*/  STL [R1+0x254], R0 ;  /* 0x0002540001007387 */ /* 0x0003e40000100800 */
[----:B------:R-:W-:Y:S01]  /*1e720*/  IMAD R36, R231, UR22, RZ ;  /* 0x00000016e7247c24 */ /* 0x000fe2000f8e02ff */
[----:B-1----:R-:W-:Y:S02]  /*1e730*/  LEA.HI.X.SX32 R0, R40, R7, 0x1, P4 ;  /* 0x0000000728007211 */ /* 0x002fe400020f0eff */
[----:B------:R-:W-:-:S05]  /*1e740*/  IADD3 R103, P4, PT, R11, R39, RZ ;  /* 0x000000270b677210 */ /* 0x000fca0007f9e0ff */
[----:B------:R-:W-:Y:S04]  /*1e750*/  STL [R1+0x898], R103 ;  /* 0x0008986701007387 */ /* 0x000fe80000100800 */
[----:B------:R1:W-:Y:S02]  /*1e760*/  STL [R1+0x258], R0 ;  /* 0x0002580001007387 */ /* 0x0003e40000100800 */
[----:B-1----:R-:W-:Y:S01]  /*1e770*/  LEA.HI.X.SX32 R0, R33, R7, 0x1, P2 ;  /* 0x0000000721007211 */ /* 0x002fe200010f0eff */
[----:B------:R-:W-:Y:S01]  /*1e780*/  IMAD R33, R243, UR23, RZ ;  /* 0x00000017f3217c24 */ /* 0x000fe2000f8e02ff */
[----:B------:R-:W-:-:S04]  /*1e790*/  IADD3 R105, P2, PT, R11, R35, RZ ;  /* 0x000000230b697210 */ /* 0x000fc80007f5e0ff */
[----:B------:R-:W-:Y:S01]  /*1e7a0*/  IADD3 R117, P5, PT, R11, R33, RZ ;  /* 0x000000210b757210 */ /* 0x000fe20007fbe0ff */
[----:B------:R-:W-:Y:S04]  /*1e7b0*/  STL [R1+0x89c], R105 ;  /* 0x00089c6901007387 */ /* 0x000fe80000100800 */
[----:B------:R1:W-:Y:S02]  /*1e7c0*/  STL [R1+0x25c], R0 ;  /* 0x00025c0001007387 */ /* 0x0003e40000100800 */
[----:B-1----:R-:W-:Y:S02]  /*1e7d0*/  LEA.HI.X.SX32 R0, R39, R7, 0x1, P4 ;  /* 0x0000000727007211 */ /* 0x002fe400020f0eff */
[----:B------:R-:W-:-:S05]  /*1e7e0*/  IADD3 R107, P4, PT, R11, R38, RZ ;  /* 0x000000260b6b7210 */ /* 0x000fca0007f9e0ff */
[----:B------:R-:W-:Y:S04]  /*1e7f0*/  STL [R1+0x8a0], R107 ;  /* 0x0008a06b01007387 */ /* 0x000fe80000100800 */
[----:B------:R1:W-:Y:S02]  /*1e800*/  STL [R1+0x260], R0 ;  /* 0x0002600001007387 */ /* 0x0003e40000100800 */
[----:B-1----:R-:W-:Y:S01]  /*1e810*/  LEA.HI.X.SX32 R0, R35, R7, 0x1, P2 ;  /* 0x0000000723007211 */ /* 0x002fe200010f0eff */
[----:B------:R-:W-:Y:S01]  /*1e820*/  IMAD R35, R229, UR24, RZ ;  /* 0x00000018e5237c24 */ /* 0x000fe2000f8e02ff */
[----:B------:R-:W-:-:S05]  /*1e830*/  IADD3 R109, P2, PT, R11, R10, RZ ;  /* 0x0000000a0b6d7210 */ /* 0x000fca0007f5e0ff */
[----:B------:R-:W-:Y:S04]  /*1e840*/  STL [R1+0x8a4], R109 ;  /* 0x0008a46d01007387 */ /* 0x000fe80000100800 */
[----:B------:R1:W-:Y:S02]  /*1e850*/  STL [R1+0x264], R0 ;  /* 0x0002640001007387 */ /* 0x0003e40000100800 */
[----:B-1----:R-:W-:Y:S02]  /*1e860*/  LEA.HI.X.SX32 R0, R38, R7, 0x1, P4 ;  /* 0x0000000726007211 */ /* 0x002fe400020f0eff */
[----:B------:R-:W-:-:S04]  /*1e870*/  IADD3 R111, P4, PT, R11, R37, RZ ;  /* 0x000000250b6f7210 */ /* 0x000fc80007f9e0ff */
[----:B------:R-:W-:Y:S01]  /*1e880*/  LEA.HI.X.SX32 R2, R37, R7, 0x1, P4 ;  /* 0x0000000725027211 */ /* 0x000fe200020f0eff */
[----:B------:R-:W-:Y:S01]  /*1e890*/  STL [R1+0x8a8], R111 ;  /* 0x0008a86f01007387 */ /* 0x000fe20000100800 */
[----:B------:R-:W-:-:S03]  /*1e8a0*/  IADD3 R115, P4, PT, R11, R36, RZ ;  /* 0x000000240b737210 */ /* 0x000fc60007f9e0ff */
[----:B------:R1:W-:Y:S02]  /*1e8b0*/  STL [R1+0x268], R0 ;  /* 0x0002680001007387 */ /* 0x0003e40000100800 */
[----:B-1----:R-:W-:Y:S01]  /*1e8c0*/  LEA.HI.X.SX32 R0, R10, R7, 0x1, P2 ;  /* 0x000000070a007211 */ /* 0x002fe200010f0eff */
[----:B------:R-:W-:Y:S01]  /*1e8d0*/  IMAD R10, R245, UR25, RZ ;  /* 0x00000019f50a7c24 */ /* 0x000fe2000f8e02ff */
[----:B------:R-:W-:-:S05]  /*1e8e0*/  IADD3 R113, P2, PT, R11, R9, RZ ;  /* 0x000000090b717210 */ /* 0x000fca0007f5e0ff */
[----:B------:R-:W-:Y:S04]  /*1e8f0*/  STL [R1+0x8ac], R113 ;  /* 0x0008ac7101007387 */ /* 0x000fe80000100800 */
[----:B------:R1:W-:Y:S04]  /*1e900*/  STL [R1+0x26c], R0 ;  /* 0x00026c0001007387 */ /* 0x0003e80000100800 */
[----:B------:R-:W-:Y:S04]  /*1e910*/  STL [R1+0x8b0], R115 ;  /* 0x0008b07301007387 */ /* 0x000fe80000100800 */
[----:B------:R-:W-:Y:S01]  /*1e920*/  STL [R1+0x270], R2 ;  /* 0x0002700201007387 */ /* 0x000fe20000100800 */
[----:B-1----:R-:W1:Y:S03]  /*1e930*/  S2R R0, SR_TID.X ;  /* 0x0000000000007919 */ /* 0x002e660000002100 */
[----:B------:R-:W-:Y:S01]  /*1e940*/  STL [R1+0x8b4], R117 ;  /* 0x0008b47501007387 */ /* 0x000fe20000100800 */
[----:B-1----:R-:W-:-:S02]  /*1e950*/  SHF.R.U32.HI R245, RZ, 0x6, R0 ;  /* 0x00000006fff57819 */ /* 0x002fc40000011600 */
[----:B------:R-:W-:Y:S02]  /*1e960*/  LEA.HI.X.SX32 R0, R9, R7, 0x1, P2 ;  /* 0x0000000709007211 */ /* 0x000fe400010f0eff */
[----:B------:R-:W-:-:S03]  /*1e970*/  SGXT.U32 R245, R245, 0x1 ;  /* 0x00000001f5f5781a */ /* 0x000fc60000000000 */
[----:B------:R1:W-:Y:S01]  /*1e980*/  STL [R1+0x274], R0 ;  /* 0x0002740001007387 */ /* 0x0003e20000100800 */
[----:B------:R-:W-:-:S03]  /*1e990*/  LOP3.LUT R245, R245, 0x18, RZ, 0xfc, !PT ;  /* 0x00000018f5f57812 */ /* 0x000fc600078efcff */
[----:B------:R-:W2:Y:S01]  /*1e9a0*/  LDL.LU R229, [R1+0x348] ;  /* 0x0003480001e57983 */ /* 0x000ea20000300800 */
[----:B------:R-:W-:Y:S01]  /*1e9b0*/  LEA.HI.X.SX32 R5, R36, R7, 0x1, P4 ;  /* 0x0000000724057211 */ /* 0x000fe200020f0eff */
[----:B------:R-:W-:Y:S02]  /*1e9c0*/  IMAD R9, R245, UR26, RZ ;  /* 0x0000001af5097c24 */ /* 0x000fe4000f8e02ff */
[----:B------:R-:W3:Y:S04]  /*1e9d0*/  LDL.LU R242, [R1+0x38c] ;  /* 0x00038c0001f27983 */ /* 0x000ee80000300800 */
[----:B------:R-:W4:Y:S01]  /*1e9e0*/  LDL.LU R221, [R1+0x394] ;  /* 0x0003940001dd7983 */ /* 0x000f220000300800 */
[----:B------:R-:W-:Y:S02]  /*1e9f0*/  IADD3 R119, P2, PT, R11, R35, RZ ;  /* 0x000000230b777210 */ /* 0x000fe40007f5e0ff */
[----:B------:R-:W-:Y:S01]  /*1ea00*/  LEA.HI.X.SX32 R4, R33, R7, 0x1, P5 ;  /* 0x0000000721047211 */ /* 0x000fe200028f0eff */
[----:B------:R-:W4:Y:S01]  /*1ea10*/  LDL.LU R220, [R1+0x368] ;  /* 0x0003680001dc7983 */ /* 0x000f220000300800 */
[----:B------:R-:W-:-:S02]  /*1ea20*/  IADD3 R121, P4, PT, R11, R10, RZ ;  /* 0x0000000a0b797210 */ /* 0x000fc40007f9e0ff */
[----:B------:R-:W-:Y:S01]  /*1ea30*/  IADD3 R123, P5, PT, R11, R9, RZ ;  /* 0x000000090b7b7210 */ /* 0x000fe20007fbe0ff */
[----:B------:R-:W4:Y:S04]  /*1ea40*/  LDL.LU R245, [R1+0x36c] ;  /* 0x00036c0001f57983 */ /* 0x000f280000300800 */
[----:B------:R-:W4:Y:S04]  /*1ea50*/  LDL.LU R243, [R1+0x370] ;  /* 0x0003700001f37983 */ /* 0x000f280000300800 */
[----:B------:R-:W-:Y:S04]  /*1ea60*/  STL [R1+0x8b8], R5 ;  /* 0x0008b80501007387 */ /* 0x000fe80000100800 */
[----:B------:R-:W-:Y:S04]  /*1ea70*/  STL [R1+0x8bc], R119 ;  /* 0x0008bc7701007387 */ /* 0x000fe80000100800 */
[----:B------:R-:W-:Y:S01]  /*1ea80*/  STL [R1+0x8c0], R4 ;  /* 0x0008c00401007387 */ /* 0x000fe20000100800 */
[----:B------:R-:W-:-:S03]  /*1ea90*/  LEA.HI.X.SX32 R3, R35, R7, 0x1, P2 ;  /* 0x0000000723037211 */ /* 0x000fc600010f0eff */
[----:B------:R-:W-:Y:S01]  /*1eaa0*/  STL [R1+0x8c4], R121 ;  /* 0x0008c47901007387 */ /* 0x000fe20000100800 */
[----:B-1----:R-:W-:-:S03]  /*1eab0*/  LEA.HI.X.SX32 R0, R10, R7, 0x1, P4 ;  /* 0x000000070a007211 */ /* 0x002fc600020f0eff */
[----:B------:R-:W-:Y:S01]  /*1eac0*/  STL [R1+0x8c8], R123 ;  /* 0x0008c87b01007387 */ /* 0x000fe20000100800 */
[----:B------:R-:W-:-:S03]  /*1ead0*/  LEA.HI.X.SX32 R2, R9, R7, 0x1, P5 ;  /* 0x0000000709027211 */ /* 0x000fc600028f0eff */
[----:B------:R-:W4:Y:S04]  /*1eae0*/  LDL.LU R228, [R1+0x374] ;  /* 0x0003740001e47983 */ /* 0x000f280000300800 */
[----:B------:R-:W4:Y:S04]  /*1eaf0*/  LDL.LU R230, [R1+0x378] ;  /* 0x0003780001e67983 */ /* 0x000f280000300800 */
[----:B------:R-:W4:Y:S04]  /*1eb00*/  LDL.LU R224, [R1+0x37c] ;  /* 0x00037c0001e07983 */ /* 0x000f280000300800 */
[----:B------:R-:W4:Y:S04]  /*1eb10*/  LDL.LU R226, [R1+0x380] ;  /* 0x0003800001e27983 */ /* 0x000f280000300800 */
[----:B------:R-:W4:Y:S04]  /*1eb20*/  LDL.LU R225, [R1+0x384] ;  /* 0x0003840001e17983 */ /* 0x000f280000300800 */
[----:B------:R-:W4:Y:S01]  /*1eb30*/  LDL.LU R231, [R1+0x388] ;  /* 0x0003880001e77983 */ /* 0x000f220000300800 */
[----:B------:R-:W-:-:S03]  /*1eb40*/  LEA.HI.X.SX32 R33, R244, R7, 0x1, P3 ;  /* 0x00000007f4217211 */ /* 0x000fc600018f0eff */
[----:B------:R-:W-:Y:S01]  /*1eb50*/  STL [R1+0x8cc], R3 ;  /* 0x0008cc0301007387 */ /* 0x000fe20000100800 */
[----:B------:R-:W-:-:S03]  /*1eb60*/  SHF.R.S32.HI R7, RZ, 0x1f, R6 ;  /* 0x0000001fff077819 */ /* 0x000fc60000011406 */
[----:B------:R1:W-:Y:S04]  /*1eb70*/  STL [R1+0x8d0], R0 ;  /* 0x0008d00001007387 */ /* 0x0003e80000100800 */
[----:B------:R1:W-:Y:S04]  /*1eb80*/  STL [R1+0x8d4], R2 ;  /* 0x0008d40201007387 */ /* 0x0003e80000100800 */
[----:B------:R-:W-:Y:S04]  /*1eb90*/  STL [R1+0x8d8], R8 ;  /* 0x0008d80801007387 */ /* 0x000fe80000100800 */
[----:B------:R-:W-:Y:S01]  /*1eba0*/  STL [R1+0x8dc], R124 ;  /* 0x0008dc7c01007387 */ /* 0x000fe20000100800 */
[----:B--2---:R-:W-:-:S03]  /*1ebb0*/  IMAD.WIDE.U32 R14, R229, 0x1c, R44 ;  /* 0x0000001ce50e7825 */ /* 0x004fc600078e002c */
[----:B------:R-:W2:Y:S01]  /*1ebc0*/  LDL.LU R229, [R1+0x390] ;  /* 0x0003900001e57983 */ /* 0x000ea20000300800 */
[----:B---3--:R-:W-:-:S03]  /*1ebd0*/  IADD3 R10, P3, PT, R6, R242, RZ ;  /* 0x000000f2060a7210 */ /* 0x008fc60007f7e0ff */
[----:B------:R-:W3:Y:S01]  /*1ebe0*/  LDL.LU R227, [R1+0x398] ;  /* 0x0003980001e37983 */ /* 0x000ee20000300800 */
[----:B----4-:R-:W-:-:S03]  /*1ebf0*/  IADD3 R191, P2, PT, R6, R221, RZ ;  /* 0x000000dd06bf7210 */ /* 0x010fc60007f5e0ff */
[----:B------:R-:W4:Y:S01]  /*1ec00*/  LDL.LU R244, [R1+0x39c] ;  /* 0x00039c0001f47983 */ /* 0x000f220000300800 */
[-C--:B------:R-:W-:Y:S02]  /*1ec10*/  LEA.HI.X.SX32 R9, R242, R7.reuse, 0x1, P3 ;  /* 0x00000007f2097211 */ /* 0x080fe400018f0eff */
[----:B------:R-:W-:Y:S01]  /*1ec20*/  LEA.HI.X.SX32 R193, R221, R7, 0x1, P2 ;  /* 0x00000007ddc17211 */ /* 0x000fe200010f0eff */
[----:B------:R-:W4:Y:S04]  /*1ec30*/  LDL.LU R242, [R1+0x3a0] ;  /* 0x0003a00001f27983 */ /* 0x000f280000300800 */
[----:B------:R-:W4:Y:S01]  /*1ec40*/  LDL.LU R221, [R1+0x3a4] ;  /* 0x0003a40001dd7983 */ /* 0x000f220000300800 */
[C---:B------:R-:W-:Y:S02]  /*1ec50*/  IADD3 R189, P5, PT, R6.reuse, R220, RZ ;  /* 0x000000dc06bd7210 */ /* 0x040fe40007fbe0ff */
[----:B------:R-:W-:-:S02]  /*1ec60*/  IADD3 R185, P4, PT, R6, R245, RZ ;  /* 0x000000f506b97210 */ /* 0x000fc40007f9e0ff */
[----:B------:R-:W-:Y:S02]  /*1ec70*/  IADD3 R181, P3, PT, R6, R243, RZ ;  /* 0x000000f306b57210 */ /* 0x000fe40007f7e0ff */
[-C--:B------:R-:W-:Y:S02]  /*1ec80*/  LEA.HI.X.SX32 R190, R220, R7.reuse, 0x1, P5 ;  /* 0x00000007dcbe7211 */ /* 0x080fe400028f0eff */
[----:B------:R-:W4:Y:S01]  /*1ec90*/  LDL.LU R220, [R1+0x3a8] ;  /* 0x0003a80001dc7983 */ /* 0x000f220000300800 */
[-C--:B------:R-:W-:Y:S02]  /*1eca0*/  LEA.HI.X.SX32 R187, R245, R7.reuse, 0x1, P4 ;  /* 0x00000007f5bb7211 */ /* 0x080fe400020f0eff */
[----:B------:R-:W-:Y:S01]  /*1ecb0*/  LEA.HI.X.SX32 R183, R243, R7, 0x1, P3 ;  /* 0x00000007f3b77211 */ /* 0x000fe200018f0eff */
[----:B------:R-:W4:Y:S04]  /*1ecc0*/  LDL.LU R245, [R1+0x3ac] ;  /* 0x0003ac0001f57983 */ /* 0x000f280000300800 */
[----:B------:R-:W4:Y:S01]  /*1ecd0*/  LDL.LU R243, [R1+0x3b0] ;  /* 0x0003b00001f37983 */ /* 0x000f220000300800 */
[----:B------:R-:W-:-:S02]  /*1ece0*/  IADD3 R177, P2, PT, R6, R228, RZ ;  /* 0x000000e406b17210 */ /* 0x000fc40007f5e0ff */
[----:B------:R-:W-:Y:S02]  /*1ecf0*/  IADD3 R173, P5, PT, R6, R230, RZ ;  /* 0x000000e606ad7210 */ /* 0x000fe40007fbe0ff */
[-C--:B------:R-:W-:Y:S02]  /*1ed00*/  LEA.HI.X.SX32 R179, R228, R7.reuse, 0x1, P2 ;  /* 0x00000007e4b37211 */ /* 0x080fe400010f0eff */
[----:B------:R-:W-:Y:S01]  /*1ed10*/  IADD3 R169, P4, PT, R6, R224, RZ ;  /* 0x000000e006a97210 */ /* 0x000fe20007f9e0ff */
[----:B------:R-:W4:Y:S01]  /*1ed20*/  LDL.LU R228, [R1+0x3b4] ;  /* 0x0003b40001e47983 */ /* 0x000f220000300800 */
[-C--:B------:R-:W-:Y:S02]  /*1ed30*/  LEA.HI.X.SX32 R175, R230, R7.reuse, 0x1, P5 ;  /* 0x00000007e6af7211 */ /* 0x080fe400028f0eff */
[----:B------:R-:W-:Y:S01]  /*1ed40*/  IADD3 R165, P3, PT, R6, R226, RZ ;  /* 0x000000e206a57210 */ /* 0x000fe20007f7e0ff */
[----:B------:R-:W4:Y:S01]  /*1ed50*/  LDL.LU R230, [R1+0x3b8] ;  /* 0x0003b80001e67983 */ /* 0x000f220000300800 */
[----:B------:R-:W-:-:S02]  /*1ed60*/  LEA.HI.X.SX32 R171, R224, R7, 0x1, P4 ;  /* 0x00000007e0ab7211 */ /* 0x000fc400020f0eff */
[----:B------:R-:W-:Y:S01]  /*1ed70*/  IADD3 R161, P2, PT, R6, R225, RZ ;  /* 0x000000e106a17210 */ /* 0x000fe20007f5e0ff */
[----:B------:R-:W4:Y:S01]  /*1ed80*/  LDL.LU R224, [R1+0x3bc] ;  /* 0x0003bc0001e07983 */ /* 0x000f220000300800 */
[----:B------:R-:W-:Y:S02]  /*1ed90*/  LEA.HI.X.SX32 R167, R226, R7, 0x1, P3 ;  /* 0x00000007e2a77211 */ /* 0x000fe400018f0eff */
[C---:B------:R-:W-:Y:S01]  /*1eda0*/  IADD3 R157, P5, PT, R6.reuse, R231, RZ ;  /* 0x000000e7069d7210 */ /* 0x040fe20007fbe0ff */
[----:B------:R-:W4:Y:S01]  /*1edb0*/  LDL.LU R226, [R1+0x3c0] ;  /* 0x0003c00001e27983 */ /* 0x000f220000300800 */
[-C--:B------:R-:W-:Y:S02]  /*1edc0*/  LEA.HI.X.SX32 R163, R225, R7.reuse, 0x1, P2 ;  /* 0x00000007e1a37211 */ /* 0x080fe400010f0eff */
[----:B------:R-:W-:Y:S01]  /*1edd0*/  LEA.HI.X.SX32 R159, R231, R7, 0x1, P5 ;  /* 0x00000007e79f7211 */ /* 0x000fe200028f0eff */
[----:B------:R-:W4:Y:S04]  /*1ede0*/  LDL.LU R225, [R1+0x3c4] ;  /* 0x0003c40001e17983 */ /* 0x000f280000300800 */
[----:B------:R-:W4:Y:S01]  /*1edf0*/  LDL.LU R231, [R1+0x3c8] ;  /* 0x0003c80001e77983 */ /* 0x000f220000300800 */
[----:B--2---:R-:W-:-:S02]  /*1ee00*/  IADD3 R153, P4, PT, R6, R229, RZ ;  /* 0x000000e506997210 */ /* 0x004fc40007f9e0ff */
[C---:B---3--:R-:W-:Y:S02]  /*1ee10*/  IADD3 R149, P3, PT, R6.reuse, R227, RZ ;  /* 0x000000e306957210 */ /* 0x048fe40007f7e0ff */
[-C--:B------:R-:W-:Y:S02]  /*1ee20*/  LEA.HI.X.SX32 R155, R229, R7.reuse, 0x1, P4 ;  /* 0x00000007e59b7211 */ /* 0x080fe400020f0eff */
[C---:B----4-:R-:W-:Y:S01]  /*1ee30*/  IADD3 R145, P2, PT, R6.reuse, R244, RZ ;  /* 0x000000f406917210 */ /* 0x050fe20007f5e0ff */
[----:B------:R-:W2:Y:S01]  /*1ee40*/  LDL.LU R229, [R1+0x3cc] ;  /* 0x0003cc0001e57983 */ /* 0x000ea20000300800 */
[-C--:B------:R-:W-:Y:S02]  /*1ee50*/  LEA.HI.X.SX32 R151, R227, R7.reuse, 0x1, P3 ;  /* 0x00000007e3977211 */ /* 0x080fe400018f0eff */
[----:B------:R-:W-:Y:S01]  /*1ee60*/  IADD3 R141, P5, PT, R6, R242, RZ ;  /* 0x000000f2068d7210 */ /* 0x000fe20007fbe0ff */
[----:B------:R-:W3:Y:S01]  /*1ee70*/  LDL.LU R227, [R1+0x3d0] ;  /* 0x0003d00001e37983 */ /* 0x000ee20000300800 */
[----:B------:R-:W-:-:S02]  /*1ee80*/  LEA.HI.X.SX32 R147, R244, R7, 0x1, P2 ;  /* 0x00000007f4937211 */ /* 0x000fc400010f0eff */
[----:B------:R-:W-:Y:S01]  /*1ee90*/  IADD3 R137, P4, PT, R6, R221, RZ ;  /* 0x000000dd06897210 */ /* 0x000fe20007f9e0ff */
[----:B------:R-:W4:Y:S01]  /*1eea0*/  LDL.LU R244, [R1+0x3d4] ;  /* 0x0003d40001f47983 */ /* 0x000f220000300800 */
[-C--:B------:R-:W-:Y:S02]  /*1eeb0*/  LEA.HI.X.SX32 R143, R242, R7.reuse, 0x1, P5 ;  /* 0x00000007f28f7211 */ /* 0x080fe400028f0eff */
[----:B------:R-:W-:Y:S01]  /*1eec0*/  LEA.HI.X.SX32 R139, R221, R7, 0x1, P4 ;  /* 0x00000007dd8b7211 */ /* 0x000fe200020f0eff */
[----:B------:R-:W4:Y:S04]  /*1eed0*/  LDL.LU R242, [R1+0x3d8] ;  /* 0x0003d80001f27983 */ /* 0x000f280000300800 */
[----:B------:R-:W4:Y:S01]  /*1eee0*/  LDL.LU R221, [R1+0x3e0] ;  /* 0x0003e00001dd7983 */ /* 0x000f220000300800 */
[----:B------:R-:W-:-:S02]  /*1eef0*/  IADD3 R133, P3, PT, R6, R220, RZ ;  /* 0x000000dc06857210 */ /* 0x000fc40007f7e0ff */
[----:B------:R-:W-:Y:S02]  /*1ef00*/  IADD3 R129, P2, PT, R6, R245, RZ ;  /* 0x000000f506817210 */ /* 0x000fe40007f5e0ff */
[----:B------:R-:W-:Y:S02]  /*1ef10*/  LEA.HI.X.SX32 R135, R220, R7, 0x1, P3 ;  /* 0x00000007dc877211 */ /* 0x000fe400018f0eff */
[C---:B------:R-:W-:Y:S01]  /*1ef20*/  IADD3 R126, P5, PT, R6.reuse, R243, RZ ;  /* 0x000000f3067e7210 */ /* 0x040fe20007fbe0ff */
        /* <DEDUP_REMOVED lines=37> */
[----:B------:R-:W4:Y:S04]  /*1f180*/  LDL.LU R221, [R1+0x418] ;  /* 0x0004180001dd7983 */ /* 0x000f280000300800 */
[----:B------:R-:W4:Y:S01]  /*1f190*/  LDL.LU R213, [R1+0x41c] ;  /* 0x00041c0001d57983 */ /* 0x000f220000300800 */
[----:B------:R-:W-:-:S02]  /*1f1a0*/  IADD3 R78, P5, PT, R6, R220, RZ ;  /* 0x000000dc064e7210 */ /* 0x000fc40007fbe0ff */
[C---:B------:R-:W-:Y:S02]  /*1f1b0*/  IADD3 R74, P4, PT, R6.reuse, R245, RZ ;  /* 0x000000f5064a7210 */ /* 0x040fe40007f9e0ff */
[----:B------:R-:W-:Y:S02]  /*1f1c0*/  IADD3 R70, P3, PT, R6, R243, RZ ;  /* 0x000000f306467210 */ /* 0x000fe40007f7e0ff */
[-C--:B------:R-:W-:Y:S02]  /*1f1d0*/  LEA.HI.X.SX32 R80, R220, R7.reuse, 0x1, P5 ;  /* 0x00000007dc507211 */ /* 0x080fe400028f0eff */
[-C--:B------:R-:W-:Y:S02]  /*1f1e0*/  LEA.HI.X.SX32 R76, R245, R7.reuse, 0x1, P4 ;  /* 0x00000007f54c7211 */ /* 0x080fe400020f0eff */
[----:B------:R-:W4:Y:S01]  /*1f1f0*/  LDL.LU R245, [R1+0x420] ;  /* 0x0004200001f57983 */ /* 0x000f220000300800 */
[----:B------:R-:W-:-:S03]  /*1f200*/  LEA.HI.X.SX32 R72, R243, R7, 0x1, P3 ;  /* 0x00000007f3487211 */ /* 0x000fc600018f0eff */
[----:B------:R-:W4:Y:S04]  /*1f210*/  LDL.LU R243, [R1+0x424] ;  /* 0x0004240001f37983 */ /* 0x000f280000300800 */
[----:B------:R-:W4:Y:S01]  /*1f220*/  LDL.LU R220, [R1+0x428] ;  /* 0x0004280001dc7983 */ /* 0x000f220000300800 */
[C---:B------:R-:W-:Y:S02]  /*1f230*/  IADD3 R66, P2, PT, R6.reuse, R228, RZ ;  /* 0x000000e406427210 */ /* 0x040fe40007f5e0ff */
[C---:B------:R-:W-:Y:S02]  /*1f240*/  IADD3 R62, P5, PT, R6.reuse, R230, RZ ;  /* 0x000000e6063e7210 */ /* 0x040fe40007fbe0ff */
[----:B------:R-:W-:Y:S02]  /*1f250*/  IADD3 R58, P4, PT, R6, R224, RZ ;  /* 0x000000e0063a7210 */ /* 0x000fe40007f9e0ff */
[----:B------:R-:W-:-:S02]  /*1f260*/  LEA.HI.X.SX32 R64, R230, R7, 0x1, P5 ;  /* 0x00000007e6407211 */ /* 0x000fc400028f0eff */
[----:B------:R-:W-:Y:S01]  /*1f270*/  IADD3 R54, P3, PT, R6, R226, RZ ;  /* 0x000000e206367210 */ /* 0x000fe20007f7e0ff */
[----:B------:R-:W4:Y:S01]  /*1f280*/  LDL.LU R230, [R1+0x42c] ;  /* 0x00042c0001e67983 */ /* 0x000f220000300800 */
[-C--:B------:R-:W-:Y:S02]  /*1f290*/  LEA.HI.X.SX32 R68, R228, R7.reuse, 0x1, P2 ;  /* 0x00000007e4447211 */ /* 0x080fe400010f0eff */
[-C--:B------:R-:W-:Y:S01]  /*1f2a0*/  LEA.HI.X.SX32 R60, R224, R7.reuse, 0x1, P4 ;  /* 0x00000007e03c7211 */ /* 0x080fe200020f0eff */
[----:B------:R-:W4:Y:S01]  /*1f2b0*/  LDL.LU R228, [R1+0x430] ;  /* 0x0004300001e47983 */ /* 0x000f220000300800 */
[----:B------:R-:W-:Y:S02]  /*1f2c0*/  LEA.HI.X.SX32 R56, R226, R7, 0x1, P3 ;  /* 0x00000007e2387211 */ /* 0x000fe400018f0eff */
[C---:B------:R-:W-:Y:S01]  /*1f2d0*/  IADD3 R46, P5, PT, R6.reuse, R231, RZ ;  /* 0x000000e7062e7210 */ /* 0x040fe20007fbe0ff */
[----:B------:R-:W4:Y:S01]  /*1f2e0*/  LDL.LU R226, [R1+0x434] ;  /* 0x0004340001e27983 */ /* 0x000f220000300800 */
[----:B------:R-:W-:-:S02]  /*1f2f0*/  IADD3 R50, P2, PT, R6, R225, RZ ;  /* 0x000000e106327210 */ /* 0x000fc40007f5e0ff */
[-C--:B------:R-:W-:Y:S01]  /*1f300*/  LEA.HI.X.SX32 R48, R231, R7.reuse, 0x1, P5 ;  /* 0x00000007e7307211 */ /* 0x080fe200028f0eff */
[----:B------:R-:W4:Y:S01]  /*1f310*/  LDL.LU R224, [R1+0x438] ;  /* 0x0004380001e07983 */ /* 0x000f220000300800 */
[----:B------:R-:W-:-:S03]  /*1f320*/  LEA.HI.X.SX32 R52, R225, R7, 0x1, P2 ;  /* 0x00000007e1347211 */ /* 0x000fc600010f0eff */
[----:B------:R-:W4:Y:S01]  /*1f330*/  LDL.LU R231, [R1+0x43c] ;  /* 0x00043c0001e77983 */ /* 0x000f220000300800 */
[C---:B--2---:R-:W-:Y:S02]  /*1f340*/  IADD3 R42, P4, PT, R6.reuse, R229, RZ ;  /* 0x000000e5062a7210 */ /* 0x044fe40007f9e0ff */
[----:B---3--:R-:W-:Y:S02]  /*1f350*/  IADD3 R38, P3, PT, R6, R227, RZ ;  /* 0x000000e306267210 */ /* 0x008fe40007f7e0ff */
[-C--:B------:R-:W-:Y:S02]  /*1f360*/  LEA.HI.X.SX32 R44, R229, R7.reuse, 0x1, P4 ;  /* 0x00000007e52c7211 */ /* 0x080fe400020f0eff */
[----:B------:R-:W2:Y:S01]  /*1f370*/  LDL.LU R229, [R1+0x440] ;  /* 0x0004400001e57983 */ /* 0x000ea20000300800 */
[----:B------:R-:W-:-:S03]  /*1f380*/  LEA.HI.X.SX32 R40, R227, R7, 0x1, P3 ;  /* 0x00000007e3287211 */ /* 0x000fc600018f0eff */
[----:B------:R-:W3:Y:S01]  /*1f390*/  LDL.LU R227, [R1+0x444] ;  /* 0x0004440001e37983 */ /* 0x000ee20000300800 */
[----:B----4-:R-:W-:-:S03]  /*1f3a0*/  IADD3 R248, P4, PT, R6, R221, RZ ;  /* 0x000000dd06f87210 */ /* 0x010fc60007f9e0ff */
[----:B------:R-:W4:Y:S01]  /*1f3b0*/  LDL.LU R225, [R1+0x448] ;  /* 0x0004480001e17983 */ /* 0x000f220000300800 */
[----:B------:R-:W-:-:S03]  /*1f3c0*/  LEA.HI.X.SX32 R249, R221, R7, 0x1, P4 ;  /* 0x00000007ddf97211 */ /* 0x000fc600020f0eff */
[----:B------:R-:W2:Y:S01]  /*1f3d0*/  LDL.LU R212, [R1+0x44c] ;  /* 0x00044c0001d47983 */ /* 0x000ea20000300800 */
[----:B------:R-:W-:-:S03]  /*1f3e0*/  IADD3 R246, P3, PT, R6, R213, RZ ;  /* 0x000000d506f67210 */ /* 0x000fc60007f7e0ff */
[----:B------:R-:W2:Y:S01]  /*1f3f0*/  LDL.LU R221, [R1+0x450] ;  /* 0x0004500001dd7983 */ /* 0x000ea20000300800 */
[----:B------:R-:W-:-:S03]  /*1f400*/  LEA.HI.X.SX32 R247, R213, R7, 0x1, P3 ;  /* 0x00000007d5f77211 */ /* 0x000fc600018f0eff */
[----:B------:R-:W2:Y:S04]  /*1f410*/  LDL.LU R219, [R1+0x454] ;  /* 0x0004540001db7983 */ /* 0x000ea80000300800 */
        /* <DEDUP_REMOVED lines=8> */
[----:B------:R-:W2:Y:S01]  /*1f4a0*/  LDL.LU R77, [R1+0x478] ;  /* 0x00047800014d7983 */ /* 0x000ea20000300800 */
[----:B------:R-:W-:Y:S01]  /*1f4b0*/  IADD3 R250, P5, PT, R6, R242, RZ ;  /* 0x000000f206fa7210 */ /* 0x000fe20007fbe0ff */
[----:B------:R-:W-:Y:S01]  /*1f4c0*/  IMAD R11, R252, 0x1c, RZ ;  /* 0x0000001cfc0b7824 */ /* 0x000fe200078e02ff */
[----:B------:R-:W-:Y:S01]  /*1f4d0*/  IADD3 R240, P4, PT, R6, R220, RZ ;  /* 0x000000dc06f07210 */ /* 0x000fe20007f9e0ff */
[----:B------:R-:W2:Y:S01]  /*1f4e0*/  LDL.LU R47, [R1+0x47c] ;  /* 0x00047c00012f7983 */ /* 0x000ea20000300800 */
[----:B------:R-:W-:-:S02]  /*1f4f0*/  LEA.HI.X.SX32 R251, R242, R7, 0x1, P5 ;  /* 0x00000007f2fb7211 */ /* 0x000fc400028f0eff */
[C---:B------:R-:W-:Y:S01]  /*1f500*/  IADD3 R242, P5, PT, R6.reuse, R243, RZ ;  /* 0x000000f306f27210 */ /* 0x040fe20007fbe0ff */
[----:B------:R-:W2:Y:S01]  /*1f510*/  LDL.LU R75, [R1+0x480] ;  /* 0x00048000014b7983 */ /* 0x000ea20000300800 */
[C---:B------:R-:W-:Y:S02]  /*1f520*/  IADD3 R252, P2, PT, R6.reuse, R244, RZ ;  /* 0x000000f406fc7210 */ /* 0x040fe40007f5e0ff */
[-C--:B------:R-:W-:Y:S01]  /*1f530*/  LEA.HI.X.SX32 R243, R243, R7.reuse, 0x1, P5 ;  /* 0x00000007f3f37211 */ /* 0x080fe200028f0eff */
[----:B------:R-:W2:Y:S01]  /*1f540*/  LDL.LU R59, [R1+0x484] ;  /* 0x00048400013b7983 */ /* 0x000ea20000300800 */
[----:B------:R-:W-:Y:S02]  /*1f550*/  IADD3 R234, P5, PT, R6, R226, RZ ;  /* 0x000000e206ea7210 */ /* 0x000fe40007fbe0ff */
[----:B------:R-:W-:Y:S01]  /*1f560*/  LEA.HI.X.SX32 R241, R220, R7, 0x1, P4 ;  /* 0x00000007dcf17211 */ /* 0x000fe200020f0eff */
[----:B------:R-:W2:Y:S01]  /*1f570*/  LDL.LU R130, [R1+0x488] ;  /* 0x0004880001827983 */ /* 0x000ea20000300800 */
[----:B------:R-:W-:-:S02]  /*1f580*/  IADD3 R232, P4, PT, R6, R224, RZ ;  /* 0x000000e006e87210 */ /* 0x000fc40007f9e0ff */
[-C--:B------:R-:W-:Y:S01]  /*1f590*/  LEA.HI.X.SX32 R36, R244, R7.reuse, 0x1, P2 ;  /* 0x00000007f4247211 */ /* 0x080fe200010f0eff */
[----:B------:R-:W2:Y:S01]  /*1f5a0*/  LDL.LU R53, [R1+0x48c] ;  /* 0x00048c0001357983 */ /* 0x000ea20000300800 */
[----:B------:R-:W-:Y:S02]  /*1f5b0*/  LEA.HI.X.SX32 R235, R226, R7, 0x1, P5 ;  /* 0x00000007e2eb7211 */ /* 0x000fe400028f0eff */
[----:B------:R-:W-:Y:S01]  /*1f5c0*/  IADD3 R244, P2, PT, R6, R245, RZ ;  /* 0x000000f506f47210 */ /* 0x000fe20007f5e0ff */
[----:B------:R-:W2:Y:S01]  /*1f5d0*/  LDL.LU R128, [R1+0x490] ;  /* 0x0004900001807983 */ /* 0x000ea20000300800 */
[-C--:B------:R-:W-:Y:S02]  /*1f5e0*/  LEA.HI.X.SX32 R233, R224, R7.reuse, 0x1, P4 ;  /* 0x00000007e0e97211 */ /* 0x080fe400020f0eff */
[----:B------:R-:W-:Y:S01]  /*1f5f0*/  LEA.HI.X.SX32 R245, R245, R7, 0x1, P2 ;  /* 0x00000007f5f57211 */ /* 0x000fe200010f0eff */
[----:B------:R-:W2:Y:S01]  /*1f600*/  LDL.LU R51, [R1+0x494] ;  /* 0x0004940001337983 */ /* 0x000ea20000300800 */
[----:B------:R-:W-:-:S02]  /*1f610*/  IADD3 R238, P3, PT, R6, R230, RZ ;  /* 0x000000e606ee7210 */ /* 0x000fc40007f7e0ff */
[----:B------:R-:W-:Y:S01]  /*1f620*/  IADD3 R236, P2, PT, R6, R228, RZ ;  /* 0x000000e406ec7210 */ /* 0x000fe20007f5e0ff */
[----:B------:R-:W2:Y:S01]  /*1f630*/  LDL.LU R81, [R1+0x498] ;  /* 0x0004980001517983 */ /* 0x000ea20000300800 */
[-C--:B------:R-:W-:Y:S02]  /*1f640*/  LEA.HI.X.SX32 R239, R230, R7.reuse, 0x1, P3 ;  /* 0x00000007e6ef7211 */ /* 0x080fe400018f0eff */
[----:B------:R-:W-:Y:S02]  /*1f650*/  LEA.HI.X.SX32 R237, R228, R7, 0x1, P2 ;  /* 0x00000007e4ed7211 */ /* 0x000fe400010f0eff */
[----:B------:R-:W-:-:S04]  /*1f660*/  IADD3 R230, P3, PT, R6, R231, RZ ;  /* 0x000000e706e67210 */ /* 0x000fc80007f7e0ff */
[----:B------:R-:W-:Y:S02]  /*1f670*/  LEA.HI.X.SX32 R231, R231, R7, 0x1, P3 ;  /* 0x00000007e7e77211 */ /* 0x000fe400018f0eff */
[----:B---3--:R-:W-:-:S04]  /*1f680*/  IADD3 R226, P5, PT, R6, R227, RZ ;  /* 0x000000e306e27210 */ /* 0x008fc80007fbe0ff */
[----:B------:R-:W-:Y:S02]  /*1f690*/  LEA.HI.X.SX32 R227, R227, R7, 0x1, P5 ;  /* 0x00000007e3e37211 */ /* 0x000fe400028f0eff */
[----:B----4-:R-:W-:-:S04]  /*1f6a0*/  IADD3 R224, P4, PT, R6, R225, RZ ;  /* 0x000000e106e07210 */ /* 0x010fc80007f9e0ff */
[----:B------:R-:W-:Y:S02]  /*1f6b0*/  LEA.HI.X.SX32 R225, R225, R7, 0x1, P4 ;  /* 0x00000007e1e17211 */ /* 0x000fe400020f0eff */
[C---:B--2---:R-:W-:Y:S02]  /*1f6c0*/  IADD3 R228, P2, PT, R6.reuse, R229, RZ ;  /* 0x000000e506e47210 */ /* 0x044fe40007f5e0ff */
[C---:B------:R-:W-:Y:S02]  /*1f6d0*/  IADD3 R218, P5, PT, R6.reuse, R219, RZ ;  /* 0x000000db06da7210 */ /* 0x040fe40007fbe0ff */
[----:B------:R-:W-:Y:S02]  /*1f6e0*/  IADD3 R216, P4, PT, R6, R217, RZ ;  /* 0x000000d906d87210 */ /* 0x000fe40007f9e0ff */
[-C--:B------:R-:W-:Y:S02]  /*1f6f0*/  LEA.HI.X.SX32 R219, R219, R7.reuse, 0x1, P5 ;  /* 0x00000007dbdb7211 */ /* 0x080fe400028f0eff */
[----:B------:R-:W-:-:S02]  /*1f700*/  LEA.HI.X.SX32 R217, R217, R7, 0x1, P4 ;  /* 0x00000007d9d97211 */ /* 0x000fc400020f0eff */
[----:B------:R-:W-:Y:S02]  /*1f710*/  LEA.HI.X.SX32 R229, R229, R7, 0x1, P2 ;  /* 0x00000007e5e57211 */ /* 0x000fe400010f0eff */
[C---:B------:R-:W-:Y:S02]  /*1f720*/  IADD3 R210, P5, PT, R6.reuse, R71, RZ ;  /* 0x0000004706d27210 */ /* 0x040fe40007fbe0ff */
[C---:B------:R-:W-:Y:S02]  /*1f730*/  IADD3 R222, P3, PT, R6.reuse, R212, RZ ;  /* 0x000000d406de7210 */ /* 0x040fe40007f7e0ff */
[C---:B------:R-:W-:Y:S02]  /*1f740*/  IADD3 R208, P4, PT, R6.reuse, R65, RZ ;  /* 0x0000004106d07210 */ /* 0x040fe40007f9e0ff */
[----:B------:R-:W-:Y:S02]  /*1f750*/  LEA.HI.X.SX32 R211, R71, R7, 0x1, P5 ;  /* 0x0000000747d37211 */ /* 0x000fe400028f0eff */
[----:B------:R-:W-:Y:S01]  /*1f760*/  IADD3 R220, P2, PT, R6, R221, RZ ;  /* 0x000000dd06dc7210 */ /* 0x000fe20007f5e0ff */
[----:B------:R-:W2:Y:S01]  /*1f770*/  LDL.LU R71, [R1+0x49c] ;  /* 0x00049c0001477983 */ /* 0x000ea20000300800 */
[----:B------:R-:W-:-:S02]  /*1f780*/  LEA.HI.X.SX32 R209, R65, R7, 0x1, P4 ;  /* 0x0000000741d17211 */ /* 0x000fc400020f0eff */
[-C--:B------:R-:W-:Y:S01]  /*1f790*/  LEA.HI.X.SX32 R223, R212, R7.reuse, 0x1, P3 ;  /* 0x00000007d4df7211 */ /* 0x080fe200018f0eff */
[----:B------:R-:W3:Y:S01]  /*1f7a0*/  LDL.LU R65, [R1+0x4a0] ;  /* 0x0004a00001417983 */ /* 0x000ee20000300800 */
[----:B------:R-:W-:Y:S02]  /*1f7b0*/  LEA.HI.X.SX32 R221, R221, R7, 0x1, P2 ;  /* 0x00000007dddd7211 */ /* 0x000fe400010f0eff */
[C---:B------:R-:W-:Y:S01]  /*1f7c0*/  IADD3 R212, P2, PT, R6.reuse, R213, RZ ;  /* 0x000000d506d47210 */ /* 0x040fe20007f5e0ff */
[----:B------:R-:W4:Y:S01]  /*1f7d0*/  LDL.LU R57, [R1+0x4a4] ;  /* 0x0004a40001397983 */ /* 0x000f220000300800 */
[C---:B------:R-:W-:Y:S02]  /*1f7e0*/  IADD3 R214, P3, PT, R6.reuse, R215, RZ ;  /* 0x000000d706d67210 */ /* 0x040fe40007f7e0ff */
[----:B------:R-:W-:Y:S02]  /*1f7f0*/  LEA.HI.X.SX32 R213, R213, R7, 0x1, P2 ;  /* 0x00000007d5d57211 */ /* 0x000fe400010f0eff */
[----:B------:R-:W-:-:S02]  /*1f800*/  IADD3 R204, P2, PT, R6, R83, RZ ;  /* 0x0000005306cc7210 */ /* 0x000fc40007f5e0ff */
[-C--:B------:R-:W-:Y:S02]  /*1f810*/  LEA.HI.X.SX32 R215, R215, R7.reuse, 0x1, P3 ;  /* 0x00000007d7d77211 */ /* 0x080fe400018f0eff */
[----:B------:R-:W-:Y:S02]  /*1f820*/  LEA.HI.X.SX32 R205, R83, R7, 0x1, P2 ;  /* 0x0000000753cd7211 */ /* 0x000fe400010f0eff */
[----:B------:R-:W4:Y:S01]  /*1f830*/  LDL.LU R83, [R1+0x4a8] ;  /* 0x0004a80001537983 */ /* 0x000f220000300800 */
[C---:B------:R-:W-:Y:S02]  /*1f840*/  IADD3 R206, P3, PT, R6.reuse, R63, RZ ;  /* 0x0000003f06ce7210 */ /* 0x040fe40007f7e0ff */
[----:B------:R-:W-:Y:S02]  /*1f850*/  IADD3 R200, P4, PT, R6, R77, RZ ;  /* 0x0000004d06c87210 */ /* 0x000fe40007f9e0ff */
[-C--:B------:R-:W-:Y:S02]  /*1f860*/  LEA.HI.X.SX32 R207, R63, R7.reuse, 0x1, P3 ;  /* 0x000000073fcf7211 */ /* 0x080fe400018f0eff */
[----:B------:R-:W4:Y:S01]  /*1f870*/  LDL.LU R63, [R1+0x4ac] ;  /* 0x0004ac00013f7983 */ /* 0x000f220000300800 */
[----:B------:R-:W-:-:S03]  /*1f880*/  LEA.HI.X.SX32 R201, R77, R7, 0x1, P4 ;  /* 0x000000074dc97211 */ /* 0x000fc600020f0eff */
[----:B------:R-:W4:Y:S01]  /*1f890*/  LDL.LU R77, [R1+0x4b0] ;  /* 0x0004b000014d7983 */ /* 0x000f220000300800 */
[C---:B------:R-:W-:Y:S02]  /*1f8a0*/  IADD3 R202, P5, PT, R6.reuse, R69, RZ ;  /* 0x0000004506ca7210 */ /* 0x040fe40007fbe0ff */
[C---:B------:R-:W-:Y:S02]  /*1f8b0*/  IADD3 R198, P3, PT, R6.reuse, R47, RZ ;  /* 0x0000002f06c67210 */ /* 0x040fe40007f7e0ff */
[----:B------:R-:W-:Y:S02]  /*1f8c0*/  LEA.HI.X.SX32 R203, R69, R7, 0x1, P5 ;  /* 0x0000000745cb7211 */ /* 0x000fe400028f0eff */
[C---:B------:R-:W-:Y:S02]  /*1f8d0*/  IADD3 R194, P5, PT, R6.reuse, R59, RZ ;  /* 0x0000003b06c27210 */ /* 0x040fe40007fbe0ff */
[C---:B------:R-:W-:Y:S02]  /*1f8e0*/  IADD3 R196, P2, PT, R6.reuse, R75, RZ ;  /* 0x0000004b06c47210 */ /* 0x040fe40007f5e0ff */
[----:B------:R-:W-:-:S02]  /*1f8f0*/  IADD3 R192, P4, PT, R6, R130, RZ ;  /* 0x0000008206c07210 */ /* 0x000fc40007f9e0ff */
[-C--:B------:R-:W-:Y:S02]  /*1f900*/  LEA.HI.X.SX32 R199, R47, R7.reuse, 0x1, P3 ;  /* 0x000000072fc77211 */ /* 0x080fe400018f0eff */
[----:B-1----:R-:W-:Y:S01]  /*1f910*/  LEA.HI.X.SX32 R0, R59, R7, 0x1, P5 ;  /* 0x000000073b007211 */ /* 0x002fe200028f0eff */
[----:B------:R-:W4:Y:S01]  /*1f920*/  LDL.LU R47, [R1+0x4b4] ;  /* 0x0004b400012f7983 */ /* 0x000f220000300800 */
[----:B------:R-:W-:Y:S02]  /*1f930*/  IADD3 R188, P3, PT, R6, R53, RZ ;  /* 0x0000003506bc7210 */ /* 0x000fe40007f7e0ff */
[-C--:B------:R-:W-:Y:S01]  /*1f940*/  LEA.HI.X.SX32 R197, R75, R7.reuse, 0x1, P2 ;  /* 0x000000074bc57211 */ /* 0x080fe200010f0eff */
[----:B------:R-:W4:Y:S01]  /*1f950*/  LDL.LU R69, [R1+0x4b8] ;  /* 0x0004b80001457983 */ /* 0x000f220000300800 */
[----:B------:R-:W-:-:S03]  /*1f960*/  LEA.HI.X.SX32 R2, R130, R7, 0x1, P4 ;  /* 0x0000000782027211 */ /* 0x000fc600020f0eff */
[----:B------:R-:W4:Y:S04]  /*1f970*/  LDL.LU R75, [R1+0x4bc] ;  /* 0x0004bc00014b7983 */ /* 0x000f280000300800 */
[----:B------:R-:W4:Y:S01]  /*1f980*/  LDL.LU R59, [R1+0x4c0] ;  /* 0x0004c000013b7983 */ /* 0x000f220000300800 */
[----:B------:R-:W-:-:S03]  /*1f990*/  IADD3 R186, P2, PT, R6, R128, RZ ;  /* 0x0000008006ba7210 */ /* 0x000fc60007f5e0ff */
[----:B------:R1:W-:Y:S01]  /*1f9a0*/  STL [R1+0x144], R0 ;  /* 0x0001440001007387 */ /* 0x0003e20000100800 */
[----:B------:R-:W-:-:S03]  /*1f9b0*/  IADD3 R184, P5, PT, R6, R51, RZ ;  /* 0x0000003306b87210 */ /* 0x000fc60007fbe0ff */
[----:B------:R1:W-:Y:S02]  /*1f9c0*/  STL [R1+0x148], R2 ;  /* 0x0001480201007387 */ /* 0x0003e40000100800 */
[----:B-1----:R-:W-:Y:S02]  /*1f9d0*/  LEA.HI.X.SX32 R0, R53, R7, 0x1, P3 ;  /* 0x0000000735007211 */ /* 0x002fe400018f0eff */
[----:B------:R-:W4:Y:S04]  /*1f9e0*/  LDL.LU R53, [R1+0x4c4] ;  /* 0x0004c40001357983 */ /* 0x000f280000300800 */
[----:B------:R-:W4:Y:S01]  /*1f9f0*/  LDL.LU R134, [R1+0x4c8] ;  /* 0x0004c80001867983 */ /* 0x000f220000300800 */
[----:B------:R-:W-:-:S03]  /*1fa00*/  IADD3 R182, P4, PT, R6, R81, RZ ;  /* 0x0000005106b67210 */ /* 0x000fc60007f9e0ff */
[----:B------:R1:W-:Y:S01]  /*1fa10*/  STL [R1+0x158], R0 ;  /* 0x0001580001007387 */ /* 0x0003e20000100800 */
[----:B------:R-:W-:-:S03]  /*1fa20*/  LEA.HI.X.SX32 R2, R51, R7, 0x1, P5 ;  /* 0x0000000733027211 */ /* 0x000fc600028f0eff */
[----:B------:R-:W4:Y:S01]  /*1fa30*/  LDL.LU R130, [R1+0x4cc] ;  /* 0x0004cc0001827983 */ /* 0x000f220000300800 */
[----:B-1----:R-:W-:-:S05]  /*1fa40*/  LEA.HI.X.SX32 R0, R128, R7, 0x1, P2 ;  /* 0x0000000780007211 */ /* 0x002fca00010f0eff */
[----:B------:R1:W-:Y:S04]  /*1fa50*/  STL [R1+0x15c], R0 ;  /* 0x00015c0001007387 */ /* 0x0003e80000100800 */
[----:B------:R2:W-:Y:S01]  /*1fa60*/  STL [R1+0x160], R2 ;  /* 0x0001600201007387 */ /* 0x0005e20000100800 */
[----:B-1----:R-:W-:-:S03]  /*1fa70*/  LEA.HI.X.SX32 R0, R81, R7, 0x1, P4 ;  /* 0x0000000751007211 */ /* 0x002fc600020f0eff */
[----:B------:R-:W4:Y:S04]  /*1fa80*/  LDL.LU R81, [R1+0x4d0] ;  /* 0x0004d00001517983 */ /* 0x000f280000300800 */
[----:B------:R1:W-:Y:S01]  /*1fa90*/  STL [R1+0x164], R0 ;  /* 0x0001640001007387 */ /* 0x0003e20000100800 */
[C---:B--2---:R-:W-:Y:S02]  /*1faa0*/  IADD3 R180, P3, PT, R6.reuse, R71, RZ ;  /* 0x0000004706b47210 */ /* 0x044fe40007f7e0ff */
[----:B---3--:R-:W-:Y:S02]  /*1fab0*/  IADD3 R178, P2, PT, R6, R65, RZ ;  /* 0x0000004106b27210 */ /* 0x008fe40007f5e0ff */
[-C--:B------:R-:W-:Y:S02]  /*1fac0*/  LEA.HI.X.SX32 R2, R71, R7.reuse, 0x1, P3 ;  /* 0x0000000747027211 */ /* 0x080fe400018f0eff */
[----:B-1----:R-:W-:-:S02]  /*1fad0*/  LEA.HI.X.SX32 R0, R65, R7, 0x1, P2 ;  /* 0x0000000741007211 */ /* 0x002fc400010f0eff */
[C---:B----4-:R-:W-:Y:S01]  /*1fae0*/  IADD3 R176, P5, PT, R6.reuse, R57, RZ ;  /* 0x0000003906b07210 */ /* 0x050fe20007fbe0ff */
[----:B------:R-:W-:Y:S04]  /*1faf0*/  STL [R1+0x168], R2 ;  /* 0x0001680201007387 */ /* 0x000fe80000100800 */
[----:B------:R-:W2:Y:S04]  /*1fb00*/  LDL.LU R71, [R1+0x4d4] ;  /* 0x0004d40001477983 */ /* 0x000ea80000300800 */
[----:B------:R-:W3:Y:S01]  /*1fb10*/  LDL.LU R65, [R1+0x4d8] ;  /* 0x0004d80001417983 */ /* 0x000ee20000300800 */
[----:B------:R-:W-:-:S03]  /*1fb20*/  IADD3 R174, P4, PT, R6, R83, RZ ;  /* 0x0000005306ae7210 */ /* 0x000fc60007f9e0ff */
[----:B------:R1:W-:Y:S04]  /*1fb30*/  STL [R1+0x16c], R0 ;  /* 0x00016c0001007387 */ /* 0x0003e80000100800 */
[----:B------:R-:W4:Y:S04]  /*1fb40*/  LDL.LU R128, [R1+0x4dc] ;  /* 0x0004dc0001807983 */ /* 0x000f280000300800 */
[----:B------:R-:W4:Y:S01]  /*1fb50*/  LDL.LU R51, [R1+0x4e0] ;  /* 0x0004e00001337983 */ /* 0x000f220000300800 */
[----:B-1----:R-:W-:Y:S02]  /*1fb60*/  LEA.HI.X.SX32 R0, R57, R7, 0x1, P5 ;  /* 0x0000000739007211 */ /* 0x002fe400028f0eff */
[----:B------:R-:W-:-:S03]  /*1fb70*/  IADD3 R172, P3, PT, R6, R63, RZ ;  /* 0x0000003f06ac7210 */ /* 0x000fc60007f7e0ff */
[----:B------:R1:W-:Y:S01]  /*1fb80*/  STL [R1+0x170], R0 ;  /* 0x0001700001007387 */ /* 0x0003e20000100800 */
[----:B------:R-:W-:Y:S02]  /*1fb90*/  IADD3 R170, P2, PT, R6, R77, RZ ;  /* 0x0000004d06aa7210 */ /* 0x000fe40007f5e0ff */
[-C--:B-1----:R-:W-:Y:S02]  /*1fba0*/  LEA.HI.X.SX32 R0, R83, R7.reuse, 0x1, P4 ;  /* 0x0000000753007211 */ /* 0x082fe400020f0eff */
[----:B------:R-:W4:Y:S01]  /*1fbb0*/  LDL.LU R83, [R1+0x4e4] ;  /* 0x0004e40001537983 */ /* 0x000f220000300800 */
[----:B------:R-:W-:-:S03]  /*1fbc0*/  LEA.HI.X.SX32 R2, R77, R7, 0x1, P2 ;  /* 0x000000074d027211 */ /* 0x000fc600010f0eff */
[----:B------:R1:W-:Y:S02]  /*1fbd0*/  STL [R1+0x174], R0 ;  /* 0x0001740001007387 */ /* 0x0003e40000100800 */
[----:B-1----:R-:W-:-:S05]  /*1fbe0*/  LEA.HI.X.SX32 R0, R63, R7, 0x1, P3 ;  /* 0x000000073f007211 */ /* 0x002fca00018f0eff */
[----:B------:R1:W-:Y:S04]  /*1fbf0*/  STL [R1+0x178], R0 ;  /* 0x0001780001007387 */ /* 0x0003e80000100800 */
[----:B------:R1:W-:Y:S04]  /*1fc00*/  STL [R1+0x17c], R2 ;  /* 0x00017c0201007387 */ /* 0x0003e80000100800 */
[----:B------:R-:W4:Y:S01]  /*1fc10*/  LDL.LU R77, [R1+0x4e8] ;  /* 0x0004e800014d7983 */ /* 0x000f220000300800 */
[C---:B------:R-:W-:Y:S02]  /*1fc20*/  IADD3 R168, P5, PT, R6.reuse, R47, RZ ;  /* 0x0000002f06a87210 */ /* 0x040fe40007fbe0ff */
[----:B------:R-:W-:-:S02]  /*1fc30*/  IADD3 R166, P4, PT, R6, R69, RZ ;  /* 0x0000004506a67210 */ /* 0x000fc40007f9e0ff */
[----:B-1----:R-:W-:Y:S02]  /*1fc40*/  LEA.HI.X.SX32 R0, R47, R7, 0x1, P5 ;  /* 0x000000072f007211 */ /* 0x002fe400028f0eff */
[----:B------:R-:W4:Y:S01]  /*1fc50*/  LDL.LU R47, [R1+0x4ec] ;  /* 0x0004ec00012f7983 */ /* 0x000f220000300800 */
[----:B------:R-:W-:-:S03]  /*1fc60*/  IADD3 R164, P3, PT, R6, R75, RZ ;  /* 0x0000004b06a47210 */ /* 0x000fc60007f7e0ff */
[----:B------:R1:W-:Y:S01]  /*1fc70*/  STL [R1+0x180], R0 ;  /* 0x0001800001007387 */ /* 0x0003e20000100800 */
[C---:B------:R-:W-:Y:S02]  /*1fc80*/  IADD3 R162, P2, PT, R6.reuse, R59, RZ ;  /* 0x0000003b06a27210 */ /* 0x040fe40007f5e0ff */
[-C--:B------:R-:W-:Y:S02]  /*1fc90*/  LEA.HI.X.SX32 R2, R75, R7.reuse, 0x1, P3 ;  /* 0x000000074b027211 */ /* 0x080fe400018f0eff */
[----:B-1----:R-:W-:Y:S02]  /*1fca0*/  LEA.HI.X.SX32 R0, R69, R7, 0x1, P4 ;  /* 0x0000000745007211 */ /* 0x002fe400020f0eff */
[----:B------:R-:W-:-:S03]  /*1fcb0*/  IADD3 R160, P5, PT, R6, R53, RZ ;  /* 0x0000003506a07210 */ /* 0x000fc60007fbe0ff */
[----:B------:R1:W-:Y:S04]  /*1fcc0*/  STL [R1+0x184], R0 ;  /* 0x0001840001007387 */ /* 0x0003e80000100800 */
[----:B------:R-:W-:Y:S04]  /*1fcd0*/  STL [R1+0x188], R2 ;  /* 0x0001880201007387 */ /* 0x000fe80000100800 */
[----:B------:R-:W4:Y:S01]  /*1fce0*/  LDL.LU R57, [R1+0x4f0] ;  /* 0x0004f00001397983 */ /* 0x000f220000300800 */
[----:B-1----:R-:W-:-:S03]  /*1fcf0*/  LEA.HI.X.SX32 R0, R59, R7, 0x1, P2 ;  /* 0x000000073b007211 */ /* 0x002fc600010f0eff */
[----:B------:R-:W4:Y:S01]  /*1fd00*/  LDL.LU R63, [R1+0x4f4] ;  /* 0x0004f400013f7983 */ /* 0x000f220000300800 */
[----:B------:R-:W-:-:S03]  /*1fd10*/  IADD3 R158, P4, PT, R6, R134, RZ ;  /* 0x00000086069e7210 */ /* 0x000fc60007f9e0ff */
[----:B------:R1:W-:Y:S01]  /*1fd20*/  STL [R1+0x18c], R0 ;  /* 0x00018c0001007387 */ /* 0x0003e20000100800 */
[----:B------:R-:W-:-:S03]  /*1fd30*/  IADD3 R156, P3, PT, R6, R130, RZ ;  /* 0x00000082069c7210 */ /* 0x000fc60007f7e0ff */
[----:B------:R-:W4:Y:S04]  /*1fd40*/  LDL.LU R69, [R1+0x4f8] ;  /* 0x0004f80001457983 */ /* 0x000f280000300800 */
[----:B------:R-:W4:Y:S01]  /*1fd50*/  LDL.LU R75, [R1+0x4fc] ;  /* 0x0004fc00014b7983 */ /* 0x000f220000300800 */
[----:B-1----:R-:W-:-:S03]  /*1fd60*/  LEA.HI.X.SX32 R0, R53, R7, 0x1, P5 ;  /* 0x0000000735007211 */ /* 0x002fc600028f0eff */
        /* <DEDUP_REMOVED lines=8> */
[----:B-1----:R-:W-:-:S05]  /*1fdf0*/  LEA.HI.X.SX32 R0, R81, R7, 0x1, P2 ;  /* 0x0000000751007211 */ /* 0x002fca00010f0eff */
[----:B------:R1:W-:Y:S01]  /*1fe00*/  STL [R1+0x19c], R0 ;  /* 0x00019c0001007387 */ /* 0x0003e20000100800 */
[C---:B--2---:R-:W-:Y:S02]  /*1fe10*/  IADD3 R152, P5, PT, R6.reuse, R71, RZ ;  /* 0x0000004706987210 */ /* 0x044fe40007fbe0ff */
[----:B---3--:R-:W-:Y:S02]  /*1fe20*/  IADD3 R150, P4, PT, R6, R65, RZ ;  /* 0x0000004106967210 */ /* 0x008fe40007f9e0ff */
[-C--:B------:R-:W-:Y:S02]  /*1fe30*/  LEA.HI.X.SX32 R2, R71, R7.reuse, 0x1, P5 ;  /* 0x0000000747027211 */ /* 0x080fe400028f0eff */
[----:B-1----:R-:W-:-:S03]  /*1fe40*/  LEA.HI.X.SX32 R0, R65, R7, 0x1, P4 ;  /* 0x0000000741007211 */ /* 0x002fc600020f0eff */
[----:B------:R1:W-:Y:S01]  /*1fe50*/  STL [R1+0x1a0], R2 ;  /* 0x0001a00201007387 */ /* 0x0003e20000100800 */
[----:B----4-:R-:W-:-:S03]  /*1fe60*/  IADD3 R148, P3, PT, R6, R128, RZ ;  /* 0x0000008006947210 */ /* 0x010fc60007f7e0ff */
[----:B------:R-:W2:Y:S01]  /*1fe70*/  LDL.LU R81, [R1+0x508] ;  /* 0x0005080001517983 */ /* 0x000ea20000300800 */
[----:B------:R-:W-:-:S03]  /*1fe80*/  IADD3 R146, P2, PT, R6, R51, RZ ;  /* 0x0000003306927210 */ /* 0x000fc60007f5e0ff */
[----:B------:R-:W3:Y:S01]  /*1fe90*/  LDL.LU R71, [R1+0x50c] ;  /* 0x00050c0001477983 */ /* 0x000ee20000300800 */
[----:B-1----:R-:W-:-:S03]  /*1fea0*/  LEA.HI.X.SX32 R2, R128, R7, 0x1, P3 ;  /* 0x0000000780027211 */ /* 0x002fc600018f0eff */
[----:B------:R1:W-:Y:S04]  /*1feb0*/  STL [R1+0x1a4], R0 ;  /* 0x0001a40001007387 */ /* 0x0003e80000100800 */
[----:B------:R-:W4:Y:S01]  /*1fec0*/  LDL.LU R65, [R1+0x510] ;  /* 0x0005100001417983 */ /* 0x000f220000300800 */
[----:B-1----:R-:W-:Y:S02]  /*1fed0*/  LEA.HI.X.SX32 R0, R51, R7, 0x1, P2 ;  /* 0x0000000733007211 */ /* 0x002fe400010f0eff */
[C---:B------:R-:W-:Y:S01]  /*1fee0*/  IADD3 R144, P5, PT, R6.reuse, R83, RZ ;  /* 0x0000005306907210 */ /* 0x040fe20007fbe0ff */
[----:B------:R1:W-:Y:S03]  /*1fef0*/  STL [R1+0x1a8], R2 ;  /* 0x0001a80201007387 */ /* 0x0003e60000100800 */
[----:B------:R-:W-:Y:S01]  /*1ff00*/  LEA.HI.X.SX32 R3, R83, R7, 0x1, P5 ;  /* 0x0000000753037211 */ /* 0x000fe200028f0eff */
[----:B------:R1:W-:Y:S04]  /*1ff10*/  STL [R1+0x1ac], R0 ;  /* 0x0001ac0001007387 */ /* 0x0003e80000100800 */
[----:B------:R1:W-:Y:S04]  /*1ff20*/  STL [R1+0x1b0], R3 ;  /* 0x0001b00301007387 */ /* 0x0003e80000100800 */
[----:B------:R-:W4:Y:S01]  /*1ff30*/  LDL.LU R83, [R1+0x514] ;  /* 0x0005140001537983 */ /* 0x000f220000300800 */
[----:B------:R-:W-:-:S04]  /*1ff40*/  IADD3 R142, P2, PT, R6, R77, RZ ;  /* 0x0000004d068e7210 */ /* 0x000fc80007f5e0ff */
[----:B-1----:R-:W-:-:S05]  /*1ff50*/  LEA.HI.X.SX32 R2, R77, R7, 0x1, P2 ;  /* 0x000000074d027211 */ /* 0x002fca00010f0eff */
[----:B------:R1:W-:Y:S04]  /*1ff60*/  STL [R1+0x1b4], R2 ;  /* 0x0001b40201007387 */ /* 0x0003e80000100800 */
[----:B------:R-:W4:Y:S01]  /*1ff70*/  LDL.LU R77, [R1+0x518] ;  /* 0x00051800014d7983 */ /* 0x000f220000300800 */
[----:B------:R-:W-:-:S04]  /*1ff80*/  IADD3 R140, P3, PT, R6, R47, RZ ;  /* 0x0000002f068c7210 */ /* 0x000fc80007f7e0ff */
[----:B------:R-:W-:-:S05]  /*1ff90*/  LEA.HI.X.SX32 R0, R47, R7, 0x1, P3 ;  /* 0x000000072f007211 */ /* 0x000fca00018f0eff */
[----:B------:R1:W-:Y:S04]  /*1ffa0*/  STL [R1+0x1b8], R0 ;  /* 0x0001b80001007387 */ /* 0x0003e80000100800 */
[----:B------:R-:W4:Y:S01]  /*1ffb0*/  LDL.LU R47, [R1+0x51c] ;  /* 0x00051c00012f7983 */ /* 0x000f220000300800 */
[C---:B------:R-:W-:Y:S02]  /*1ffc0*/  IADD3 R138, P2, PT, R6.reuse, R57, RZ ;  /* 0x00000039068a7210 */ /* 0x040fe40007f5e0ff */
[----:B------:R-:W-:Y:S02]  /*1ffd0*/  IADD3 R136, P3, PT, R6, R63, RZ ;  /* 0x0000003f06887210 */ /* 0x000fe40007f7e0ff */
[-C--:B------:R-:W-:Y:S02]  /*1ffe0*/  LEA.HI.X.SX32 R3, R57, R7.reuse, 0x1, P2 ;  /* 0x0000000739037211 */ /* 0x080fe400010f0eff */
[----:B-1----:R-:W-:-:S02]  /*1fff0*/  LEA.HI.X.SX32 R2, R63, R7, 0x1, P3 ;  /* 0x000000073f027211 */ /* 0x002fc400018f0eff */
[C---:B------:R-:W-:Y:S01]  /*20000*/  IADD3 R134, P4, PT, R6.reuse, R69, RZ ;  /* 0x0000004506867210 */ /* 0x040fe20007f9e0ff */
[----:B------:R-:W-:Y:S03]  /*20010*/  STL [R1+0x1bc], R3 ;  /* 0x0001bc0301007387 */ /* 0x000fe60000100800 */
[----:B------:R-:W-:Y:S02]  /*20020*/  LEA.HI.X.SX32 R0, R69, R7, 0x1, P4 ;  /* 0x0000000745007211 */ /* 0x000fe400020f0eff */
[C---:B------:R-:W-:Y:S01]  /*20030*/  IADD3 R132, P2, PT, R6.reuse, R75, RZ ;  /* 0x0000004b06847210 */ /* 0x040fe20007f5e0ff */
[----:B------:R-:W-:Y:S04]  /*20040*/  STL [R1+0x1c0], R2 ;  /* 0x0001c00201007387 */ /* 0x000fe80000100800 */
[----:B------:R1:W-:Y:S01]  /*20050*/  STL [R1+0x1c4], R0 ;  /* 0x0001c40001007387 */ /* 0x0003e20000100800 */
[----:B------:R-:W-:-:S02]  /*20060*/  IADD3 R128, P4, PT, R6, R53, RZ ;  /* 0x0000003506807210 */ /* 0x000fc40007f9e0ff */
[-C--:B-1----:R-:W-:Y:S02]  /*20070*/  LEA.HI.X.SX32 R0, R75, R7.reuse, 0x1, P2 ;  /* 0x000000074b007211 */ /* 0x082fe400010f0eff */
[----:B------:R-:W-:-:S03]  /*20080*/  LEA.HI.X.SX32 R8, R53, R7, 0x1, P4 ;  /* 0x0000000735087211 */ /* 0x000fc600020f0eff */
[----:B------:R1:W-:Y:S01]  /*20090*/  STL [R1+0x1c8], R0 ;  /* 0x0001c80001007387 */ /* 0x0003e20000100800 */
[----:B------:R-:W-:-:S03]  /*200a0*/  IADD3 R130, P3, PT, R6, R59, RZ ;  /* 0x0000003b06827210 */ /* 0x000fc60007f7e0ff */
[----:B------:R-:W4:Y:S04]  /*200b0*/  LDL.LU R61, [R1+0x520] ;  /* 0x00052000013d7983 */ /* 0x000f280000300800 */
[----:B------:R-:W4:Y:S04]  /*200c0*/  LDL.LU R57, [R1+0x524] ;  /* 0x0005240001397983 */ /* 0x000f280000300800 */
[----:B------:R-:W4:Y:S01]  /*200d0*/  LDL.LU R53, [R1+0x528] ;  /* 0x0005280001357983 */ /* 0x000f220000300800 */
[----:B------:R-:W-:-:S03]  /*200e0*/  LEA.HI.X.SX32 R124, R59, R7, 0x1, P3 ;  /* 0x000000073b7c7211 */ /* 0x000fc600018f0eff */
[----:B------:R-:W4:Y:S04]  /*200f0*/  LDL.LU R67, [R1+0x52c] ;  /* 0x00052c0001437983 */ /* 0x000f280000300800 */
[----:B------:R-:W4:Y:S04]  /*20100*/  LDL.LU R63, [R1+0x530] ;  /* 0x00053000013f7983 */ /* 0x000f280000300800 */
[----:B------:R-:W4:Y:S04]  /*20110*/  LDL.LU R59, [R1+0x534] ;  /* 0x00053400013b7983 */ /* 0x000f280000300800 */
[----:B------:R-:W4:Y:S04]  /*20120*/  LDL.LU R73, [R1+0x538] ;  /* 0x0005380001497983 */ /* 0x000f280000300800 */
[----:B------:R-:W4:Y:S01]  /*20130*/  LDL.LU R69, [R1+0x53c] ;  /* 0x00053c0001457983 */ /* 0x000f220000300800 */
[----:B--2---:R-:W-:-:S02]  /*20140*/  IADD3 R35, P2, PT, R6, R81, RZ ;  /* 0x0000005106237210 */ /* 0x004fc40007f5e0ff */
[C---:B---3--:R-:W-:Y:S02]  /*20150*/  IADD3 R37, P3, PT, R6.reuse, R71, RZ ;  /* 0x0000004706257210 */ /* 0x048fe40007f7e0ff */
[----:B----4-:R-:W-:-:S04]  /*20160*/  IADD3 R39, P4, PT, R6, R65, RZ ;  /* 0x0000004106277210 */ /* 0x010fc80007f9e0ff */
[-C--:B------:R-:W-:Y:S02]  /*20170*/  LEA.HI.X.SX32 R3, R65, R7.reuse, 0x1, P4 ;  /* 0x0000000741037211 */ /* 0x080fe400020f0eff */
[----:B------:R-:W2:Y:S01]  /*20180*/  LDL.LU R65, [R1+0x540] ;  /* 0x0005400001417983 */ /* 0x000ea20000300800 */
[-C--:B------:R-:W-:Y:S02]  /*20190*/  LEA.HI.X.SX32 R2, R81, R7.reuse, 0x1, P2 ;  /* 0x0000000751027211 */ /* 0x080fe400010f0eff */
[----:B-1----:R-:W-:Y:S01]  /*201a0*/  LEA.HI.X.SX32 R0, R71, R7, 0x1, P3 ;  /* 0x0000000747007211 */ /* 0x002fe200018f0eff */
[----:B------:R-:W3:Y:S04]  /*201b0*/  LDL.LU R79, [R1+0x544] ;  /* 0x00054400014f7983 */ /* 0x000ee80000300800 */
[----:B------:R-:W4:Y:S04]  /*201c0*/  LDL.LU R75, [R1+0x548] ;  /* 0x00054800014b7983 */ /* 0x000f280000300800 */
[----:B------:R-:W4:Y:S01]  /*201d0*/  LDL.LU R71, [R1+0x550] ;  /* 0x0005500001477983 */ /* 0x000f220000300800 */
[----:B------:R-:W-:-:S03]  /*201e0*/  IADD3 R41, P2, PT, R6, R83, RZ ;  /* 0x0000005306297210 */ /* 0x000fc60007f5e0ff */
[----:B------:R-:W4:Y:S01]  /*201f0*/  LDL.LU R81, [R1+0x554] ;  /* 0x0005540001517983 */ /* 0x000f220000300800 */
[----:B------:R-:W-:-:S03]  /*20200*/  LEA.HI.X.SX32 R123, R83, R7, 0x1, P2 ;  /* 0x00000007537b7211 */ /* 0x000fc600010f0eff */
[----:B------:R-:W4:Y:S01]  /*20210*/  LDL.LU R83, [R1+0x558] ;  /* 0x0005580001537983 */ /* 0x000f220000300800 */
[----:B------:R-:W-:-:S04]  /*20220*/  IADD3 R43, P3, PT, R6, R77, RZ ;  /* 0x0000004d062b7210 */ /* 0x000fc80007f7e0ff */
[----:B------:R-:W-:Y:S02]  /*20230*/  LEA.HI.X.SX32 R121, R77, R7, 0x1, P3 ;  /* 0x000000074d797211 */ /* 0x000fe400018f0eff */
[----:B------:R-:W4:Y:S04]  /*20240*/  LDL.LU R77, [R1+0x55c] ;  /* 0x00055c00014d7983 */ /* 0x000f280000300800 */
[----:B------:R-:W4:Y:S04]  /*20250*/  LDL.LU R87, [R1+0x560] ;  /* 0x0005600001577983 */ /* 0x000f280000300800 */
[----:B------:R-:W4:Y:S04]  /*20260*/  LDL.LU R85, [R1+0x564] ;  /* 0x0005640001557983 */ /* 0x000f280000300800 */
[----:B------:R-:W4:Y:S04]  /*20270*/  LDL.LU R12, [R1+0x568] ;  /* 0x00056800010c7983 */ /* 0x000f280000300800 */
[----:B------:R-:W4:Y:S01]  /*20280*/  LDL.LU R91, [R1+0x56c] ;  /* 0x00056c00015b7983 */ /* 0x000f220000300800 */
[----:B------:R-:W-:-:S04]  /*20290*/  IADD3 R45, P4, PT, R6, R47, RZ ;  /* 0x0000002f062d7210 */ /* 0x000fc80007f9e0ff */
[----:B------:R-:W-:Y:S02]  /*202a0*/  LEA.HI.X.SX32 R4, R47, R7, 0x1, P4 ;  /* 0x000000072f047211 */ /* 0x000fe400020f0eff */
[C---:B------:R-:W-:Y:S02]  /*202b0*/  IADD3 R47, P2, PT, R6.reuse, R61, RZ ;  /* 0x0000003d062f7210 */ /* 0x040fe40007f5e0ff */
[C---:B------:R-:W-:Y:S02]  /*202c0*/  IADD3 R49, P3, PT, R6.reuse, R57, RZ ;  /* 0x0000003906317210 */ /* 0x040fe40007f7e0ff */
[----:B------:R-:W-:Y:S02]  /*202d0*/  IADD3 R51, P4, PT, R6, R53, RZ ;  /* 0x0000003506337210 */ /* 0x000fe40007f9e0ff */
[-C--:B------:R-:W-:Y:S02]  /*202e0*/  LEA.HI.X.SX32 R119, R61, R7.reuse, 0x1, P2 ;  /* 0x000000073d777211 */ /* 0x080fe400010f0eff */
[----:B------:R-:W-:-:S02]  /*202f0*/  LEA.HI.X.SX32 R5, R57, R7, 0x1, P3 ;  /* 0x0000000739057211 */ /* 0x000fc400018f0eff */
        /* <DEDUP_REMOVED lines=9> */
[-C--:B------:R-:W-:Y:S02]  /*20390*/  LEA.HI.X.SX32 R109, R73, R7.reuse, 0x1, P2 ;  /* 0x00000007496d7211 */ /* 0x080fe400010f0eff */
[----:B------:R-:W-:Y:S02]  /*203a0*/  LEA.HI.X.SX32 R107, R69, R7, 0x1, P3 ;  /* 0x00000007456b7211 */ /* 0x000fe400018f0eff */
[----:B--2---:R-:W-:-:S04]  /*203b0*/  IADD3 R63, P4, PT, R6, R65, RZ ;  /* 0x00000041063f7210 */ /* 0x004fc80007f9e0ff */
[----:B------:R-:W-:Y:S02]  /*203c0*/  LEA.HI.X.SX32 R105, R65, R7, 0x1, P4 ;  /* 0x0000000741697211 */ /* 0x000fe400020f0eff */
[C---:B---3--:R-:W-:Y:S02]  /*203d0*/  IADD3 R65, P2, PT, R6.reuse, R79, RZ ;  /* 0x0000004f06417210 */ /* 0x048fe40007f5e0ff */
[C---:B----4-:R-:W-:Y:S02]  /*203e0*/  IADD3 R67, P3, PT, R6.reuse, R75, RZ ;  /* 0x0000004b06437210 */ /* 0x050fe40007f7e0ff */
        /* <DEDUP_REMOVED lines=8> */
[----:B------:R-:W-:-:S04]  /*20470*/  IADD3 R75, P4, PT, R6, R77, RZ ;  /* 0x0000004d064b7210 */ /* 0x000fc80007f9e0ff */
[----:B------:R-:W-:Y:S02]  /*20480*/  LEA.HI.X.SX32 R93, R77, R7, 0x1, P4 ;  /* 0x000000074d5d7211 */ /* 0x000fe400020f0eff */
[C---:B------:R-:W-:Y:S02]  /*20490*/  IADD3 R77, P2, PT, R6.reuse, R87, RZ ;  /* 0x00000057064d7210 */ /* 0x040fe40007f5e0ff */
[C---:B------:R-:W-:Y:S02]  /*204a0*/  IADD3 R79, P3, PT, R6.reuse, R85, RZ ;  /* 0x00000055064f7210 */ /* 0x040fe40007f7e0ff */
[-C--:B------:R-:W-:Y:S02]  /*204b0*/  LEA.HI.X.SX32 R89, R87, R7.reuse, 0x1, P2 ;  /* 0x0000000757597211 */ /* 0x080fe400010f0eff */
[----:B------:R-:W-:Y:S02]  /*204c0*/  IADD3 R81, P4, PT, R6, R12, RZ ;  /* 0x0000000c06517210 */ /* 0x000fe40007f9e0ff */
[----:B------:R-:W-:-:S02]  /*204d0*/  LEA.HI.X.SX32 R87, R85, R7, 0x1, P3 ;  /* 0x0000000755577211 */ /* 0x000fc400018f0eff */
[----:B------:R-:W-:Y:S02]  /*204e0*/  LEA.HI.X.SX32 R85, R12, R7, 0x1, P4 ;  /* 0x000000070c557211 */ /* 0x000fe400020f0eff */
[----:B------:R-:W1:Y:S01]  /*204f0*/  LDC R12, c[0x0][0x3a0] ;  /* 0x0000e800ff0c7b82 */ /* 0x000e620000000800 */
[----:B------:R-:W-:Y:S01]  /*20500*/  IADD3 R83, P5, PT, R6, R91, RZ ;  /* 0x0000005b06537210 */ /* 0x000fe20007fbe0ff */
[----:B------:R-:W-:-:S03]  /*20510*/  IMAD.IADD R6, R15, 0x1, R11 ;  /* 0x000000010f067824 */ /* 0x000fc600078e020b */
[----:B------:R-:W-:Y:S01]  /*20520*/  LEA.HI.X.SX32 R91, R91, R7, 0x1, P5 ;  /* 0x000000075b5b7211 */ /* 0x000fe200028f0eff */
[----:B------:R-:W-:Y:S02]  /*20530*/  IMAD.MOV.U32 R7, RZ, RZ, R14 ;  /* 0x000000ffff077224 */ /* 0x000fe400078e000e */
[----:B------:R-:W2:Y:S01]  /*20540*/  LDL.LU.64 R14, [R1+0x8e8] ;  /* 0x0008e800010e7983 */ /* 0x000ea20000300a00 */
[----:B-1----:R-:W-:-:S05]  /*20550*/  VIADD R12, R12, 0x3f ;  /* 0x0000003f0c0c7836 */ /* 0x002fca0000000000 */
[----:B------:R-:W-:-:S04]  /*20560*/  SHF.R.S32.HI R11, RZ, 0x1f, R12 ;  /* 0x0000001fff0b7819 */ /* 0x000fc8000001140c */
[----:B------:R-:W-:Y:S02]  /*20570*/  LEA.HI R11, R11, R12, RZ, 0x6 ;  /* 0x0000000c0b0b7211 */ /* 0x000fe400078f30ff */
[----:B------:R-:W3:Y:S01]  /*20580*/  LDL.LU R12, [R1+0x8e0] ;  /* 0x0008e000010c7983 */ /* 0x000ee20000300800 */
[C---:B------:R-:W-:Y:S01]  /*20590*/  SHF.L.U64.HI R193, R191.reuse, 0x2, R193 ;  /* 0x00000002bfc17819 */ /* 0x040fe200000102c1 */
[----:B------:R-:W-:Y:S01]  /*205a0*/  IMAD.SHL.U32 R191, R191, 0x4, RZ ;  /* 0x00000004bfbf7824 */ /* 0x000fe200078e00ff */
[C---:B------:R-:W-:Y:S01]  /*205b0*/  SHF.L.U64.HI R190, R189.reuse, 0x2, R190 ;  /* 0x00000002bdbe7819 */ /* 0x040fe200000102be */
[----:B------:R-:W-:Y:S01]  /*205c0*/  IMAD.SHL.U32 R189, R189, 0x4, RZ ;  /* 0x00000004bdbd7824 */ /* 0x000fe200078e00ff */
[C---:B------:R-:W-:Y:S01]  /*205d0*/  SHF.L.U64.HI R187, R185.reuse, 0x2, R187 ;  /* 0x00000002b9bb7819 */ /* 0x040fe200000102bb */
[----:B------:R-:W-:Y:S01]  /*205e0*/  STL [R1+0x140], R193 ;  /* 0x000140c101007387 */ /* 0x000fe20000100800 */
[----:B------:R-:W-:Y:S01]  /*205f0*/  IMAD.SHL.U32 R185, R185, 0x4, RZ ;  /* 0x00000004b9b97824 */ /* 0x000fe200078e00ff */
[C---:B------:R-:W-:Y:S01]  /*20600*/  SHF.L.U64.HI R183, R181.reuse, 0x2, R183 ;  /* 0x00000002b5b77819 */ /* 0x040fe200000102b7 */
[----:B------:R-:W-:Y:S01]  /*20610*/  IMAD.SHL.U32 R181, R181, 0x4, RZ ;  /* 0x00000004b5b57824 */ /* 0x000fe200078e00ff */
[----:B------:R-:W-:Y:S01]  /*20620*/  STL [R1+0x13c], R191 ;  /* 0x00013cbf01007387 */ /* 0x000fe20000100800 */
[C---:B------:R-:W-:Y:S01]  /*20630*/  SHF.L.U64.HI R179, R177.reuse, 0x2, R179 ;  /* 0x00000002b1b37819 */ /* 0x040fe200000102b3 */
[----:B------:R-:W-:-:S02]  /*20640*/  IMAD.SHL.U32 R177, R177, 0x4, RZ ;  /* 0x00000004b1b17824 */ /* 0x000fc400078e00ff */
[----:B------:R-:W-:Y:S01]  /*20650*/  STL [R1+0x138], R190 ;  /* 0x000138be01007387 */ /* 0x000fe20000100800 */
[----:B------:R-:W-:-:S03]  /*20660*/  SHF.L.U64.HI R175, R173, 0x2, R175 ;  /* 0x00000002adaf7819 */ /* 0x000fc600000102af */
[----:B------:R-:W-:Y:S01]  /*20670*/  STL [R1+0x134], R189 ;  /* 0x000134bd01007387 */ /* 0x000fe20000100800 */
[----:B------:R-:W-:-:S03]  /*20680*/  IMAD.SHL.U32 R173, R173, 0x4, RZ ;  /* 0x00000004adad7824 */ /* 0x000fc600078e00ff */
        /* <DEDUP_REMOVED lines=90> */
[----:B------:R1:W-:Y:S01]  /*20c30*/  STL [R1+0x7c], R98 ;  /* 0x00007c6201007387 */ /* 0x0003e20000100800 */
[----:B------:R-:W-:-:S03]  /*20c40*/  IMAD.SHL.U32 R82, R82, 0x4, RZ ;  /* 0x0000000452527824 */ /* 0x000fc600078e00ff */
[----:B------:R-:W-:Y:S01]  /*20c50*/  STL [R1+0x78], R96 ;  /* 0x0000786001007387 */ /* 0x000fe20000100800 */
[----:B------:R-:W-:-:S03]  /*20c60*/  SHF.L.U64.HI R80, R78, 0x2, R80 ;  /* 0x000000024e507819 */ /* 0x000fc60000010250 */
[----:B------:R-:W-:Y:S01]  /*20c70*/  STL [R1+0x74], R94 ;  /* 0x0000745e01007387 */ /* 0x000fe20000100800 */
[----:B------:R-:W-:Y:S01]  /*20c80*/  IMAD.SHL.U32 R78, R78, 0x4, RZ ;  /* 0x000000044e4e7824 */ /* 0x000fe200078e00ff */
[C---:B------:R-:W-:Y:S01]  /*20c90*/  SHF.L.U64.HI R76, R74.reuse, 0x2, R76 ;  /* 0x000000024a4c7819 */ /* 0x040fe2000001024c */
[----:B-1----:R-:W1:Y:S01]  /*20ca0*/  LDC R98, c[0x0][0x3a0] ;  /* 0x0000e800ff627b82 */ /* 0x002e620000000800 */
        /* <DEDUP_REMOVED lines=36> */
[----:B------:R-:W-:Y:S04]  /*20ef0*/  STL [R1+0x28], R56 ;  /* 0x0000283801007387 */ /* 0x000fe80000100800 */
[----:B------:R-:W-:Y:S01]  /*20f00*/  STL [R1+0x24], R54 ;  /* 0x0000243601007387 */ /* 0x000fe20000100800 */
[----:B------:R-:W-:-:S03]  /*20f10*/  IMAD.SHL.U32 R38, R38, 0x4, RZ ;  /* 0x0000000426267824 */ /* 0x000fc600078e00ff */
[----:B------:R-:W-:Y:S04]  /*20f20*/  STL [R1+0x20], R52 ;  /* 0x0000203401007387 */ /* 0x000fe80000100800 */
[----:B------:R-:W-:Y:S01]  /*20f30*/  STL [R1+0x1c], R50 ;  /* 0x00001c3201007387 */ /* 0x000fe20000100800 */
[----:B------:R-:W-:-:S03]  /*20f40*/  SHF.L.U64.HI R36, R252, 0x2, R36 ;  /* 0x00000002fc247819 */ /* 0x000fc60000010224 */
[----:B------:R-:W-:Y:S01]  /*20f50*/  STL [R1+0x18], R48 ;  /* 0x0000183001007387 */ /* 0x000fe20000100800 */
[----:B---3--:R-:W-:-:S03]  /*20f60*/  SHF.L.U64.HI R11, R12, 0x2, R195 ;  /* 0x000000020c0b7819 */ /* 0x008fc600000102c3 */
[----:B------:R-:W-:Y:S04]  /*20f70*/  STL [R1+0x14], R46 ;  /* 0x0000142e01007387 */ /* 0x000fe80000100800 */
[----:B------:R-:W-:Y:S04]  /*20f80*/  STL [R1+0x10], R44 ;  /* 0x0000102c01007387 */ /* 0x000fe80000100800 */
[----:B------:R-:W-:Y:S04]  /*20f90*/  STL [R1+0xc], R42 ;  /* 0x00000c2a01007387 */ /* 0x000fe80000100800 */
[----:B------:R-:W-:Y:S04]  /*20fa0*/  STL [R1+0x8], R40 ;  /* 0x0000082801007387 */ /* 0x000fe80000100800 */
[----:B------:R-:W3:Y:S04]  /*20fb0*/  LDL.LU R195, [R1+0x144] ;  /* 0x0001440001c37983 */ /* 0x000ee80000300800 */
[----:B------:R-:W-:Y:S04]  /*20fc0*/  STL [R1+0x4], R38 ;  /* 0x0000042601007387 */ /* 0x000fe80000100800 */
[----:B------:R-:W4:Y:S04]  /*20fd0*/  LDL R193, [R1+0x148] ;  /* 0x0001480001c17983 */ /* 0x000f280000100800 */
[----:B------:R1:W-:Y:S04]  /*20fe0*/  STL [R1], R36 ;  /* 0x0000002401007387 */ /* 0x0003e80000100800 */
[----:B------:R-:W2:Y:S04]  /*20ff0*/  LDL.LU R189, [R1+0x158] ;  /* 0x0001580001bd7983 */ /* 0x000ea80000300800 */
[----:B------:R-:W2:Y:S04]  /*21000*/  LDL.LU R187, [R1+0x15c] ;  /* 0x00015c0001bb7983 */ /* 0x000ea80000300800 */
[----:B------:R-:W2:Y:S04]  /*21010*/  LDL.LU R190, [R1+0x160] ;  /* 0x0001600001be7983 */ /* 0x000ea80000300800 */
[----:B------:R-:W3:Y:S04]  /*21020*/  LDL.LU R191, [R1+0x164] ;  /* 0x0001640001bf7983 */ /* 0x000ee80000300800 */
[----:B------:R-:W4:Y:S04]  /*21030*/  LDL.LU R181, [R1+0x168] ;  /* 0x0001680001b57983 */ /* 0x000f280000300800 */
[----:B------:R-:W4:Y:S04]  /*21040*/  LDL.LU R179, [R1+0x16c] ;  /* 0x00016c0001b37983 */ /* 0x000f280000300800 */
[----:B------:R-:W4:Y:S04]  /*21050*/  LDL.LU R177, [R1+0x170] ;  /* 0x0001700001b17983 */ /* 0x000f280000300800 */
[----:B------:R-:W4:Y:S04]  /*21060*/  LDL.LU R175, [R1+0x174] ;  /* 0x0001740001af7983 */ /* 0x000f280000300800 */
[----:B------:R-:W4:Y:S04]  /*21070*/  LDL.LU R173, [R1+0x178] ;  /* 0x0001780001ad7983 */ /* 0x000f280000300800 */
[----:B------:R-:W4:Y:S04]  /*21080*/  LDL.LU R171, [R1+0x17c] ;  /* 0x00017c0001ab7983 */ /* 0x000f280000300800 */
[----:B------:R-:W4:Y:S01]  /*21090*/  LDL.LU R169, [R1+0x180] ;  /* 0x0001800001a97983 */ /* 0x000f220000300800 */
[----:B--2---:R-:W-:-:S03]  /*210a0*/  SHF.L.U64.HI R185, R184, 0x2, R190 ;  /* 0x00000002b8b97819 */ /* 0x004fc600000102be */
[----:B------:R-:W2:Y:S01]  /*210b0*/  LDL.LU R190, [R1+0x184] ;  /* 0x0001840001be7983 */ /* 0x000ea20000300800 */
[----:B---3--:R-:W-:-:S03]  /*210c0*/  SHF.L.U64.HI R183, R182, 0x2, R191 ;  /* 0x00000002b6b77819 */ /* 0x008fc600000102bf */
[----:B------:R-:W3:Y:S04]  /*210d0*/  LDL.LU R191, [R1+0x188] ;  /* 0x0001880001bf7983 */ /* 0x000ee80000300800 */
[----:B------:R-:W4:Y:S04]  /*210e0*/  LDL.LU R163, [R1+0x18c] ;  /* 0x00018c0001a37983 */ /* 0x000f280000300800 */
        /* <DEDUP_REMOVED lines=16> */
[----:B------:R-:W3:Y:S01]  /*211f0*/  LDL.LU R191, [R1+0x1c8] ;  /* 0x0001c80001bf7983 */ /* 0x000ee20000300800 */
[----:B------:R-:W-:Y:S02]  /*21200*/  SHF.L.U64.HI R131, R130, 0x2, R124 ;  /* 0x0000000282837819 */ /* 0x000fe4000001027c */
[----:B------:R-:W-:Y:S01]  /*21210*/  SHF.L.U64.HI R129, R128, 0x2, R8 ;  /* 0x0000000280817819 */ /* 0x000fe20000010208 */
[----:B------:R2:W5:Y:S01]  /*21220*/  LDL.LU R124, [R1+0x8dc] ;  /* 0x0008dc00017c7983 */ /* 0x0005620000300800 */
[----:B------:R-:W-:Y:S02]  /*21230*/  SHF.L.U64.HI R125, R35, 0x2, R2 ;  /* 0x00000002237d7819 */ /* 0x000fe40000010202 */
[----:B-1----:R-:W-:Y:S01]  /*21240*/  SHF.L.U64.HI R36, R37, 0x2, R0 ;  /* 0x0000000225247819 */ /* 0x002fe20000010200 */
[----:B------:R1:W5:Y:S01]  /*21250*/  LDL.LU R8, [R1+0x8d8] ;  /* 0x0008d80001087983 */ /* 0x0003620000300800 */
[----:B------:R-:W-:-:S03]  /*21260*/  SHF.L.U64.HI R38, R39, 0x2, R3 ;  /* 0x0000000227267819 */ /* 0x000fc60000010203 */
[----:B------:R-:W4:Y:S01]  /*21270*/  LDL.LU R2, [R1+0x8d4] ;  /* 0x0008d40001027983 */ /* 0x000f220000300800 */
        /* <DEDUP_REMOVED lines=31> */
[----:B------:R-:W4:Y:S04]  /*21470*/  LDL.LU R101, [R1+0x894] ;  /* 0x0008940001657983 */ /* 0x000f280000300800 */
[----:B------:R-:W4:Y:S04]  /*21480*/  LDL.LU R99, [R1+0x890] ;  /* 0x0008900001637983 */ /* 0x000f280000300800 */
        /* <DEDUP_REMOVED lines=25> */
[----:B--2---:R-:W-:-:S03]  /*21620*/  SHF.L.U64.HI R135, R134, 0x2, R190 ;  /* 0x0000000286877819 */ /* 0x004fc600000102be */
[----:B------:R-:W2:Y:S04]  /*21630*/  LDL.LU R190, [R1+0x270] ;  /* 0x0002700001be7983 */ /* 0x000ea80000300800 */
[----:B------:R-:W2:Y:S01]  /*21640*/  LDL.LU R91, [R1+0x874] ;  /* 0x00087400015b7983 */ /* 0x000ea20000300800 */
[----:B---3--:R-:W-:-:S03]  /*21650*/  SHF.L.U64.HI R133, R132, 0x2, R191 ;  /* 0x0000000284857819 */ /* 0x008fc600000102bf */
[----:B------:R-:W3:Y:S01]  /*21660*/  LDL.LU R191, [R1+0x274] ;  /* 0x0002740001bf7983 */ /* 0x000ee20000300800 */
[----:B------:R-:W-:-:S05]  /*21670*/  VIADD R98, R98, 0x3f ;  /* 0x0000003f62627836 */ /* 0x000fca0000000000 */
[----:B------:R-:W-:-:S04]  /*21680*/  SHF.R.S32.HI R126, RZ, 0x1f, R98 ;  /* 0x0000001fff7e7819 */ /* 0x000fc80000011462 */
[----:B------:R-:W-:-:S04]  /*21690*/  LEA.HI R126, R126, R98, RZ, 0x6 ;  /* 0x000000627e7e7211 */ /* 0x000fc800078f30ff */
[----:B------:R-:W-:Y:S01]  /*216a0*/  SHF.R.S32.HI R126, RZ, 0x6, R126 ;  /* 0x00000006ff7e7819 */ /* 0x000fe2000001147e */
[----:B------:R-:W-:Y:S01]  /*216b0*/  IMAD.SHL.U32 R12, R12, 0x4, RZ ;  /* 0x000000040c0c7824 */ /* 0x000fe200078e00ff */
[C---:B------:R-:W-:Y:S01]  /*216c0*/  SHF.L.U64.HI R9, R10.reuse, 0x2, R9 ;  /* 0x000000020a097819 */ /* 0x040fe20000010209 */
        /* <DEDUP_REMOVED lines=23> */
[----:B------:R-:W-:Y:S01]  /*21840*/  SHF.L.U64.HI R251, R250, 0x2, R251 ;  /* 0x00000002fafb7819 */ /* 0x000fe200000102fb */
        /* <DEDUP_REMOVED lines=37> */
[----:B------:R-:W-:-:S02]  /*21aa0*/  SHF.L.U64.HI R213, R212, 0x2, R213 ;  /* 0x00000002d4d57819 */ /* 0x000fc400000102d5 */
[----:B----4-:R-:W-:Y:S02]  /*21ab0*/  SHF.L.U64.HI R92, R93, 0x2, R108 ;  /* 0x000000025d5c7819 */ /* 0x010fe4000001026c */
[----:B------:R-:W-:Y:S02]  /*21ac0*/  SHF.L.U64.HI R98, R99, 0x2, R114 ;  /* 0x0000000263627819 */ /* 0x000fe40000010272 */
[----:B------:R-:W-:Y:S02]  /*21ad0*/  SHF.L.U64.HI R114, R115, 0x2, R5 ;  /* 0x0000000273727819 */ /* 0x000fe40000010205 */
[----:B------:R-:W-:Y:S01]  /*21ae0*/  SHF.L.U64.HI R88, R89, 0x2, R104 ;  /* 0x0000000259587819 */ /* 0x000fe20000010268 */
[----:B------:R1:W5:Y:S01]  /*21af0*/  LDL.LU R5, [R1+0x870] ;  /* 0x0008700001057983 */ /* 0x0003620000300800 */
[----:B------:R-:W-:Y:S02]  /*21b00*/  SHF.L.U64.HI R86, R87, 0x2, R102 ;  /* 0x0000000257567819 */ /* 0x000fe40000010266 */
[----:B------:R-:W-:-:S02]  /*21b10*/  SHF.L.U64.HI R102, R103, 0x2, R118 ;  /* 0x0000000267667819 */ /* 0x000fc40000010276 */
[----:B------:R-:W-:Y:S02]  /*21b20*/  SHF.L.U64.HI R104, R105, 0x2, R120 ;  /* 0x0000000269687819 */ /* 0x000fe40000010278 */
[----:B------:R-:W-:Y:S02]  /*21b30*/  SHF.L.U64.HI R118, R119, 0x2, R3 ;  /* 0x0000000277767819 */ /* 0x000fe40000010203 */
[----:B------:R-:W-:Y:S02]  /*21b40*/  SHF.L.U64.HI R108, R109, 0x2, R127 ;  /* 0x000000026d6c7819 */ /* 0x000fe4000001027f */
[----:B------:R-:W-:Y:S02]  /*21b50*/  VIMNMX R127, PT, PT, R126, 0x2, !PT ;  /* 0x000000027e7f7848 */ /* 0x000fe40007fe0100 */
[----:B------:R-:W-:Y:S02]  /*21b60*/  SHF.L.U64.HI R84, R85, 0x2, R100 ;  /* 0x0000000255547819 */ /* 0x000fe40000010264 */
[----:B------:R-:W-:Y:S01]  /*21b70*/  SHF.L.U64.HI R100, R101, 0x2, R116 ;  /* 0x0000000265647819 */ /* 0x000fe20000010274 */
[----:B------:R-:W-:Y:S01]  /*21b80*/  VIADD R127, R127, 0xffffffff ;  /* 0xffffffff7f7f7836 */ /* 0x000fe20000000000 */
[----:B------:R-:W-:-:S02]  /*21b90*/  SHF.L.U64.HI R116, R117, 0x2, R4 ;  /* 0x0000000275747819 */ /* 0x000fc40000010204 */
[----:B------:R1:W5:Y:S01]  /*21ba0*/  LDL.LU R4, [R1+0x86c] ;  /* 0x00086c0001047983 */ /* 0x0003620000300800 */
[----:B------:R-:W-:-:S03]  /*21bb0*/  SHF.L.U64.HI R120, R121, 0x2, R0 ;  /* 0x0000000279787819 */ /* 0x000fc60000010200 */
[----:B------:R1:W5:Y:S04]  /*21bc0*/  LDL.LU R3, [R1+0x868] ;  /* 0x0008680001037983 */ /* 0x0003680000300800 */
[----:B------:R1:W5:Y:S04]  /*21bd0*/  LDL.LU R0, [R1+0x864] ;  /* 0x0008640001007983 */ /* 0x0003680000300800 */
[----:B------:R1:W-:Y:S01]  /*21be0*/  STL [R1+0x144], R127 ;  /* 0x0001447f01007387 */ /* 0x0003e20000100800 */
[----:B------:R-:W-:Y:S02]  /*21bf0*/  SHF.L.U64.HI R94, R95, 0x2, R110 ;  /* 0x000000025f5e7819 */ /* 0x000fe4000001026e */
        /* <DEDUP_REMOVED lines=67> */
[----:B------:R-:W-:-:S02]  /*22030*/  IMAD.SHL.U32 R146, R146, 0x4, RZ ;  /* 0x0000000492927824 */ /* 0x000fc400078e00ff */
[----:B------:R-:W-:Y:S02]  /*22040*/  IMAD.SHL.U32 R144, R144, 0x4, RZ ;  /* 0x0000000490907824 */ /* 0x000fe400078e00ff */
[----:B------:R-:W-:Y:S02]  /*22050*/  IMAD.SHL.U32 R142, R142, 0x4, RZ ;  /* 0x000000048e8e7824 */ /* 0x000fe400078e00ff */
[----:B------:R-:W-:Y:S02]  /*22060*/  IMAD.SHL.U32 R140, R140, 0x4, RZ ;  /* 0x000000048c8c7824 */ /* 0x000fe400078e00ff */
[----:B------:R-:W-:Y:S02]  /*22070*/  IMAD.SHL.U32 R138, R138, 0x4, RZ ;  /* 0x000000048a8a7824 */ /* 0x000fe400078e00ff */
[----:B------:R-:W-:Y:S02]  /*22080*/  IMAD.SHL.U32 R136, R136, 0x4, RZ ;  /* 0x0000000488887824 */ /* 0x000fe400078e00ff */
[----:B------:R-:W-:-:S02]  /*22090*/  IMAD.SHL.U32 R134, R134, 0x4, RZ ;  /* 0x0000000486867824 */ /* 0x000fc400078e00ff */
[----:B------:R-:W-:Y:S01]  /*220a0*/  IMAD.SHL.U32 R132, R132, 0x4, RZ ;  /* 0x0000000484847824 */ /* 0x000fe200078e00ff */
[----:B--2---:R-:W-:Y:S02]  /*220b0*/  SHF.L.U64.HI R90, R91, 0x2, R106 ;  /* 0x000000025b5a7819 */ /* 0x004fe4000001026a */
[----:B------:R-:W-:Y:S02]  /*220c0*/  SHF.L.U64.HI R106, R107, 0x2, R122 ;  /* 0x000000026b6a7819 */ /* 0x000fe4000001027a */
[----:B------:R-:W-:Y:S02]  /*220d0*/  SHF.L.U64.HI R122, R123, 0x2, R2 ;  /* 0x000000027b7a7819 */ /* 0x000fe40000010202 */
[----:B------:R-:W2:Y:S01]  /*220e0*/  S2R R2, SR_TID.X ;  /* 0x0000000000027919 */ /* 0x000ea20000002100 */
[----:B------:R-:W-:Y:S01]  /*220f0*/  SHF.L.U64.HI R110, R111, 0x2, R190 ;  /* 0x000000026f6e7819 */ /* 0x000fe200000102be */
[----:B------:R-:W-:Y:S01]  /*22100*/  VIADD R190, R126, 0xfffffff9 ;  /* 0xfffffff97ebe7836 */ /* 0x000fe20000000000 */
[----:B---3--:R-:W-:Y:S01]  /*22110*/  SHF.L.U64.HI R112, R113, 0x2, R191 ;  /* 0x0000000271707819 */ /* 0x008fe200000102bf */
[----:B------:R-:W-:-:S02]  /*22120*/  IMAD.SHL.U32 R130, R130, 0x4, RZ ;  /* 0x0000000482827824 */ /* 0x000fc400078e00ff */
[----:B------:R-:W-:Y:S02]  /*22130*/  IMAD.SHL.U32 R128, R128, 0x4, RZ ;  /* 0x0000000480807824 */ /* 0x000fe400078e00ff */
[----:B------:R-:W-:Y:S02]  /*22140*/  IMAD.SHL.U32 R35, R35, 0x4, RZ ;  /* 0x0000000423237824 */ /* 0x000fe400078e00ff */
[----:B------:R-:W-:Y:S02]  /*22150*/  IMAD.SHL.U32 R37, R37, 0x4, RZ ;  /* 0x0000000425257824 */ /* 0x000fe400078e00ff */
[----:B------:R-:W-:Y:S02]  /*22160*/  IMAD.SHL.U32 R39, R39, 0x4, RZ ;  /* 0x0000000427277824 */ /* 0x000fe400078e00ff */
[----:B------:R-:W-:Y:S02]  /*22170*/  IMAD.SHL.U32 R41, R41, 0x4, RZ ;  /* 0x0000000429297824 */ /* 0x000fe400078e00ff */
[----:B------:R-:W-:-:S02]  /*22180*/  IMAD.SHL.U32 R43, R43, 0x4, RZ ;  /* 0x000000042b2b7824 */ /* 0x000fc400078e00ff */
[----:B------:R-:W-:Y:S02]  /*22190*/  IMAD.SHL.U32 R45, R45, 0x4, RZ ;  /* 0x000000042d2d7824 */ /* 0x000fe400078e00ff */
[----:B------:R-:W-:Y:S02]  /*221a0*/  IMAD.SHL.U32 R47, R47, 0x4, RZ ;  /* 0x000000042f2f7824 */ /* 0x000fe400078e00ff */
[----:B------:R-:W-:Y:S02]  /*221b0*/  IMAD.SHL.U32 R49, R49, 0x4, RZ ;  /* 0x0000000431317824 */ /* 0x000fe400078e00ff */
[----:B------:R-:W-:Y:S02]  /*221c0*/  IMAD.SHL.U32 R51, R51, 0x4, RZ ;  /* 0x0000000433337824 */ /* 0x000fe400078e00ff */
[----:B------:R-:W-:Y:S02]  /*221d0*/  IMAD.SHL.U32 R53, R53, 0x4, RZ ;  /* 0x0000000435357824 */ /* 0x000fe400078e00ff */
[----:B------:R-:W-:Y:S01]  /*221e0*/  IMAD.SHL.U32 R55, R55, 0x4, RZ ;  /* 0x0000000437377824 */ /* 0x000fe200078e00ff */
[----:B--2---:R-:W-:Y:S01]  /*221f0*/  SHF.R.U32.HI R2, RZ, 0x6, R2 ;  /* 0x00000006ff027819 */ /* 0x004fe20000011602 */
[----:B------:R-:W-:-:S02]  /*22200*/  IMAD.SHL.U32 R57, R57, 0x4, RZ ;  /* 0x0000000439397824 */ /* 0x000fc400078e00ff */
[----:B------:R-:W-:Y:S01]  /*22210*/  IMAD.SHL.U32 R59, R59, 0x4, RZ ;  /* 0x000000043b3b7824 */ /* 0x000fe200078e00ff */
[----:B------:R-:W-:Y:S01]  /*22220*/  SGXT.U32 R2, R2, 0x1 ;  /* 0x000000010202781a */ /* 0x000fe20000000000 */
        /* <DEDUP_REMOVED lines=32> */
[----:B------:R-:W-:Y:S01]  /*22430*/  IMAD.MOV.U32 R126, RZ, RZ, RZ ;  /* 0x000000ffff7e7224 */ /* 0x000fe200078e00ff */
[----:B------:R-:W-:Y:S01]  /*22440*/  UIADD3 UR18, UPT, UPT, UR18, -0x1c0, URZ ;  /* 0xfffffe4012127890 */ /* 0x000fe2000fffe0ff */
[----:B------:R-:W-:Y:S01]  /*22450*/  UMOV UR19, 0x1 ;  /* 0x0000000100137882 */ /* 0x000fe20000000000 */
[----:B------:R-:W-:Y:S01]  /*22460*/  UMOV UR29, 0x6 ;  /* 0x00000006001d7882 */ /* 0x000fe20000000000 */
[----:B------:R-:W-:Y:S01]  /*22470*/  UMOV UR5, URZ ;  /* 0x000000ff00057c82 */ /* 0x000fe20008000000 */
[----:B------:R-:W-:Y:S01]  /*22480*/  UMOV UR6, URZ ;  /* 0x000000ff00067c82 */ /* 0x000fe20008000000 */
[----:B-1----:R-:W-:-:S07]  /*22490*/  UMOV UR4, URZ ;  /* 0x000000ff00047c82 */ /* 0x002fce0008000000 */
.L_x_10:
[----:B------:R-:W-:Y:S01]  /*224a0*/  UIADD3 UR5, UPT, UPT, UR5, 0x1, URZ ;  /* 0x0000000105057890 */ /* 0x000fe2000fffe0ff */
[----:B------:R-:W-:-:S04]  /*224b0*/  DEPBAR.LE SB0, 0xa ;  /* 0x000082800000791a */ /* 0x000fc80000000000 */
[----:B------:R-:W-:Y:S01]  /*224c0*/  ULEA UR13, UR19, UR10, 0x3 ;  /* 0x0000000a130d7291 */ /* 0x000fe2000f8e18ff */
[----:B------:R-:W-:Y:S01]  /*224d0*/  IMAD.U32 R126, R126, -0x80000000, RZ ;  /* 0x800000007e7e7824 */ /* 0x000fe200078e00ff */
[----:B------:R-:W-:Y:S02]  /*224e0*/  UISETP.GT.AND UP1, UPT, UR5, 0x6, UPT ;  /* 0x000000060500788c */ /* 0x000fe4000bf24270 */
[----:B------:R-:W-:Y:S02]  /*224f0*/  UIADD3 UR13, UPT, UPT, UR13, 0x8c000, URZ ;  /* 0x0008c0000d0d7890 */ /* 0x000fe4000fffe0ff */
[----:B------:R-:W-:Y:S01]  /*22500*/  USEL UR5, UR5, URZ, !UP1 ;  /* 0x000000ff05057287 */ /* 0x000fe2000c800000 */
[----:B------:R-:W-:Y:S06]  /*22510*/  BAR.SYNC.DEFER_BLOCKING 0x0 ;  /* 0x0000000000007b1d */ /* 0x000fec0000010000 */
[----:B------:R-:W-:Y:S05]  /*22520*/  @P1 BRA `(.L_x_8) ;  /* 0x0000000400101947 */ /* 0x000fea0003800000 */
[----:B------:R-:W-:Y:S02]  /*22530*/  ULEA UR9, UR5, UR10, 0xe ;  /* 0x0000000a05097291 */ /* 0x000fe4000f8e70ff */
[----:B------:R-:W-:Y:S02]  /*22540*/  ULEA UR8, UR5, UR10, 0x10 ;  /* 0x0000000a05087291 */ /* 0x000fe4000f8e80ff */
[----:B------:R-:W-:Y:S02]  /*22550*/  UIADD3 UR9, UPT, UPT, UR9, 0x70000, URZ ;  /* 0x0007000009097890 */ /* 0x000fe4000fffe0ff */
[----:B------:R-:W-:Y:S02]  /*22560*/  USHF.R.U32.HI UR20, URZ, 0x4, UR8 ;  /* 0x00000004ff147899 */ /* 0x000fe40008011608 */
[----:B------:R-:W-:Y:S02]  /*22570*/  USHF.R.U32.HI UR9, URZ, 0x4, UR9 ;  /* 0x00000004ff097899 */ /* 0x000fe40008011609 */
[----:B------:R-:W-:-:S02]  /*22580*/  USGXT.U32 UR20, UR20, 0xe ;  /* 0x0000000e1414789a */ /* 0x000fc40008000000 */
[----:B------:R-:W-:Y:S02]  /*22590*/  USGXT.U32 UR26, UR9, 0xe ;  /* 0x0000000e091a789a */ /* 0x000fe40008000000 */
[----:B------:R-:W-:Y:S02]  /*225a0*/  UIADD3 UR24, UP2, UPT, UR20, 0x2, URZ ;  /* 0x0000000214187890 */ /* 0x000fe4000ff5e0ff */
[----:B------:R-:W-:Y:S01]  /*225b0*/  UIADD3 UR22, UP1, UPT, UR26, 0x2, URZ ;  /* 0x000000021a167890 */ /* 0x000fe2000ff3e0ff */
[----:B------:R-:W-:Y:S01]  /*225c0*/  UMOV UR8, URZ ;  /* 0x000000ff00087c82 */ /* 0x000fe20008000000 */
[----:B------:R-:W-:Y:S01]  /*225d0*/  UMOV UR7, URZ ;  /* 0x000000ff00077c82 */ /* 0x000fe20008000000 */
[----:B------:R-:W-:Y:S02]  /*225e0*/  UIADD3.X UR25, UPT, UPT, UR8, 0x40004040, URZ, UP2, !UPT ;  /* 0x4000404008197890 */ /* 0x000fe400097fe4ff */
[----:B------:R-:W-:Y:S02]  /*225f0*/  UIADD3 UR56, UP5, UPT, UR24, 0x2, URZ ;  /* 0x0000000218387890 */ /* 0x000fe4000ffbe0ff */
[----:B------:R-:W-:-:S02]  /*22600*/  UIADD3.X UR23, UPT, UPT, UR7, 0x40004040, URZ, UP1, !UPT ;  /* 0x4000404007177890 */ /* 0x000fc40008ffe4ff */
[----:B------:R-:W-:Y:S01]  /*22610*/  UIADD3 UR58, UP6, UPT, UR24, 0x4, URZ ;  /* 0x00000004183a7890 */ /* 0x000fe2000ffde0ff */
[----:B------:R-:W-:Y:S01]  /*22620*/  UMOV UR8, UR13 ;  /* 0x0000000d00087c82 */ /* 0x000fe20008000000 */
[----:B------:R-:W-:Y:S01]  /*22630*/  UMOV UR9, URZ ;  /* 0x000000ff00097c82 */ /* 0x000fe20008000000 */
[----:B------:R-:W-:Y:S02]  /*22640*/  UIADD3 UR60, UP1, UPT, UR24, 0x7fe, URZ ;  /* 0x000007fe183c7890 */ /* 0x000fe4000ff3e0ff */
[----:B------:R-:W-:Y:S01]  /*22650*/  UIADD3 UR62, UP2, UPT, UR24, 0x800, URZ ;  /* 0x00000800183e7890 */ /* 0x000fe2000ff5e0ff */
[----:B------:R-:W-:Y:S01]  /*22660*/  UMOV UR7, UR8 ;  /* 0x0000000800077c82 */ /* 0x000fe20008000000 */
[----:B------:R-:W-:Y:S02]  /*22670*/  UIADD3 UR54, UP4, UPT, UR22, 0x2, URZ ;  /* 0x0000000216367890 */ /* 0x000fe4000ff9e0ff */
[----:B------:R-:W-:Y:S02]  /*22680*/  UIADD3 UR64, UP3, UPT, UR24, 0x802, URZ ;  /* 0x0000080218407890 */ /* 0x000fe4000ff7e0ff */
[----:B------:R-:W-:-:S02]  /*22690*/  UIADD3.X UR57, UPT, UPT, UR25, URZ, URZ, UP5, !UPT ;  /* 0x000000ff19397290 */ /* 0x000fc4000affe4ff */
[----:B------:R-:W-:Y:S02]  /*226a0*/  UIADD3 UR8, UP5, UPT, UR22, 0x4, URZ ;  /* 0x0000000416087890 */ /* 0x000fe4000ffbe0ff */
[----:B------:R-:W-:Y:S02]  /*226b0*/  UIADD3.X UR59, UPT, UPT, UR25, URZ, URZ, UP6, !UPT ;  /* 0x000000ff193b7290 */ /* 0x000fe4000b7fe4ff */
[----:B------:R-:W-:Y:S02]  /*226c0*/  UIADD3 UR30, UP6, UPT, UR22, 0x1fe, URZ ;  /* 0x000001fe161e7890 */ /* 0x000fe4000ffde0ff */
[----:B------:R-:W-:Y:S02]  /*226d0*/  UIADD3.X UR61, UPT, UPT, UR25, URZ, URZ, UP1, !UPT ;  /* 0x000000ff193d7290 */ /* 0x000fe40008ffe4ff */
[----:B------:R-:W-:Y:S02]  /*226e0*/  UIADD3 UR32, UP1, UPT, UR22, 0x200, URZ ;  /* 0x0000020016207890 */ /* 0x000fe4000ff3e0ff */
[----:B------:R-:W-:-:S02]  /*226f0*/  UIADD3.X UR63, UPT, UPT, UR25, URZ, URZ, UP2, !UPT ;  /* 0x000000ff193f7290 */ /* 0x000fc400097fe4ff */
[----:B------:R-:W-:Y:S02]  /*22700*/  UIADD3.X UR55, UPT, UPT, UR23, URZ, URZ, UP4, !UPT ;  /* 0x000000ff17377290 */ /* 0x000fe4000a7fe4ff */
[----:B------:R-:W-:Y:S02]  /*22710*/  UIADD3 UR34, UP2, UPT, UR22, 0x202, URZ ;  /* 0x0000020216227890 */ /* 0x000fe4000ff5e0ff */
[----:B------:R-:W-:Y:S02]  /*22720*/  UIADD3.X UR65, UPT, UPT, UR25, URZ, URZ, UP3, !UPT ;  /* 0x000000ff19417290 */ /* 0x000fe40009ffe4ff */
[----:B------:R-:W-:Y:S02]  /*22730*/  UIADD3 UR38, UP4, UPT, UR24, 0x804, URZ ;  /* 0x0000080418267890 */ /* 0x000fe4000ff9e0ff */
[----:B------:R-:W-:Y:S02]  /*22740*/  UIADD3 UR36, UP3, UPT, UR22, 0x204, URZ ;  /* 0x0000020416247890 */ /* 0x000fe4000ff7e0ff */
[----:B------:R-:W-:-:S02]  /*22750*/  UIADD3.X UR9, UPT, UPT, UR23, URZ, URZ, UP5, !UPT ;  /* 0x000000ff17097290 */ /* 0x000fc4000affe4ff */
[----:B------:R-:W-:Y:S02]  /*22760*/  UIADD3.X UR31, UPT, UPT, UR23, URZ, URZ, UP6, !UPT ;  /* 0x000000ff171f7290 */ /* 0x000fe4000b7fe4ff */
[----:B------:R-:W-:Y:S02]  /*22770*/  UIADD3.X UR33, UPT, UPT, UR23, URZ, URZ, UP1, !UPT ;  /* 0x000000ff17217290 */ /* 0x000fe40008ffe4ff */
[----:B------:R-:W-:Y:S01]  /*22780*/  UIADD3.X UR35, UPT, UPT, UR23, URZ, URZ, UP2, !UPT ;  /* 0x000000ff17237290 */ /* 0x000fe200097fe4ff */
[----:B------:R-:W-:Y:S01]  /*22790*/  UMOV UR14, 0x0 ;  /* 0x00000000000e7882 */ /* 0x000fe20000000000 */
[----:B------:R-:W-:Y:S01]  /*227a0*/  UMOV UR15, 0x4400910 ;  /* 0x04400910000f7882 */ /* 0x000fe20000000000 */
[----:B------:R-:W-:Y:S01]  /*227b0*/  UMOV UR21, 0x40004040 ;  /* 0x4000404000157882 */ /* 0x000fe20000000000 */
[----:B------:R-:W-:Y:S01]  /*227c0*/  UMOV UR27, 0x40004040 ;  /* 0x40004040001b7882 */ /* 0x000fe20000000000 */
[----:B------:R-:W-:Y:S01]  /*227d0*/  UIADD3.X UR39, UPT, UPT, UR25, URZ, URZ, UP4, !UPT ;  /* 0x000000ff19277290 */ /* 0x000fe2000a7fe4ff */
[----:B------:R1:W-:Y:S01]  /*227e0*/  UTCHMMA gdesc[UR26], gdesc[UR20], tmem[UR11], tmem[UR14], idesc[UR15], UPT ;  /* 0x00ff0e141a0075ea */ /* 0x0003e2000b80000b */
[----:B------:R-:W-:Y:S01]  /*227f0*/  UIADD3.X UR37, UPT, UPT, UR23, URZ, URZ, UP3, !UPT ;  /* 0x000000ff17257290 */ /* 0x000fe20009ffe4ff */
[----:B------:R-:W-:Y:S01]  /*22800*/  UMOV UR16, 0x0 ;  /* 0x0000000000107882 */ /* 0x000fe20000000000 */
[----:B------:R-:W-:Y:S01]  /*22810*/  UMOV UR17, 0x4400910 ;  /* 0x0440091000117882 */ /* 0x000fe20000000000 */
[----:B------:R-:W-:Y:S01]  /*22820*/  UMOV UR44, 0x0 ;  /* 0x00000000002c7882 */ /* 0x000fe20000000000 */
[----:B------:R-:W-:Y:S01]  /*22830*/  UMOV UR45, 0x4400910 ;  /* 0x04400910002d7882 */ /* 0x000fe20000000000 */
        /* <DEDUP_REMOVED lines=19> */
.L_x_8:
[----:B------:R-:W2:Y:S01]  /*22970*/  LDC R190, c[0x0][0x3a0] ;  /* 0x0000e800ffbe7b82 */ /* 0x000ea20000000800 */
[----:B-1----:R-:W-:Y:S01]  /*22980*/  UMOV UR7, UR6 ;  /* 0x0000000600077c82 */ /* 0x002fe20008000000 */
[----:B------:R-:W1:Y:S01]  /*22990*/  SYNCS.PHASECHK.TRANS64.TRYWAIT P3, [UR28], R126 ;  /* 0x0000007eff0075a7 */ /* 0x000e62000806111c */
[----:B--2---:R-:W-:-:S05]  /*229a0*/  VIADD R190, R190, 0x3f ;  /* 0x0000003fbebe7836 */ /* 0x004fca0000000000 */
[----:B------:R-:W-:-:S04]  /*229b0*/  SHF.R.S32.HI R127, RZ, 0x1f, R190 ;  /* 0x0000001fff7f7819 */ /* 0x000fc800000114be */
[----:B------:R-:W-:-:S04]  /*229c0*/  LEA.HI R127, R127, R190, RZ, 0x6 ;  /* 0x000000be7f7f7211 */ /* 0x000fc800078f30ff */
[----:B------:R-:W-:-:S05]  /*229d0*/  SHF.R.S32.HI R127, RZ, 0x6, R127 ;  /* 0x00000006ff7f7819 */ /* 0x000fca000001147f */
[----:B------:R-:W-:-:S05]  /*229e0*/  VIADD R127, R127, 0xfffffff9 ;  /* 0xfffffff97f7f7836 */ /* 0x000fca0000000000 */
[----:B------:R-:W-:Y:S01]  /*229f0*/  ISETP.LE.AND P2, PT, R127, UR4, PT ;  /* 0x000000047f007c0c */ /* 0x000fe2000bf43270 */
[----:B-1----:R-:W-:-:S12]  /*22a00*/  @!P3 BRA `(.L_x_9) ;  /* 0x000000780088b947 */ /* 0x002fd80003800000 */
.L_x_16:
[----:B------:R-:W-:Y:S01]  /*22a10*/  BAR.SYNC.DEFER_BLOCKING 0x0 ;  /* 0x0000000000007b1d */ /* 0x000fe20000010000 */
[C---:B------:R-:W-:Y:S01]  /*22a20*/  ISETP.GE.AND P3, PT, R2.reuse, UR18, PT ;  /* 0x0000001202007c0c */ /* 0x040fe2000bf66270 */
[----:B------:R-:W-:Y:S01]  /*22a30*/  UIADD3 UR29, UPT, UPT, UR29, 0x1, URZ ;  /* 0x000000011d1d7890 */ /* 0x000fe2000fffe0ff */
[----:B------:R-:W-:Y:S02]  /*22a40*/  LOP3.LUT R127, R2, 0x2, RZ, 0xfc, !PT ;  /* 0x00000002027f7812 */ /* 0x000fe400078efcff */
[----:B------:R-:W-:Y:S01]  /*22a50*/  SEL R126, RZ, 0x4, P3 ;  /* 0x00000004ff7e7807 */ /* 0x000fe20001800000 */
[----:B------:R-:W-:Y:S01]  /*22a60*/  UISETP.GT.AND UP1, UPT, UR29, 0x6, UPT ;  /* 0x000000061d00788c */ /* 0x000fe2000bf24270 */
[----:B------:R-:W-:Y:S02]  /*22a70*/  ISETP.GE.AND P4, PT, R127, UR18, PT ;  /* 0x000000127f007c0c */ /* 0x000fe4000bf86270 */
[----:B------:R-:W-:Y:S01]  /*22a80*/  SEL R126, R126, RZ, !P2 ;  /* 0x000000ff7e7e7207 */ /* 0x000fe20005000000 */
[----:B------:R-:W-:Y:S01]  /*22a90*/  USEL UR29, UR29, URZ, !UP1 ;  /* 0x000000ff1d1d7287 */ /* 0x000fe2000c800000 */
[----:B------:R-:W-:-:S02]  /*22aa0*/  LOP3.LUT R191, R2, 0x22, RZ, 0xfc, !PT ;  /* 0x0000002202bf7812 */ /* 0x000fc400078efcff */
[----:B------:R-:W-:Y:S01]  /*22ab0*/  ISETP.NE.U32.AND P3, PT, R126, RZ, PT ;  /* 0x000000ff7e00720c */ /* 0x000fe20003f65070 */
[----:B------:R-:W-:Y:S01]  /*22ac0*/  ULEA UR6, UR29, UR10, 0xe ;  /* 0x0000000a1d067291 */ /* 0x000fe2000f8e70ff */
[----:B------:R-:W-:-:S04]  /*22ad0*/  SEL R126, RZ, 0x4, P4 ;  /* 0x00000004ff7e7807 */ /* 0x000fc80002000000 */
[----:B------:R-:W-:Y:S01]  /*22ae0*/  SEL R126, R126, RZ, !P2 ;  /* 0x000000ff7e7e7207 */ /* 0x000fe20005000000 */
[----:B-----5:R-:W-:-:S03]  /*22af0*/  VIADD R190, R4, UR6 ;  /* 0x0000000604be7c36 */ /* 0x020fc60008000000 */
[----:B------:R-:W-:Y:S02]  /*22b00*/  ISETP.NE.U32.AND P4, PT, R126, RZ, PT ;  /* 0x000000ff7e00720c */ /* 0x000fe40003f85070 */
[----:B------:R-:W-:-:S05]  /*22b10*/  IADD3 R126, P5, PT, R7, R34, RZ ;  /* 0x00000022077e7210 */ /* 0x000fca0007fbe0ff */
[----:B------:R-:W-:-:S05]  /*22b20*/  IMAD.X R127, R6, 0x1, R33, P5 ;  /* 0x00000001067f7824 */ /* 0x000fca00028e0621 */
[----:B------:R-:W-:Y:S01]  /*22b30*/  @!PT LDS RZ, [RZ] ;  /* 0x00000000fffff984 */ /* 0x000fe20000000800 */
[----:B------:R-:W-:Y:S01]  /*22b40*/  @!PT LDS RZ, [RZ] ;  /* 0x00000000fffff984 */ /* 0x000fe20000000800 */
[----:B------:R-:W-:Y:S01]  /*22b50*/  @!PT LDS RZ, [RZ] ;  /* 0x00000000fffff984 */ /* 0x000fe20000000800 */
[----:B------:R1:W-:Y:S02]  /*22b60*/  LDGSTS.E [R190+0x70000], desc[UR40][R126.64], P3 ;  /* 0x700000007ebe7fae */ /* 0x0003e400099a1028 */
[----:B-1----:R-:W-:-:S05]  /*22b70*/  IADD3 R126, P3, PT, R7, R32, RZ ;  /* 0x00000020077e7210 */ /* 0x002fca0007f7e0ff */
[----:B------:R-:W-:-:S05]  /*22b80*/  IMAD.X R127, R6, 0x1, R31, P3 ;  /* 0x00000001067f7824 */ /* 0x000fca00018e061f */
[----:B------:R1:W-:Y:S01]  /*22b90*/  LDGSTS.E [R190+0x70008], desc[UR40][R126.64], P4 ;  /* 0x700080007ebe7fae */ /* 0x0003e2000a1a1028 */
[----:B------:R-:W-:Y:S02]  /*22ba0*/  ISETP.GE.AND P4, PT, R191, UR18, PT ;  /* 0x00000012bf007c0c */ /* 0x000fe4000bf86270 */
[C---:B------:R-:W-:Y:S02]  /*22bb0*/  LOP3.LUT R191, R2.reuse, 0x6, RZ, 0xfc, !PT ;  /* 0x0000000602bf7812 */ /* 0x040fe400078efcff */
[----:B-1----:R-:W-:-:S04]  /*22bc0*/  LOP3.LUT R127, R2, 0x20, RZ, 0xfc, !PT ;  /* 0x00000020027f7812 */ /* 0x002fc800078efcff */
[----:B------:R-:W-:-:S04]  /*22bd0*/  ISETP.GE.AND P3, PT, R127, UR18, PT ;  /* 0x000000127f007c0c */ /* 0x000fc8000bf66270 */
[----:B------:R-:W-:-:S04]  /*22be0*/  SEL R126, RZ, 0x4, P3 ;  /* 0x00000004ff7e7807 */ /* 0x000fc80001800000 */
[----:B------:R-:W-:-:S04]  /*22bf0*/  SEL R126, R126, RZ, !P2 ;  /* 0x000000ff7e7e7207 */ /* 0x000fc80005000000 */
[----:B------:R-:W-:Y:S02]  /*22c00*/  ISETP.NE.U32.AND P3, PT, R126, RZ, PT ;  /* 0x000000ff7e00720c */ /* 0x000fe40003f65070 */
[----:B------:R-:W-:-:S04]  /*22c10*/  SEL R126, RZ, 0x4, P4 ;  /* 0x00000004ff7e7807 */ /* 0x000fc80002000000 */
[----:B------:R-:W-:-:S04]  /*22c20*/  SEL R126, R126, RZ, !P2 ;  /* 0x000000ff7e7e7207 */ /* 0x000fc80005000000 */
[----:B------:R-:W-:Y:S02]  /*22c30*/  ISETP.NE.U32.AND P4, PT, R126, RZ, PT ;  /* 0x000000ff7e00720c */ /* 0x000fe40003f85070 */
[----:B------:R-:W-:-:S05]  /*22c40*/  IADD3 R126, P5, PT, R7, R115, RZ ;  /* 0x00000073077e7210 */ /* 0x000fca0007fbe0ff */
[----:B------:R-:W-:-:S05]  /*22c50*/  IMAD.X R127, R6, 0x1, R114, P5 ;  /* 0x00000001067f7824 */ /* 0x000fca00028e0672 */
[----:B------:R1:W-:Y:S02]  /*22c60*/  LDGSTS.E [R190+0x72000], desc[UR40][R126.64], P3 ;  /* 0x720000007ebe7fae */ /* 0x0003e400099a1028 */
[----:B-1----:R-:W-:-:S05]  /*22c70*/  IADD3 R126, P3, PT, R7, R113, RZ ;  /* 0x00000071077e7210 */ /* 0x002fca0007f7e0ff */
[----:B------:R-:W-:-:S05]  /*22c80*/  IMAD.X R127, R6, 0x1, R112, P3 ;  /* 0x00000001067f7824 */ /* 0x000fca00018e0670 */
[----:B------:R1:W-:Y:S01]  /*22c90*/  LDGSTS.E [R190+0x72008], desc[UR40][R126.64], P4 ;  /* 0x720080007ebe7fae */ /* 0x0003e2000a1a1028 */
[----:B------:R-:W-:Y:S02]  /*22ca0*/  ISETP.GE.AND P4, PT, R191, UR18, PT ;  /* 0x00000012bf007c0c */ /* 0x000fe4000bf86270 */
[----:B------:R-:W-:Y:S02]  /*22cb0*/  LOP3.LUT R191, R4, 0x10, RZ, 0x3c, !PT ;  /* 0x0000001004bf7812 */ /* 0x000fe400078e3cff */
[----:B-1----:R-:W-:-:S03]  /*22cc0*/  LOP3.LUT R127, R2, 0x4, RZ, 0xfc, !PT ;  /* 0x00000004027f7812 */ /* 0x002fc600078efcff */
[----:B------:R-:W-:Y:S01]  /*22cd0*/  VIADD R190, R191, UR6 ;  /* 0x00000006bfbe7c36 */ /* 0x000fe20008000000 */
[----:B------:R-:W-:Y:S02]  /*22ce0*/  LOP3.LUT R191, R2, 0x26, RZ, 0xfc, !PT ;  /* 0x0000002602bf7812 */ /* 0x000fe400078efcff */
        /* <DEDUP_REMOVED lines=218> */
[----:B------:R-:W2:Y:S01]  /*23a90*/  S2R R191, SR_TID.X ;  /* 0x0000000000bf7919 */ /* 0x000ea20000002100 */
[----:B-1----:R-:W-:-:S04]  /*23aa0*/  LOP3.LUT R127, R2, 0x3c, RZ, 0xfc, !PT ;  /* 0x0000003c027f7812 */ /* 0x002fc800078efcff */
[----:B------:R-:W-:-:S04]  /*23ab0*/  ISETP.GE.AND P3, PT, R127, UR18, PT ;  /* 0x000000127f007c0c */ /* 0x000fc8000bf66270 */
[----:B------:R-:W-:-:S04]  /*23ac0*/  SEL R126, RZ, 0x4, P3 ;  /* 0x00000004ff7e7807 */ /* 0x000fc80001800000 */
[----:B------:R-:W-:-:S04]  /*23ad0*/  SEL R126, R126, RZ, !P2 ;  /* 0x000000ff7e7e7207 */ /* 0x000fc80005000000 */
[----:B------:R-:W-:Y:S02]  /*23ae0*/  ISETP.NE.U32.AND P3, PT, R126, RZ, PT ;  /* 0x000000ff7e00720c */ /* 0x000fe40003f65070 */
[----:B------:R-:W-:-:S04]  /*23af0*/  SEL R126, RZ, 0x4, P4 ;  /* 0x00000004ff7e7807 */ /* 0x000fc80002000000 */
[----:B------:R-:W-:Y:S02]  /*23b00*/  SEL R126, R126, RZ, !P2 ;  /* 0x000000ff7e7e7207 */ /* 0x000fe40005000000 */
[----:B--2---:R-:W-:Y:S02]  /*23b10*/  LOP3.LUT R191, R191, 0x3f, RZ, 0xc0, !PT ;  /* 0x0000003fbfbf7812 */ /* 0x004fe400078ec0ff */
[----:B------:R-:W-:Y:S02]  /*23b20*/  ISETP.NE.U32.AND P4, PT, R126, RZ, PT ;  /* 0x000000ff7e00720c */ /* 0x000fe40003f85070 */
[----:B------:R-:W-:-:S05]  /*23b30*/  IADD3 R126, P5, PT, R7, R87, RZ ;  /* 0x00000057077e7210 */ /* 0x000fca0007fbe0ff */
[----:B------:R-:W-:-:S05]  /*23b40*/  IMAD.X R127, R6, 0x1, R86, P5 ;  /* 0x00000001067f7824 */ /* 0x000fca00028e0656 */
[----:B------:R1:W-:Y:S02]  /*23b50*/  LDGSTS.E [R190+0x72000], desc[UR40][R126.64], P3 ;  /* 0x720000007ebe7fae */ /* 0x0003e400099a1028 */
[----:B-1----:R-:W-:-:S05]  /*23b60*/  IADD3 R126, P3, PT, R7, R85, RZ ;  /* 0x00000055077e7210 */ /* 0x002fca0007f7e0ff */
[----:B------:R-:W-:Y:S01]  /*23b70*/  IMAD.X R127, R6, 0x1, R84, P3 ;  /* 0x00000001067f7824 */ /* 0x000fe200018e0654 */
[----:B------:R-:W-:Y:S01]  /*23b80*/  ISETP.GE.AND P3, PT, R191, UR18, PT ;  /* 0x00000012bf007c0c */ /* 0x000fe2000bf66270 */
[----:B------:R-:W-:Y:S01]  /*23b90*/  ULEA UR6, UR29, UR10, 0x10 ;  /* 0x0000000a1d067291 */ /* 0x000fe2000f8e80ff */
[----:B------:R-:W2:Y:S04]  /*23ba0*/  LDL R191, [R1+0x68] ;  /* 0x0000680001bf7983 */ /* 0x000ea80000100800 */
[----:B------:R1:W-:Y:S04]  /*23bb0*/  LDGSTS.E [R190+0x72008], desc[UR40][R126.64], P4 ;  /* 0x720080007ebe7fae */ /* 0x0003e8000a1a1028 */
[----:B------:R-:W0:Y:S01]  /*23bc0*/  LDGDEPBAR ;  /* 0x00000000000079af */ /* 0x000e220000000000 */
[----:B-1----:R-:W-:-:S04]  /*23bd0*/  SEL R126, RZ, 0x4, P3 ;  /* 0x00000004ff7e7807 */ /* 0x002fc80001800000 */
[----:B------:R-:W-:-:S04]  /*23be0*/  SEL R126, R126, RZ, !P2 ;  /* 0x000000ff7e7e7207 */ /* 0x000fc80005000000 */
[----:B------:R-:W-:Y:S02]  /*23bf0*/  ISETP.NE.U32.AND P2, PT, R126, RZ, PT ;  /* 0x000000ff7e00720c */ /* 0x000fe40003f45070 */
[----:B------:R-:W-:Y:S01]  /*23c00*/  IADD3 R126, P3, PT, R124, R10, RZ ;  /* 0x0000000a7c7e7210 */ /* 0x000fe20007f7e0ff */
[----:B------:R-:W-:-:S04]  /*23c10*/  VIADD R190, R3, UR6 ;  /* 0x0000000603be7c36 */ /* 0x000fc80008000000 */
[----:B------:R-:W-:-:S06]  /*23c20*/  IMAD.X R127, R8, 0x1, R9, P3 ;  /* 0x00000001087f7824 */ /* 0x000fcc00018e0609 */
[----:B------:R1:W-:Y:S02]  /*23c30*/  LDGSTS.E [R190], desc[UR40][R126.64], P2 ;  /* 0x000000007ebe7fae */ /* 0x0003e400091a1028 */
[----:B-1----:R-:W-:-:S05]  /*23c40*/  IADD3 R126, P3, PT, R124, R77, RZ ;  /* 0x0000004d7c7e7210 */ /* 0x002fca0007f7e0ff */
[----:B------:R-:W-:-:S05]  /*23c50*/  IMAD.X R127, R8, 0x1, R76, P3 ;  /* 0x00000001087f7824 */ /* 0x000fca00018e064c */
[----:B------:R1:W-:Y:S02]  /*23c60*/  LDGSTS.E [R190+0x400], desc[UR40][R126.64], P2 ;  /* 0x004000007ebe7fae */ /* 0x0003e400091a1028 */
        /* <DEDUP_REMOVED lines=59> */
[----:B------:R1:W-:Y:S04]  /*24020*/  LDGSTS.E [R190+0x5400], desc[UR40][R126.64], P2 ;  /* 0x054000007ebe7fae */ /* 0x0003e800091a1028 */
[----:B------:R-:W1:Y:S02]  /*24030*/  LDL R127, [R1+0x4] ;  /* 0x00000400017f7983 */ /* 0x000e640000100800 */
[----:B-1----:R-:W-:Y:S02]  /*24040*/  IADD3 R126, P3, PT, R124, R127, RZ ;  /* 0x0000007f7c7e7210 */ /* 0x002fe40007f7e0ff */
[----:B------:R-:W3:Y:S03]  /*24050*/  LDL R127, [R1+0x8] ;  /* 0x00000800017f7983 */ /* 0x000ee60000100800 */
[----:B---3--:R-:W-:-:S05]  /*24060*/  IMAD.X R127, R8, 0x1, R127, P3 ;  /* 0x00000001087f7824 */ /* 0x008fca00018e067f */
        /* <DEDUP_REMOVED lines=12> */
[----:B-1----:R-:W-:-:S05]  /*24130*/  IADD3 R126, P3, PT, R124, R127, RZ ;  /* 0x0000007f7c7e7210 */ /* 0x002fca0007f7e0ff */
[----:B--2---:R-:W-:Y:S02]  /*24140*/  IMAD.X R127, R8, 0x1, R191, P3 ;  /* 0x00000001087f7824 */ /* 0x004fe400018e06bf */
[----:B------:R-:W2:Y:S04]  /*24150*/  LDL R191, [R1+0x128] ;  /* 0x0001280001bf7983 */ /* 0x000ea80000100800 */
[----:B------:R1:W-:Y:S04]  /*24160*/  LDGSTS.E [R190+0x6400], desc[UR40][R126.64], P2 ;  /* 0x064000007ebe7fae */ /* 0x0003e800091a1028 */
[----:B------:R-:W1:Y:S02]  /*24170*/  LDL R127, [R1+0x84] ;  /* 0x00008400017f7983 */ /* 0x000e640000100800 */
[----:B-1----:R-:W-:-:S02]  /*24180*/  IADD3 R126, P3, PT, R124, R127, RZ ;  /* 0x0000007f7c7e7210 */ /* 0x002fc40007f7e0ff */
        /* <DEDUP_REMOVED lines=25> */
[----:B--2---:R-:W-:Y:S01]  /*24320*/  IMAD.X R127, R8, 0x1, R191, P3 ;  /* 0x00000001087f7824 */ /* 0x004fe200018e06bf */
[----:B------:R-:W-:-:S04]  /*24330*/  LOP3.LUT R191, R3, 0x20, RZ, 0x3c, !PT ;  /* 0x0000002003bf7812 */ /* 0x000fc800078e3cff */
[----:B------:R1:W-:Y:S01]  /*24340*/  LDGSTS.E [R190+0x7c00], desc[UR40][R126.64], P2 ;  /* 0x07c000007ebe7fae */ /* 0x0003e200091a1028 */
[----:B------:R-:W-:Y:S01]  /*24350*/  VIADD R191, R191, UR6 ;  /* 0x00000006bfbf7c36 */ /* 0x000fe20008000000 */
[----:B-1----:R-:W-:Y:S02]  /*24360*/  IADD3 R126, P3, PT, R124, R83, RZ ;  /* 0x000000537c7e7210 */ /* 0x002fe40007f7e0ff */
[----:B------:R-:W2:Y:S03]  /*24370*/  LDL R190, [R1+0x70] ;  /* 0x0000700001be7983 */ /* 0x000ea60000100800 */
        /* <DEDUP_REMOVED lines=298> */
[----:B------:R-:W3:Y:S01]  /*25620*/  LDL R127, [R1] ;  /* 0x00000000017f7983 */ /* 0x000ee20000100800 */
[----:B-1----:R-:W-:-:S05]  /*25630*/  IADD3 R126, P3, PT, R124, R252, RZ ;  /* 0x000000fc7c7e7210 */ /* 0x002fca0007f7e0ff */
        /* <DEDUP_REMOVED lines=51> */
[----:B------:R1:W-:Y:S01]  /*25970*/  LDGSTS.E [R191+0x7f00], desc[UR40][R126.64], P2 ;  /* 0x07f000007ebf7fae */ /* 0x0003e200091a1028 */
[----:B------:R-:W-:Y:S02]  /*25980*/  UIADD3 UR4, UPT, UPT, UR4, 0x1, URZ ;  /* 0x0000000104047890 */ /* 0x000fe4000fffe0ff */
[----:B------:R-:W-:Y:S01]  /*25990*/  UIADD3 UR19, UPT, UPT, UR19, 0x1, URZ ;  /* 0x0000000113137890 */ /* 0x000fe2000fffe0ff */
[----:B------:R-:W0:Y:S04]  /*259a0*/  LDGDEPBAR ;  /* 0x00000000000079af */ /* 0x000e280000000000 */
[----:B------:R-:W3:Y:S04]  /*259b0*/  LDL R127, [R1+0x144] ;  /* 0x00014400017f7983 */ /* 0x000ee80000100800 */
[----:B------:R-:W4:Y:S04]  /*259c0*/  LDL R191, [R1+0x14c] ;  /* 0x00014c0001bf7983 */ /* 0x000f280000100800 */
[----:B------:R-:W2:Y:S01]  /*259d0*/  LDL R126, [R1+0x154] ;  /* 0x00015400017e7983 */ /* 0x000ea20000100800 */
[----:B------:R-:W-:-:S04]  /*259e0*/  UISETP.GT.AND UP1, UPT, UR19, 0x1, UPT ;  /* 0x000000011300788c */ /* 0x000fc8000bf24270 */
[----:B------:R-:W-:Y:S02]  /*259f0*/  USEL UR6, URZ, 0x1, !UP1 ;  /* 0x00000001ff067887 */ /* 0x000fe4000c800000 */
[----:B------:R-:W-:Y:S02]  /*25a00*/  UIADD3 UR18, UPT, UPT, UR18, -0x40, URZ ;  /* 0xffffffc012127890 */ /* 0x000fe4000fffe0ff */
[----:B------:R-:W-:Y:S02]  /*25a10*/  USEL UR19, UR19, URZ, !UP1 ;  /* 0x000000ff13137287 */ /* 0x000fe4000c800000 */
[----:B------:R-:W-:Y:S01]  /*25a20*/  ULOP3.LUT UR6, UR7, UR6, URZ, 0x3c, !UPT ;  /* 0x0000000607067292 */ /* 0x000fe2000f8e3cff */
[----:B------:R-:W-:Y:S01]  /*25a30*/  UMOV UR28, UR13 ;  /* 0x0000000d001c7c82 */ /* 0x000fe20008000000 */
[----:B---3--:R-:W-:Y:S02]  /*25a40*/  ISETP.NE.U32.AND P2, PT, R127, UR4, PT ;  /* 0x000000047f007c0c */ /* 0x008fe4000bf45070 */
[----:B----4-:R-:W-:-:S02]  /*25a50*/  IADD3 R124, P3, PT, R124, R191, RZ ;  /* 0x000000bf7c7c7210 */ /* 0x010fc40007f7e0ff */
[----:B--2---:R-:W-:Y:S01]  /*25a60*/  IADD3 R7, P4, PT, R7, R126, RZ ;  /* 0x0000007e07077210 */ /* 0x004fe20007f9e0ff */
[----:B-1----:R-:W-:Y:S02]  /*25a70*/  IMAD.U32 R126, RZ, RZ, UR7 ;  /* 0x00000007ff7e7e24 */ /* 0x002fe4000f8e00ff */
[----:B------:R-:W-:Y:S02]  /*25a80*/  IMAD.X R8, R8, 0x1, R5, P3 ;  /* 0x0000000108087824 */ /* 0x000fe400018e0605 */
[----:B------:R-:W-:-:S04]  /*25a90*/  IMAD.X R6, R6, 0x1, R190, P4 ;  /* 0x0000000106067824 */ /* 0x000fc800020e06be */
[----:B------:R-:W-:Y:S05]  /*25aa0*/  @P2 BRA `(.L_x_10) ;  /* 0xffffffc8007c2947 */ /* 0x000fea000383ffff */
.L_x_7:
[----:B------:R-:W-:Y:S05]  /*25ab0*/  @!P0 BRA `(.L_x_11) ;  /* 0x0000000000108947 */ /* 0x000fea0003800000 */
[----:B------:R-:W-:-:S06]  /*25ac0*/  USHF.L.U32 UR7, UR7, 0x1f, URZ ;  /* 0x0000001f07077899 */ /* 0x000fcc00080006ff */
[----:B-----5:R-:W-:-:S04]  /*25ad0*/  IMAD.U32 R2, RZ, RZ, UR7 ;  /* 0x00000007ff027e24 */ /* 0x020fc8000f8e00ff */
[----:B------:R-:W1:Y:S02]  /*25ae0*/  SYNCS.PHASECHK.TRANS64.TRYWAIT P0, [UR13], R2 ;  /* 0x00000002ff0075a7 */ /* 0x000e64000800110d */
[----:B-1----:R-:W-:Y:S05]  /*25af0*/  @!P0 BRA `(.L_x_12) ;  /* 0x0000004800588947 */ /* 0x002fea0003800000 */
.L_x_11:
[----:B------:R-:W1:Y:S01]  /*25b00*/  S2R R132, SR_TID.X ;  /* 0x0000000000847919 */ /* 0x000e620000002100 */
[----:B------:R-:W-:-:S04]  /*25b10*/  DEPBAR.LE SB0, 0x0 ;  /* 0x000080000000791a */ /* 0x000fc80000000000 */
[----:B------:R-:W2:Y:S01]  /*25b20*/  LDL.LU R137, [R1+0x5fc] ;  /* 0x0005fc0001897983 */ /* 0x000ea20000300800 */
[----:B------:R-:W3:Y:S01]  /*25b30*/  LDC R136, c[0x0][0x3b8] ;  /* 0x0000ee00ff887b82 */ /* 0x000ee20000000800 */
[----:B------:R-:W4:Y:S02]  /*25b40*/  LDCU UR4, c[0x0][0x3b4] ;  /* 0x00007680ff0477ac */ /* 0x000f240008000800 */
[----:B------:R-:W2:Y:S01]  /*25b50*/  LDL.LU R142, [R1+0x610] ;  /* 0x00061000018e7983 */ /* 0x000ea20000300800 */
[----:B------:R-:W1:Y:S03]  /*25b60*/  LDCU UR5, c[0x0][0x39c] ;  /* 0x00007380ff0577ac */ /* 0x000e660008000800 */
[----:B------:R-:W2:Y:S01]  /*25b70*/  LDL.LU R141, [R1+0x60c] ;  /* 0x00060c00018d7983 */ /* 0x000ea20000300800 */
[----:B------:R-:W1:Y:S03]  /*25b80*/  LDCU UR6, c[0x0][0x39c] ;  /* 0x00007380ff0677ac */ /* 0x000e660008000800 */
[----:B------:R-:W2:Y:S01]  /*25b90*/  LDL.LU R140, [R1+0x608] ;  /* 0x00060800018c7983 */ /* 0x000ea20000300800 */
[----:B------:R-:W2:Y:S03]  /*25ba0*/  LDCU UR7, c[0x0][0x39c] ;  /* 0x00007380ff0777ac */ /* 0x000ea60008000800 */
[----:B------:R-:W2:Y:S04]  /*25bb0*/  LDL.LU R146, [R1+0x5ac] ;  /* 0x0005ac0001927983 */ /* 0x000ea80000300800 */
[----:B------:R-:W2:Y:S04]  /*25bc0*/  LDL.LU R157, [R1+0x5a8] ;  /* 0x0005a800019d7983 */ /* 0x000ea80000300800 */
[----:B------:R-:W2:Y:S01]  /*25bd0*/  LDL.LU R156, [R1+0x5a4] ;  /* 0x0005a400019c7983 */ /* 0x000ea20000300800 */
[----:B------:R-:W-:Y:S01]  /*25be0*/  BAR.SYNC.DEFER_BLOCKING 0x0 ;  /* 0x0000000000007b1d */ /* 0x000fe20000010000 */
[C---:B-1----:R-:W-:Y:S01]  /*25bf0*/  LOP3.LUT P0, RZ, R132.reuse, 0x7f, RZ, 0xc0, !PT ;  /* 0x0000007f84ff7812 */ /* 0x042fe2000780c0ff */
[----:B-----5:R-:W-:-:S02]  /*25c00*/  IMAD.SHL.U32 R2, R132, 0x80, RZ ;  /* 0x0000008084027824 */ /* 0x020fc400078e00ff */
[C---:B------:R-:W-:Y:S02]  /*25c10*/  IMAD.SHL.U32 R3, R132.reuse, 0x10, RZ ;  /* 0x0000001084037824 */ /* 0x040fe400078e00ff */
[----:B------:R-:W-:Y:S01]  /*25c20*/  IMAD.SHL.U32 R133, R132, 0x8, RZ ;  /* 0x0000000884857824 */ /* 0x000fe200078e00ff */
[----:B------:R-:W2:Y:S07]  /*25c30*/  LDL.LU R155, [R1+0x5a0] ;  /* 0x0005a000019b7983 */ /* 0x000eae0000300800 */
[----:B------:R-:W1:Y:S02]  /*25c40*/  @!P0 SYNCS.CCTL.IV [UR10+0x8c000] ;  /* 0x08c00000ff0089b1 */ /* 0x000e64000800000a */
[----:B-1----:R-:W-:Y:S06]  /*25c50*/  BAR.SYNC.DEFER_BLOCKING 0x0 ;  /* 0x0000000000007b1d */ /* 0x002fec0000010000 */
[----:B------:R-:W-:Y:S01]  /*25c60*/  LDTM.16dp32bit_t0_t15.x128 R4, tmem[UR12] ;  /* 0x0000000c000479ee */ /* 0x000fe20008b80000 */
[----:B------:R-:W1:Y:S01]  /*25c70*/  LDTM.16dp32bit_t16_t31.x128 R4, tmem[UR12+0x80] ;  /* 0x0000800c000479ee */ /* 0x000e620008ba0000 */
[----:B------:R-:W-:Y:S01]  /*25c80*/  LOP3.LUT R2, R2, 0x800, RZ, 0xc0, !PT ;  /* 0x0000080002027812 */ /* 0x000fe200078ec0ff */
[----:B------:R-:W2:Y:S01]  /*25c90*/  LDL.LU R154, [R1+0x59c] ;  /* 0x00059c00019a7983 */ /* 0x000ea20000300800 */
[----:B------:R-:W-:Y:S01]  /*25ca0*/  LOP3.LUT R132, R3, 0xf0, RZ, 0xc0, !PT ;  /* 0x000000f003847812 */ /* 0x000fe200078ec0ff */
[----:B------:R-:W2:Y:S01]  /*25cb0*/  LDCU.128 UR12, c[0x0][0x390] ;  /* 0x00007200ff0c77ac */ /* 0x000ea20008000c00 */
[----:B------:R-:W-:Y:S01]  /*25cc0*/  LOP3.LUT R133, R133, 0x300, RZ, 0xc0, !PT ;  /* 0x0000030085857812 */ /* 0x000fe200078ec0ff */
[----:B------:R-:W2:Y:S01]  /*25cd0*/  LDL.LU R153, [R1+0x598] ;  /* 0x0005980001997983 */ /* 0x000ea20000300800 */
[----:B------:R-:W-:Y:S01]  /*25ce0*/  IADD3 R2, PT, PT, R132, UR10, R2 ;  /* 0x0000000a84027c10 */ /* 0x000fe2000fffe002 */
[----:B------:R-:W3:Y:S04]  /*25cf0*/  @!P0 SYNCS.CCTL.IV [UR10+0x8c008] ;  /* 0x08c00800ff0089b1 */ /* 0x000ee8000800000a */
[----:B------:R-:W-:Y:S01]  /*25d00*/  IMAD.IADD R2, R133, 0x1, R2 ;  /* 0x0000000185027824 */ /* 0x000fe200078e0202 */
[----:B------:R-:W-:Y:S01]  /*25d10*/  NOP ;  /* 0x0000000000007918 */ /* 0x000fe20000000000 */
[----:B-1----:R-:W-:-:S02]  /*25d20*/  IMAD.MOV.U32 R134, RZ, RZ, R8 ;  /* 0x000000ffff867224 */ /* 0x002fc400078e0008 */
[----:B------:R-:W-:Y:S01]  /*25d30*/  IMAD.MOV.U32 R135, RZ, RZ, R10 ;  /* 0x000000ffff877224 */ /* 0x000fe200078e000a */
[----:B------:R-:W-:Y:S01]  /*25d40*/  LOP3.LUT R3, R3, 0x7f0, RZ, 0xc0, !PT ;  /* 0x000007f003037812 */ /* 0x000fe200078ec0ff */
[----:B------:R-:W-:Y:S01]  /*25d50*/  IMAD.MOV.U32 R132, RZ, RZ, R4 ;  /* 0x000000ffff847224 */ /* 0x000fe200078e0004 */
[----:B------:R-:W2:Y:S01]  /*25d60*/  LDL.LU R152, [R1+0x594] ;  /* 0x0005940001987983 */ /* 0x000ea20000300800 */
[----:B------:R-:W-:Y:S02]  /*25d70*/  IMAD.MOV.U32 R4, RZ, RZ, R5 ;  /* 0x000000ffff047224 */ /* 0x000fe400078e0005 */
[----:B------:R-:W-:Y:S01]  /*25d80*/  IMAD.MOV.U32 R133, RZ, RZ, R6 ;  /* 0x000000ffff857224 */ /* 0x000fe200078e0006 */
[----:B------:R-:W2:Y:S01]  /*25d90*/  LDL.LU R151, [R1+0x590] ;  /* 0x0005900001977983 */ /* 0x000ea20000300800 */
[----:B------:R-:W-:Y:S02]  /*25da0*/  IMAD.MOV.U32 R5, RZ, RZ, R7 ;  /* 0x000000ffff057224 */ /* 0x000fe400078e0007 */
[----:B------:R-:W-:Y:S01]  /*25db0*/  IMAD.MOV.U32 R6, RZ, RZ, R9 ;  /* 0x000000ffff067224 */ /* 0x000fe200078e0009 */
[----:B---3--:R1:W-:Y:S01]  /*25dc0*/  STS.128 [R2], R132 ;  /* 0x0000008402007388 */ /* 0x0083e20000000c00 */
[----:B------:R-:W-:-:S02]  /*25dd0*/  IMAD.MOV.U32 R7, RZ, RZ, R11 ;  /* 0x000000ffff077224 */ /* 0x000fc400078e000b */
[----:B------:R-:W-:Y:S01]  /*25de0*/  IMAD.MOV.U32 R8, RZ, RZ, R12 ;  /* 0x000000ffff087224 */ /* 0x000fe200078e000c */
[----:B------:R-:W3:Y:S04]  /*25df0*/  LDL.LU R158, [R1+0x694] ;  /* 0x00069400019e7983 */ /* 0x000ee80000300800 */
[----:B------:R-:W-:Y:S01]  /*25e00*/  STS.128 [R2+0x400], R4 ;  /* 0x0004000402007388 */ /* 0x000fe20000000c00 */
[----:B------:R-:W-:Y:S01]  /*25e10*/  BAR.SYNC.DEFER_BLOCKING 0x0 ;  /* 0x0000000000007b1d */ /* 0x000fe20000010000 */
[----:B------:R-:W-:Y:S02]  /*25e20*/  IMAD.MOV.U32 R12, RZ, RZ, R13 ;  /* 0x000000ffff0c7224 */ /* 0x000fe400078e000d */
[----:B------:R-:W-:Y:S02]  /*25e30*/  IMAD.MOV.U32 R9, RZ, RZ, R14 ;  /* 0x000000ffff097224 */ /* 0x000fe400078e000e */
[----:B------:R-:W-:-:S02]  /*25e40*/  IMAD.MOV.U32 R13, RZ, RZ, R15 ;  /* 0x000000ffff0d7224 */ /* 0x000fc400078e000f */
[----:B------:R-:W-:Y:S01]  /*25e50*/  IMAD.MOV.U32 R10, RZ, RZ, R16 ;  /* 0x000000ffff0a7224 */ /* 0x000fe200078e0010 */
[----:B------:R-:W2:Y:S01]  /*25e60*/  LDL.LU R150, [R1+0x604] ;  /* 0x0006040001967983 */ /* 0x000ea20000300800 */
[----:B------:R-:W-:Y:S02]  /*25e70*/  IMAD.MOV.U32 R11, RZ, RZ, R18 ;  /* 0x000000ffff0b7224 */ /* 0x000fe400078e0012 */
[----:B------:R-:W-:Y:S01]  /*25e80*/  IMAD.MOV.U32 R14, RZ, RZ, R17 ;  /* 0x000000ffff0e7224 */ /* 0x000fe200078e0011 */
[----:B------:R-:W2:Y:S01]  /*25e90*/  LDL.LU R149, [R1+0x600] ;  /* 0x0006000001957983 */ /* 0x000ea20000300800 */
[----:B------:R-:W-:Y:S02]  /*25ea0*/  IMAD.MOV.U32 R15, RZ, RZ, R19 ;  /* 0x000000ffff0f7224 */ /* 0x000fe400078e0013 */
[----:B-1----:R-:W-:Y:S01]  /*25eb0*/  IMAD.MOV.U32 R132, RZ, RZ, R20 ;  /* 0x000000ffff847224 */ /* 0x002fe200078e0014 */
[----:B------:R-:W2:Y:S04]  /*25ec0*/  LDL.LU R148, [R1+0x5f8] ;  /* 0x0005f80001947983 */ /* 0x000ea80000300800 */
[----:B------:R-:W1:Y:S04]  /*25ed0*/  LDS.128 R16, [R3+UR10] ;  /* 0x0000000a03107984 */ /* 0x000e680008000c00 */
[----:B------:R-:W-:Y:S01]  /*25ee0*/  LDS.128 R4, [R3+UR10+0x800] ;  /* 0x0008000a03047984 */ /* 0x000fe20008000c00 */
[----:B------:R-:W-:Y:S06]  /*25ef0*/  BAR.SYNC.DEFER_BLOCKING 0x0 ;  /* 0x0000000000007b1d */ /* 0x000fec0000010000 */
[----:B------:R-:W-:Y:S04]  /*25f00*/  STS.128 [R2], R8 ;  /* 0x0000000802007388 */ /* 0x000fe80000000c00 */
[----:B------:R-:W-:Y:S01]  /*25f10*/  STS.128 [R2+0x400], R12 ;  /* 0x0004000c02007388 */ /* 0x000fe20000000c00 */
[----:B------:R-:W-:Y:S01]  /*25f20*/  BAR.SYNC.DEFER_BLOCKING 0x0 ;  /* 0x0000000000007b1d */ /* 0x000fe20000010000 */
[----:B------:R-:W-:-:S02]  /*25f30*/  IMAD.MOV.U32 R20, RZ, RZ, R21 ;  /* 0x000000ffff147224 */ /* 0x000fc400078e0015 */
[----:B------:R-:W-:Y:S02]  /*25f40*/  IMAD.MOV.U32 R133, RZ, RZ, R22 ;  /* 0x000000ffff857224 */ /* 0x000fe400078e0016 */
[----:B------:R-:W-:Y:S01]  /*25f50*/  IMAD.MOV.U32 R21, RZ, RZ, R23 ;  /* 0x000000ffff157224 */ /* 0x000fe200078e0017 */
[----:B------:R-:W1:Y:S04]  /*25f60*/  LDS.128 R12, [R3+UR10] ;  /* 0x0000000a030c7984 */ /* 0x000e680008000c00 */
[----:B------:R-:W-:Y:S01]  /*25f70*/  LDS.128 R8, [R3+UR10+0x800] ;  /* 0x0008000a03087984 */ /* 0x000fe20008000c00 */
[----:B------:R-:W-:Y:S02]  /*25f80*/  IMAD.MOV.U32 R134, RZ, RZ, R24 ;  /* 0x000000ffff867224 */ /* 0x000fe400078e0018 */
[----:B------:R-:W-:Y:S01]  /*25f90*/  IMAD.MOV.U32 R135, RZ, RZ, R26 ;  /* 0x000000ffff877224 */ /* 0x000fe200078e001a */
[----:B------:R-:W-:Y:S01]  /*25fa0*/  BAR.SYNC.DEFER_BLOCKING 0x0 ;  /* 0x0000000000007b1d */ /* 0x000fe20000010000 */
[----:B------:R-:W-:-:S02]  /*25fb0*/  IMAD.MOV.U32 R22, RZ, RZ, R25 ;  /* 0x000000ffff167224 */ /* 0x000fc400078e0019 */
[----:B------:R-:W-:-:S03]  /*25fc0*/  IMAD.MOV.U32 R23, RZ, RZ, R27 ;  /* 0x000000ffff177224 */ /* 0x000fc600078e001b */
[----:B------:R1:W-:Y:S04]  /*25fd0*/  STS.128 [R2], R132 ;  /* 0x0000008402007388 */ /* 0x0003e80000000c00 */
[----:B------:R-:W-:Y:S01]  /*25fe0*/  STS.128 [R2+0x400], R20 ;  /* 0x0004001402007388 */ /* 0x000fe20000000c00 */
[----:B------:R-:W-:Y:S01]  /*25ff0*/  BAR.SYNC.DEFER_BLOCKING 0x0 ;  /* 0x0000000000007b1d */ /* 0x000fe20000010000 */
[----:B------:R-:W-:Y:S02]  /*26000*/  IMAD.MOV.U32 R24, RZ, RZ, R28 ;  /* 0x000000ffff187224 */ /* 0x000fe400078e001c */
[----:B------:R-:W-:Y:S02]  /*26010*/  IMAD.MOV.U32 R28, RZ, RZ, R29 ;  /* 0x000000ffff1c7224 */ /* 0x000fe400078e001d */
[----:B------:R-:W-:-:S02]  /*26020*/  IMAD.MOV.U32 R25, RZ, RZ, R30 ;  /* 0x000000ffff197224 */ /* 0x000fc400078e001e */
[----:B------:R-:W-:Y:S02]  /*26030*/  IMAD.MOV.U32 R29, RZ, RZ, R31 ;  /* 0x000000ffff1d7224 */ /* 0x000fe400078e001f */
[----:B------:R-:W-:Y:S02]  /*26040*/  IMAD.MOV.U32 R26, RZ, RZ, R32 ;  /* 0x000000ffff1a7224 */ /* 0x000fe400078e0020 */
[----:B------:R-:W-:Y:S02]  /*26050*/  IMAD.MOV.U32 R27, RZ, RZ, R34 ;  /* 0x000000ffff1b7224 */ /* 0x000fe400078e0022 */
[----:B------:R-:W-:Y:S02]  /*26060*/  IMAD.MOV.U32 R30, RZ, RZ, R33 ;  /* 0x000000ffff1e7224 */ /* 0x000fe400078e0021 */
[----:B------:R-:W-:Y:S02]  /*26070*/  IMAD.MOV.U32 R31, RZ, RZ, R35 ;  /* 0x000000ffff1f7224 */ /* 0x000fe400078e0023 */
[----:B------:R-:W2:Y:S04]  /*26080*/  LDS.128 R32, [R3+UR10] ;  /* 0x0000000a03207984 */ /* 0x000ea80008000c00 */
[----:B------:R-:W-:Y:S01]  /*26090*/  LDS.128 R20, [R3+UR10+0x800] ;  /* 0x0008000a03147984 */ /* 0x000fe20008000c00 */
[----:B------:R-:W-:Y:S06]  /*260a0*/  BAR.SYNC.DEFER_BLOCKING 0x0 ;  /* 0x0000000000007b1d */ /* 0x000fec0000010000 */
[----:B------:R-:W-:Y:S04]  /*260b0*/  STS.128 [R2], R24 ;  /* 0x0000001802007388 */ /* 0x000fe80000000c00 */
[----:B------:R-:W-:Y:S01]  /*260c0*/  STS.128 [R2+0x400], R28 ;  /* 0x0004001c02007388 */ /* 0x000fe20000000c00 */
[----:B------:R-:W-:Y:S01]  /*260d0*/  BAR.SYNC.DEFER_BLOCKING 0x0 ;  /* 0x0000000000007b1d */ /* 0x000fe20000010000 */
[----:B-1----:R-:W-:-:S02]  /*260e0*/  IMAD.MOV.U32 R132, RZ, RZ, R36 ;  /* 0x000000ffff847224 */ /* 0x002fc400078e0024 */
[----:B------:R-:W-:Y:S02]  /*260f0*/  IMAD.MOV.U32 R36, RZ, RZ, R37 ;  /* 0x000000ffff247224 */ /* 0x000fe400078e0025 */
[----:B------:R-:W-:Y:S01]  /*26100*/  IMAD.MOV.U32 R133, RZ, RZ, R38 ;  /* 0x000000ffff857224 */ /* 0x000fe200078e0026 */
[----:B------:R-:W1:Y:S04]  /*26110*/  LDS.128 R28, [R3+UR10] ;  /* 0x0000000a031c7984 */ /* 0x000e680008000c00 */
[----:B------:R-:W-:Y:S01]  /*26120*/  LDS.128 R24, [R3+UR10+0x800] ;  /* 0x0008000a03187984 */ /* 0x000fe20008000c00 */
[----:B------:R-:W-:Y:S02]  /*26130*/  IMAD.MOV.U32 R37, RZ, RZ, R39 ;  /* 0x000000ffff257224 */ /* 0x000fe400078e0027 */
[----:B------:R-:W-:-:S02]  /*26140*/  IMAD.MOV.U32 R134, RZ, RZ, R40 ;  /* 0x000000ffff867224 */ /* 0x000fc400078e0028 */
[----:B------:R-:W-:Y:S01]  /*26150*/  IMAD.MOV.U32 R135, RZ, RZ, R42 ;  /* 0x000000ffff877224 */ /* 0x000fe200078e002a */
[----:B------:R-:W-:Y:S01]  /*26160*/  BAR.SYNC.DEFER_BLOCKING 0x0 ;  /* 0x0000000000007b1d */ /* 0x000fe20000010000 */
[----:B------:R-:W-:Y:S02]  /*26170*/  IMAD.MOV.U32 R38, RZ, RZ, R41 ;  /* 0x000000ffff267224 */ /* 0x000fe400078e0029 */
        /* <DEDUP_REMOVED lines=95> */
[----:B------:R-:W-:Y:S01]  /*26770*/  IMAD.MOV.U32 R95, RZ, RZ, R99 ;  /* 0x000000ffff5f7224 */ /* 0x000fe200078e0063 */
        /* <DEDUP_REMOVED lines=17> */
[----:B------:R-:W-:Y:S04]  /*26890*/  STS.128 [R2], R132 ;  /* 0x0000008402007388 */ /* 0x000fe80000000c00 */
[----:B------:R2:W-:Y:S01]  /*268a0*/  STS.128 [R2+0x400], R100 ;  /* 0x0004006402007388 */ /* 0x0005e20000000c00 */
[----:B------:R-:W-:Y:S02]  /*268b0*/  IMAD.MOV.U32 R104, RZ, RZ, R108 ;  /* 0x000000ffff687224 */ /* 0x000fe400078e006c */
[----:B------:R-:W-:Y:S02]  /*268c0*/  IMAD.MOV.U32 R105, RZ, RZ, R110 ;  /* 0x000000ffff697224 */ /* 0x000fe400078e006e */
[----:B------:R-:W-:Y:S02]  /*268d0*/  IMAD.MOV.U32 R106, RZ, RZ, R112 ;  /* 0x000000ffff6a7224 */ /* 0x000fe400078e0070 */
[----:B------:R-:W-:Y:S01]  /*268e0*/  IMAD.MOV.U32 R107, RZ, RZ, R114 ;  /* 0x000000ffff6b7224 */ /* 0x000fe200078e0072 */
[----:B------:R-:W-:Y:S01]  /*268f0*/  BAR.SYNC.DEFER_BLOCKING 0x0 ;  /* 0x0000000000007b1d */ /* 0x000fe20000010000 */
[----:B--2---:R-:W-:-:S02]  /*26900*/  IMAD.MOV.U32 R100, RZ, RZ, R109 ;  /* 0x000000ffff647224 */ /* 0x004fc400078e006d */
        /* <DEDUP_REMOVED lines=31> */
[----:B------:R-:W1:Y:S04]  /*26b00*/  LDS.128 R116, [R3+UR10] ;  /* 0x0000000a03747984 */ /* 0x000e680008000c00 */
[----:B------:R-:W-:Y:S01]  /*26b10*/  LDS.128 R128, [R3+UR10+0x800] ;  /* 0x0008000a03807984 */ /* 0x000fe20008000c00 */
[----:B------:R-:W-:Y:S01]  /*26b20*/  BAR.SYNC.DEFER_BLOCKING 0x0 ;  /* 0x0000000000007b1d */ /* 0x000fe20000010000 */
[C---:B------:R-:W-:Y:S01]  /*26b30*/  ISETP.GE.AND P0, PT, R137.reuse, UR14, PT ;  /* 0x0000000e89007c0c */ /* 0x040fe2000bf06270 */
[----:B----4-:R-:W-:-:S02]  /*26b40*/  IMAD R137, R137, UR4, RZ ;  /* 0x0000000489897c24 */ /* 0x010fc4000f8e02ff */
[C---:B------:R-:W-:Y:S01]  /*26b50*/  IMAD R139, R0.reuse, R136, RZ ;  /* 0x00000088008b7224 */ /* 0x040fe200078e02ff */
[----:B------:R-:W-:Y:S01]  /*26b60*/  ISETP.LT.AND P1, PT, R0, UR15, !P0 ;  /* 0x0000000f00007c0c */ /* 0x000fe2000c721270 */
[----:B------:R-:W3:Y:S01]  /*26b70*/  LDCU UR4, c[0x0][0x39c] ;  /* 0x00007380ff0477ac */ /* 0x000ee20008000800 */
[C---:B------:R-:W-:Y:S01]  /*26b80*/  LEA R0, P2, R137.reuse, UR12, 0x2 ;  /* 0x0000000c89007c11 */ /* 0x040fe2000f8410ff */
[----:B------:R-:W-:Y:S04]  /*26b90*/  STS.128 [R2], R120 ;  /* 0x0000007802007388 */ /* 0x000fe80000000c00 */
[----:B------:R4:W-:Y:S01]  /*26ba0*/  STS.128 [R2+0x400], R124 ;  /* 0x0004007c02007388 */ /* 0x0009e20000000c00 */
[----:B------:R-:W-:Y:S02]  /*26bb0*/  LEA.HI.X.SX32 R137, R137, UR13, 0x2, P2 ;  /* 0x0000000d89897c11 */ /* 0x000fe400090f16ff */
[----:B------:R-:W-:-:S04]  /*26bc0*/  LEA R138, P2, R139, R0, 0x2 ;  /* 0x000000008b8a7211 */ /* 0x000fc800078410ff */
[----:B------:R-:W-:Y:S01]  /*26bd0*/  LEA.HI.X.SX32 R139, R139, R137, 0x2, P2 ;  /* 0x000000898b8b7211 */ /* 0x000fe200010f16ff */
[----:B------:R-:W-:Y:S01]  /*26be0*/  BAR.SYNC.DEFER_BLOCKING 0x0 ;  /* 0x0000000000007b1d */ /* 0x000fe20000010000 */
[C---:B------:R-:W-:Y:S01]  /*26bf0*/  ISETP.LT.AND P3, PT, R142.reuse, UR15, !P0 ;  /* 0x0000000f8e007c0c */ /* 0x040fe2000c761270 */
[-C--:B----4-:R-:W-:Y:S02]  /*26c00*/  IMAD R125, R142, R136.reuse, RZ ;  /* 0x000000888e7d7224 */ /* 0x090fe400078e02ff */
[-C--:B------:R-:W-:Y:S02]  /*26c10*/  IMAD R124, R140, R136.reuse, RZ ;  /* 0x000000888c7c7224 */ /* 0x080fe400078e02ff */
[----:B------:R-:W-:Y:S01]  /*26c20*/  IMAD R123, R146, R136, RZ ;  /* 0x00000088927b7224 */ /* 0x000fe200078e02ff */
[----:B------:R-:W-:Y:S01]  /*26c30*/  ISETP.LT.AND P5, PT, R140, UR15, !P0 ;  /* 0x0000000f8c007c0c */ /* 0x000fe2000c7a1270 */
[----:B------:R4:W-:Y:S01]  /*26c40*/  @P1 STG.E desc[UR40][R138.64], R16 ;  /* 0x000000108a001986 */ /* 0x0009e2000c101928 */
[----:B------:R-:W-:Y:S01]  /*26c50*/  LEA R144, P1, R125, R0, 0x2 ;  /* 0x000000007d907211 */ /* 0x000fe200078210ff */
[----:B------:R-:W-:-:S02]  /*26c60*/  IMAD R122, R157, R136, RZ ;  /* 0x000000889d7a7224 */ /* 0x000fc400078e02ff */
[----:B----4-:R-:W-:Y:S01]  /*26c70*/  IMAD R16, R141, R136, RZ ;  /* 0x000000888d107224 */ /* 0x010fe200078e02ff */
[----:B------:R-:W-:-:S04]  /*26c80*/  LEA.HI.X.SX32 R145, R125, R137, 0x2, P1 ;  /* 0x000000897d917211 */ /* 0x000fc800008f16ff */
[----:B------:R-:W-:Y:S01]  /*26c90*/  LEA R142, P4, R16, R0, 0x2 ;  /* 0x00000000108e7211 */ /* 0x000fe200078810ff */
[----:B------:R-:W-:Y:S01]  /*26ca0*/  IMAD R2, R156, R136, RZ ;  /* 0x000000889c027224 */ /* 0x000fe200078e02ff */
[-C--:B------:R-:W-:Y:S02]  /*26cb0*/  LEA R140, P1, R124, R0.reuse, 0x2 ;  /* 0x000000007c8c7211 */ /* 0x080fe400078210ff */
[-C--:B------:R-:W-:Y:S02]  /*26cc0*/  LEA.HI.X.SX32 R143, R16, R137.reuse, 0x2, P4 ;  /* 0x00000089108f7211 */ /* 0x080fe400020f16ff */
[----:B------:R-:W-:Y:S02]  /*26cd0*/  LEA R138, P4, R123, R0, 0x2 ;  /* 0x000000007b8a7211 */ /* 0x000fe400078810ff */
[----:B------:R-:W-:Y:S01]  /*26ce0*/  ISETP.LT.AND P2, PT, R141, UR15, !P0 ;  /* 0x0000000f8d007c0c */ /* 0x000fe2000c741270 */
[----:B------:R-:W-:Y:S01]  /*26cf0*/  IMAD R121, R154, R136, RZ ;  /* 0x000000889a797224 */ /* 0x000fe200078e02ff */
[----:B------:R-:W-:-:S02]  /*26d00*/  LEA.HI.X.SX32 R141, R124, R137, 0x2, P1 ;  /* 0x000000897c8d7211 */ /* 0x000fc400008f16ff */
[-C--:B------:R-:W-:Y:S02]  /*26d10*/  LEA.HI.X.SX32 R139, R123, R137.reuse, 0x2, P4 ;  /* 0x000000897b8b7211 */ /* 0x080fe400020f16ff */
[-C--:B------:R-:W-:Y:S02]  /*26d20*/  LEA R134, P1, R122, R0.reuse, 0x2 ;  /* 0x000000007a867211 */ /* 0x080fe400078210ff */
[----:B------:R-:W-:Y:S01]  /*26d30*/  LEA R132, P4, R2, R0, 0x2 ;  /* 0x0000000002847211 */ /* 0x000fe200078810ff */
[----:B------:R-:W-:Y:S01]  /*26d40*/  IMAD R125, R152, R136, RZ ;  /* 0x00000088987d7224 */ /* 0x000fe200078e02ff */
[-C--:B------:R-:W-:Y:S02]  /*26d50*/  LEA.HI.X.SX32 R135, R122, R137.reuse, 0x2, P1 ;  /* 0x000000897a877211 */ /* 0x080fe400008f16ff */
[----:B------:R-:W-:Y:S02]  /*26d60*/  LEA.HI.X.SX32 R133, R2, R137, 0x2, P4 ;  /* 0x0000008902857211 */ /* 0x000fe400020f16ff */
[----:B------:R-:W-:-:S04]  /*26d70*/  LEA R122, P4, R121, R0, 0x2 ;  /* 0x00000000797a7211 */ /* 0x000fc800078810ff */
[-C--:B------:R-:W-:Y:S02]  /*26d80*/  LEA.HI.X.SX32 R123, R121, R137.reuse, 0x2, P4 ;  /* 0x00000089797b7211 */ /* 0x080fe400020f16ff */
[C---:B------:R-:W-:Y:S01]  /*26d90*/  LEA R124, P4, R125.reuse, R0, 0x2 ;  /* 0x000000007d7c7211 */ /* 0x040fe200078810ff */
[----:B------:R-:W-:Y:S01]  /*26da0*/  @P3 STG.E desc[UR40][R144.64], R17 ;  /* 0x0000001190003986 */ /* 0x000fe2000c101928 */
[----:B------:R-:W-:Y:S02]  /*26db0*/  ISETP.LT.AND P6, PT, R146, UR15, !P0 ;  /* 0x0000000f92007c0c */ /* 0x000fe4000c7c1270 */
[----:B------:R-:W-:Y:S02]  /*26dc0*/  LEA.HI.X.SX32 R125, R125, R137, 0x2, P4 ;  /* 0x000000897d7d7211 */ /* 0x000fe400020f16ff */
[----:B------:R-:W-:Y:S02]  /*26dd0*/  ISETP.LT.AND P4, PT, R157, UR15, !P0 ;  /* 0x0000000f9d007c0c */ /* 0x000fe4000c781270 */
[----:B------:R-:W-:Y:S01]  /*26de0*/  ISETP.LT.AND P3, PT, R156, UR15, !P0 ;  /* 0x0000000f9c007c0c */ /* 0x000fe2000c761270 */
[----:B------:R-:W-:Y:S04]  /*26df0*/  @P2 STG.E desc[UR40][R142.64], R18 ;  /* 0x000000128e002986 */ /* 0x000fe8000c101928 */
[----:B------:R4:W-:Y:S04]  /*26e00*/  @P5 STG.E desc[UR40][R140.64], R19 ;  /* 0x000000138c005986 */ /* 0x0009e8000c101928 */
[----:B------:R-:W-:Y:S04]  /*26e10*/  @P6 STG.E desc[UR40][R138.64], R12 ;  /* 0x0000000c8a006986 */ /* 0x000fe8000c101928 */
[----:B----4-:R-:W4:Y:S04]  /*26e20*/  LDL.LU R141, [R1+0x5f4] ;  /* 0x0005f400018d7983 */ /* 0x010f280000300800 */
[----:B------:R-:W2:Y:S04]  /*26e30*/  LDL.LU R140, [R1+0x754] ;  /* 0x00075400018c7983 */ /* 0x000ea80000300800 */
[----:B------:R-:W-:Y:S04]  /*26e40*/  @P4 STG.E desc[UR40][R134.64], R13 ;  /* 0x0000000d86004986 */ /* 0x000fe8000c101928 */
[----:B------:R1:W-:Y:S04]  /*26e50*/  @P3 STG.E desc[UR40][R132.64], R14 ;  /* 0x0000000e84003986 */ /* 0x0003e8000c101928 */
[----:B-1----:R-:W2:Y:S04]  /*26e60*/  LDL.LU R132, [R1+0x5f0] ;  /* 0x0005f00001847983 */ /* 0x002ea80000300800 */
[----:B------:R-:W2:Y:S04]  /*26e70*/  LDL.LU R18, [R1+0x5ec] ;  /* 0x0005ec0001127983 */ /* 0x000ea80000300800 */
[----:B------:R-:W2:Y:S01]  /*26e80*/  LDL.LU R19, [R1+0x5e8] ;  /* 0x0005e80001137983 */ /* 0x000ea20000300800 */
[----:B------:R-:W-:-:S02]  /*26e90*/  IMAD R120, R155, R136, RZ ;  /* 0x000000889b787224 */ /* 0x000fc400078e02ff */
[----:B------:R-:W-:-:S03]  /*26ea0*/  IMAD R16, R153, R136, RZ ;  /* 0x0000008899107224 */ /* 0x000fc600078e02ff */
[----:B------:R-:W-:Y:S01]  /*26eb0*/  LEA R126, P1, R120, R0, 0x2 ;  /* 0x00000000787e7211 */ /* 0x000fe200078210ff */
[----:B------:R-:W-:-:S03]  /*26ec0*/  IMAD R2, R151, R136, RZ ;  /* 0x0000008897027224 */ /* 0x000fc600078e02ff */
[-C--:B------:R-:W-:Y:S02]  /*26ed0*/  LEA.HI.X.SX32 R127, R120, R137.reuse, 0x2, P1 ;  /* 0x00000089787f7211 */ /* 0x080fe400008f16ff */
[CC--:B------:R-:W-:Y:S02]  /*26ee0*/  LEA R120, P1, R16.reuse, R0.reuse, 0x2 ;  /* 0x0000000010787211 */ /* 0x0c0fe400078210ff */
[----:B------:R-:W-:Y:S02]  /*26ef0*/  ISETP.LT.AND P2, PT, R155, UR15, !P0 ;  /* 0x0000000f9b007c0c */ /* 0x000fe4000c741270 */
[----:B------:R-:W-:Y:S02]  /*26f00*/  LEA.HI.X.SX32 R121, R16, R137, 0x2, P1 ;  /* 0x0000008910797211 */ /* 0x000fe400008f16ff */
[----:B------:R-:W-:Y:S02]  /*26f10*/  LEA R146, P1, R2, R0, 0x2 ;  /* 0x0000000002927211 */ /* 0x000fe400078210ff */
[----:B------:R-:W-:-:S02]  /*26f20*/  ISETP.LT.AND P5, PT, R154, UR15, !P0 ;  /* 0x0000000f9a007c0c */ /* 0x000fc4000c7a1270 */
[----:B------:R-:W-:Y:S02]  /*26f30*/  LEA.HI.X.SX32 R147, R2, R137, 0x2, P1 ;  /* 0x0000008902937211 */ /* 0x000fe400008f16ff */
[----:B---3--:R-:W-:Y:S01]  /*26f40*/  ISETP.LT.AND P1, PT, R158, UR4, !P0 ;  /* 0x000000049e007c0c */ /* 0x008fe2000c721270 */
[----:B------:R-:W2:Y:S01]  /*26f50*/  LDCU UR4, c[0x0][0x39c] ;  /* 0x00007380ff0477ac */ /* 0x000ea20008000800 */
[----:B------:R-:W-:Y:S02]  /*26f60*/  ISETP.LT.AND P6, PT, R153, UR15, !P0 ;  /* 0x0000000f99007c0c */ /* 0x000fe4000c7c1270 */
[----:B------:R-:W-:Y:S01]  /*26f70*/  ISETP.LT.AND P4, PT, R152, UR15, !P0 ;  /* 0x0000000f98007c0c */ /* 0x000fe2000c781270 */
[CC--:B------:R-:W-:Y:S01]  /*26f80*/  IMAD R2, R150.reuse, R136.reuse, RZ ;  /* 0x0000008896027224 */ /* 0x0c0fe200078e02ff */
[----:B------:R-:W-:Y:S01]  /*26f90*/  ISETP.LT.AND P3, PT, R151, UR15, !P0 ;  /* 0x0000000f97007c0c */ /* 0x000fe2000c761270 */
[----:B------:R1:W-:Y:S01]  /*26fa0*/  @P2 STG.E desc[UR40][R126.64], R15 ;  /* 0x0000000f7e002986 */ /* 0x0003e2000c101928 */
[----:B------:R-:W-:Y:S01]  /*26fb0*/  ISETP.LT.AND P2, PT, R150, UR15, !P0 ;  /* 0x0000000f96007c0c */ /* 0x000fe2000c741270 */
[----:B------:R-:W-:-:S02]  /*26fc0*/  IMAD R16, R149, R136, RZ ;  /* 0x0000008895107224 */ /* 0x000fc400078e02ff */
[----:B------:R-:W-:Y:S01]  /*26fd0*/  @P5 STG.E desc[UR40][R122.64], R32 ;  /* 0x000000207a005986 */ /* 0x000fe2000c101928 */
[----:B------:R-:W-:Y:S01]  /*26fe0*/  LEA R12, P5, R2, R0, 0x2 ;  /* 0x00000000020c7211 */ /* 0x000fe200078a10ff */
[----:B------:R-:W-:Y:S02]  /*26ff0*/  IMAD R17, R148, R136, RZ ;  /* 0x0000008894117224 */ /* 0x000fe400078e02ff */
[----:B------:R-:W-:Y:S01]  /*27000*/  @P6 STG.E desc[UR40][R120.64], R33 ;  /* 0x0000002178006986 */ /* 0x000fe2000c101928 */
[-C--:B------:R-:W-:Y:S02]  /*27010*/  LEA.HI.X.SX32 R13, R2, R137.reuse, 0x2, P5 ;  /* 0x00000089020d7211 */ /* 0x080fe400028f16ff */
[----:B------:R-:W-:Y:S01]  /*27020*/  LEA R14, P6, R16, R0, 0x2 ;  /* 0x00000000100e7211 */ /* 0x000fe200078c10ff */
[----:B------:R3:W-:Y:S01]  /*27030*/  @P4 STG.E desc[UR40][R124.64], R34 ;  /* 0x000000227c004986 */ /* 0x0007e2000c101928 */
[----:B------:R-:W-:Y:S02]  /*27040*/  ISETP.LT.AND P5, PT, R149, UR15, !P0 ;  /* 0x0000000f95007c0c */ /* 0x000fe4000c7a1270 */
[----:B------:R-:W-:Y:S01]  /*27050*/  ISETP.LT.AND P4, PT, R148, UR15, !P0 ;  /* 0x0000000f94007c0c */ /* 0x000fe2000c781270 */
[----:B------:R-:W-:Y:S01]  /*27060*/  @P3 STG.E desc[UR40][R146.64], R35 ;  /* 0x0000002392003986 */ /* 0x000fe2000c101928 */
[----:B-1----:R-:W-:-:S02]  /*27070*/  LEA.HI.X.SX32 R15, R16, R137, 0x2, P6 ;  /* 0x00000089100f7211 */ /* 0x002fc400030f16ff */
[C---:B------:R-:W-:Y:S01]  /*27080*/  LEA R16, P6, R17.reuse, R0, 0x2 ;  /* 0x0000000011107211 */ /* 0x040fe200078c10ff */
[----:B---3--:R-:W3:Y:S04]  /*27090*/  LDL.LU R34, [R1+0x5e4] ;  /* 0x0005e40001227983 */ /* 0x008ee80000300800 */
[----:B------:R-:W3:Y:S01]  /*270a0*/  LDL.LU R33, [R1+0x5e0] ;  /* 0x0005e00001217983 */ /* 0x000ee20000300800 */
[----:B------:R-:W-:-:S03]  /*270b0*/  LEA.HI.X.SX32 R17, R17, R137, 0x2, P6 ;  /* 0x0000008911117211 */ /* 0x000fc600030f16ff */
[----:B------:R-:W-:Y:S04]  /*270c0*/  @P2 STG.E desc[UR40][R12.64], R28 ;  /* 0x0000001c0c002986 */ /* 0x000fe8000c101928 */
[----:B------:R-:W3:Y:S04]  /*270d0*/  LDL.LU R32, [R1+0x5dc] ;  /* 0x0005dc0001207983 */ /* 0x000ee80000300800 */
[----:B------:R-:W-:Y:S04]  /*270e0*/  @P5 STG.E desc[UR40][R14.64], R29 ;  /* 0x0000001d0e005986 */ /* 0x000fe8000c101928 */
[----:B------:R1:W-:Y:S04]  /*270f0*/  @P4 STG.E desc[UR40][R16.64], R30 ;  /* 0x0000001e10004986 */ /* 0x0003e8000c101928 */
[----:B-1----:R-:W3:Y:S01]  /*27100*/  LDL.LU R17, [R1+0x5d8] ;  /* 0x0005d80001117983 */ /* 0x002ee20000300800 */
[----:B----4-:R-:W-:Y:S01]  /*27110*/  IMAD R2, R141, R136, RZ ;  /* 0x000000888d027224 */ /* 0x010fe200078e02ff */
[----:B--2---:R-:W-:Y:S01]  /*27120*/  ISETP.LT.AND P3, PT, R140, UR4, !P0 ;  /* 0x000000048c007c0c */ /* 0x004fe2000c761270 */
[----:B------:R-:W1:Y:S03]  /*27130*/  LDCU UR4, c[0x0][0x39c] ;  /* 0x00007380ff0477ac */ /* 0x000e660008000800 */
[----:B------:R-:W-:-:S04]  /*27140*/  LEA R12, P2, R2, R0, 0x2 ;  /* 0x00000000020c7211 */ /* 0x000fc800078410ff */
[----:B------:R-:W-:Y:S02]  /*27150*/  LEA.HI.X.SX32 R13, R2, R137, 0x2, P2 ;  /* 0x00000089020d7211 */ /* 0x000fe400010f16ff */
[----:B------:R-:W-:Y:S01]  /*27160*/  ISETP.LT.AND P6, PT, R141, UR15, !P0 ;  /* 0x0000000f8d007c0c */ /* 0x000fe2000c7c1270 */
[----:B------:R-:W-:-:S05]  /*27170*/  IMAD R2, R132, R136, RZ ;  /* 0x0000008884027224 */ /* 0x000fca00078e02ff */
[----:B------:R-:W-:-:S04]  /*27180*/  LEA R14, P4, R2, R0, 0x2 ;  /* 0x00000000020e7211 */ /* 0x000fc800078810ff */
[----:B------:R-:W-:Y:S01]  /*27190*/  LEA.HI.X.SX32 R15, R2, R137, 0x2, P4 ;  /* 0x00000089020f7211 */ /* 0x000fe200020f16ff */
[CC--:B------:R-:W-:Y:S01]  /*271a0*/  IMAD R2, R19.reuse, R136.reuse, RZ ;  /* 0x0000008813027224 */ /* 0x0c0fe200078e02ff */
[----:B-1----:R-:W-:Y:S02]  /*271b0*/  ISETP.LT.AND P4, PT, R19, UR4, !P0 ;  /* 0x0000000413007c0c */ /* 0x002fe4000c781270 */
[----:B------:R-:W-:Y:S01]  /*271c0*/  ISETP.LT.AND P2, PT, R18, UR15, !P0 ;  /* 0x0000000f12007c0c */ /* 0x000fe2000c741270 */
[----:B------:R-:W2:Y:S01]  /*271d0*/  LDL.LU R19, [R1+0x5d4] ;  /* 0x0005d40001137983 */ /* 0x000ea20000300800 */
[----:B------:R-:W-:Y:S01]  /*271e0*/  ISETP.LT.AND P5, PT, R132, UR15, !P0 ;  /* 0x0000000f84007c0c */ /* 0x000fe2000c7a1270 */
[----:B------:R-:W1:Y:S02]  /*271f0*/  LDCU UR4, c[0x0][0x39c] ;  /* 0x00007380ff0477ac */ /* 0x000e640008000800 */
[----:B------:R-:W4:Y:S01]  /*27200*/  LDL.LU R28, [R1+0x5d0] ;  /* 0x0005d000011c7983 */ /* 0x000f220000300800 */
[----:B------:R-:W-:-:S03]  /*27210*/  IMAD R18, R18, R136, RZ ;  /* 0x0000008812127224 */ /* 0x000fc600078e02ff */
[----:B------:R-:W4:Y:S04]  /*27220*/  LDL.LU R29, [R1+0x5cc] ;  /* 0x0005cc00011d7983 */ /* 0x000f280000300800 */
[----:B------:R1:W-:Y:S02]  /*27230*/  @P6 STG.E desc[UR40][R12.64], R31 ;  /* 0x0000001f0c006986 */ /* 0x0003e4000c101928 */
[----:B-1----:R-:W-:-:S04]  /*27240*/  LEA R12, P6, R18, R0, 0x2 ;  /* 0x00000000120c7211 */ /* 0x002fc800078c10ff */
[-C--:B------:R-:W-:Y:S02]  /*27250*/  LEA.HI.X.SX32 R13, R18, R137.reuse, 0x2, P6 ;  /* 0x00000089120d7211 */ /* 0x080fe400030f16ff */
[----:B------:R-:W4:Y:S04]  /*27260*/  LDL.LU R18, [R1+0x5c8] ;  /* 0x0005c80001127983 */ /* 0x000f280000300800 */
[----:B------:R1:W-:Y:S04]  /*27270*/  @P5 STG.E desc[UR40][R14.64], R48 ;  /* 0x000000300e005986 */ /* 0x0003e8000c101928 */
[----:B------:R3:W-:Y:S01]  /*27280*/  @P2 STG.E desc[UR40][R12.64], R49 ;  /* 0x000000310c002986 */ /* 0x0007e2000c101928 */
[----:B-1----:R-:W-:Y:S01]  /*27290*/  LEA R14, P6, R2, R0, 0x2 ;  /* 0x00000000020e7211 */ /* 0x002fe200078c10ff */
[CC--:B---3--:R-:W-:Y:S01]  /*272a0*/  IMAD R16, R34.reuse, R136.reuse, RZ ;  /* 0x0000008822107224 */ /* 0x0c8fe200078e02ff */
[----:B------:R-:W-:Y:S01]  /*272b0*/  ISETP.LT.AND P5, PT, R34, UR5, !P0 ;  /* 0x0000000522007c0c */ /* 0x000fe2000c7a1270 */
[----:B------:R-:W2:Y:S01]  /*272c0*/  LDCU UR5, c[0x0][0x39c] ;  /* 0x00007380ff0577ac */ /* 0x000ea20008000800 */
[----:B------:R-:W-:Y:S01]  /*272d0*/  LEA.HI.X.SX32 R15, R2, R137, 0x2, P6 ;  /* 0x00000089020f7211 */ /* 0x000fe200030f16ff */
[----:B------:R-:W-:Y:S01]  /*272e0*/  IMAD R2, R33, R136, RZ ;  /* 0x0000008821027224 */ /* 0x000fe200078e02ff */
[----:B------:R-:W-:-:S02]  /*272f0*/  LEA R12, P6, R16, R0, 0x2 ;  /* 0x00000000100c7211 */ /* 0x000fc400078c10ff */
[----:B------:R-:W-:Y:S01]  /*27300*/  ISETP.LT.AND P2, PT, R33, UR6, !P0 ;  /* 0x0000000621007c0c */ /* 0x000fe2000c741270 */
[----:B------:R-:W4:Y:S01]  /*27310*/  LDCU UR6, c[0x0][0x39c] ;  /* 0x00007380ff0677ac */ /* 0x000f220008000800 */
[----:B------:R1:W-:Y:S01]  /*27320*/  @P4 STG.E desc[UR40][R14.64], R50 ;  /* 0x000000320e004986 */ /* 0x0003e2000c101928 */
[----:B------:R-:W-:Y:S01]  /*27330*/  LEA.HI.X.SX32 R13, R16, R137, 0x2, P6 ;  /* 0x00000089100d7211 */ /* 0x000fe200030f16ff */
[C---:B------:R-:W-:Y:S01]  /*27340*/  IMAD R16, R32.reuse, R136, RZ ;  /* 0x0000008820107224 */ /* 0x040fe200078e02ff */
[----:B------:R-:W-:Y:S01]  /*27350*/  ISETP.LT.AND P4, PT, R32, UR7, !P0 ;  /* 0x0000000720007c0c */ /* 0x000fe2000c781270 */
[----:B------:R-:W3:Y:S02]  /*27360*/  LDCU UR7, c[0x0][0x39c] ;  /* 0x00007380ff0777ac */ /* 0x000ee40008000800 */
[----:B------:R3:W-:Y:S01]  /*27370*/  @P5 STG.E desc[UR40][R12.64], R51 ;  /* 0x000000330c005986 */ /* 0x0007e2000c101928 */
[----:B-1----:R-:W-:-:S04]  /*27380*/  LEA R14, P6, R2, R0, 0x2 ;  /* 0x00000000020e7211 */ /* 0x002fc800078c10ff */
[-C--:B------:R-:W-:Y:S02]  /*27390*/  LEA.HI.X.SX32 R15, R2, R137.reuse, 0x2, P6 ;  /* 0x00000089020f7211 */ /* 0x080fe400030f16ff */
[C---:B---3--:R-:W-:Y:S02]  /*273a0*/  LEA R12, P6, R16.reuse, R0, 0x2 ;  /* 0x00000000100c7211 */ /* 0x048fe400078c10ff */
[C---:B------:R-:W-:Y:S01]  /*273b0*/  ISETP.LT.AND P5, PT, R17.reuse, UR4, !P0 ;  /* 0x0000000411007c0c */ /* 0x040fe2000c7a1270 */
[----:B------:R-:W-:Y:S01]  /*273c0*/  IMAD R2, R17, R136, RZ ;  /* 0x0000008811027224 */ /* 0x000fe200078e02ff */
[----:B------:R1:W-:Y:S01]  /*273d0*/  @P2 STG.E desc[UR40][R14.64], R44 ;  /* 0x0000002c0e002986 */ /* 0x0003e2000c101928 */
[----:B------:R-:W-:Y:S01]  /*273e0*/  LEA.HI.X.SX32 R13, R16, R137, 0x2, P6 ;  /* 0x00000089100d7211 */ /* 0x000fe200030f16ff */
[----:B------:R-:W3:Y:S02]  /*273f0*/  LDCU UR4, c[0x0][0x39c] ;  /* 0x00007380ff0477ac */ /* 0x000ee40008000800 */
[----:B------:R-:W3:Y:S04]  /*27400*/  LDL.LU R17, [R1+0x5c4] ;  /* 0x0005c40001117983 */ /* 0x000ee80000300800 */
[----:B------:R2:W-:Y:S01]  /*27410*/  @P4 STG.E desc[UR40][R12.64], R45 ;  /* 0x0000002d0c004986 */ /* 0x0005e2000c101928 */
[----:B-1----:R-:W-:-:S04]  /*27420*/  LEA R14, P6, R2, R0, 0x2 ;  /* 0x00000000020e7211 */ /* 0x002fc800078c10ff */
[----:B------:R-:W-:-:S05]  /*27430*/  LEA.HI.X.SX32 R15, R2, R137, 0x2, P6 ;  /* 0x00000089020f7211 */ /* 0x000fca00030f16ff */
[----:B------:R1:W-:Y:S01]  /*27440*/  @P5 STG.E desc[UR40][R14.64], R46 ;  /* 0x0000002e0e005986 */ /* 0x0003e2000c101928 */
[C---:B--2---:R-:W-:Y:S01]  /*27450*/  ISETP.LT.AND P2, PT, R19.reuse, UR5, !P0 ;  /* 0x0000000513007c0c */ /* 0x044fe2000c741270 */
[-C--:B------:R-:W-:Y:S01]  /*27460*/  IMAD R16, R19, R136.reuse, RZ ;  /* 0x0000008813107224 */ /* 0x080fe200078e02ff */
[----:B------:R-:W2:Y:S01]  /*27470*/  LDCU UR5, c[0x0][0x39c] ;  /* 0x00007380ff0577ac */ /* 0x000ea20008000800 */
[----:B------:R-:W2:Y:S01]  /*27480*/  LDL.LU R19, [R1+0x5c0] ;  /* 0x0005c00001137983 */ /* 0x000ea20000300800 */
[C---:B----4-:R-:W-:Y:S01]  /*27490*/  ISETP.LT.AND P4, PT, R28.reuse, UR6, !P0 ;  /* 0x000000061c007c0c */ /* 0x050fe2000c781270 */
[----:B------:R-:W-:Y:S01]  /*274a0*/  IMAD R2, R28, R136, RZ ;  /* 0x000000881c027224 */ /* 0x000fe200078e02ff */
[C---:B------:R-:W-:Y:S01]  /*274b0*/  LEA R12, P6, R16.reuse, R0, 0x2 ;  /* 0x00000000100c7211 */ /* 0x040fe200078c10ff */
[----:B------:R-:W4:Y:S01]  /*274c0*/  LDL.LU R28, [R1+0x5bc] ;  /* 0x0005bc00011c7983 */ /* 0x000f220000300800 */
[C---:B------:R-:W-:Y:S01]  /*274d0*/  ISETP.LT.AND P5, PT, R29.reuse, UR7, !P0 ;  /* 0x000000071d007c0c */ /* 0x040fe2000c7a1270 */
[----:B------:R-:W2:Y:S01]  /*274e0*/  LDCU UR6, c[0x0][0x39c] ;  /* 0x00007380ff0677ac */ /* 0x000ea20008000800 */
[----:B------:R-:W-:Y:S01]  /*274f0*/  LEA.HI.X.SX32 R13, R16, R137, 0x2, P6 ;  /* 0x00000089100d7211 */ /* 0x000fe200030f16ff */
[----:B------:R-:W-:-:S02]  /*27500*/  IMAD R16, R29, R136, RZ ;  /* 0x000000881d107224 */ /* 0x000fc400078e02ff */
[----:B------:R-:W4:Y:S01]  /*27510*/  LDL.LU R29, [R1+0x5b8] ;  /* 0x0005b800011d7983 */ /* 0x000f220000300800 */
[C---:B-1----:R-:W-:Y:S01]  /*27520*/  LEA R14, P6, R2.reuse, R0, 0x2 ;  /* 0x00000000020e7211 */ /* 0x042fe200078c10ff */
[----:B------:R-:W4:Y:S02]  /*27530*/  LDCU UR7, c[0x0][0x39c] ;  /* 0x00007380ff0777ac */ /* 0x000f240008000800 */
[----:B------:R1:W-:Y:S01]  /*27540*/  @P2 STG.E desc[UR40][R12.64], R47 ;  /* 0x0000002f0c002986 */ /* 0x0003e2000c101928 */
[-C--:B------:R-:W-:Y:S02]  /*27550*/  LEA.HI.X.SX32 R15, R2, R137.reuse, 0x2, P6 ;  /* 0x00000089020f7211 */ /* 0x080fe400030f16ff */
[C---:B---3--:R-:W-:Y:S01]  /*27560*/  ISETP.LT.AND P2, PT, R18.reuse, UR4, !P0 ;  /* 0x0000000412007c0c */ /* 0x048fe2000c741270 */
[----:B------:R-:W-:Y:S01]  /*27570*/  IMAD R2, R18, R136, RZ ;  /* 0x0000008812027224 */ /* 0x000fe200078e02ff */
[CC--:B-1----:R-:W-:Y:S01]  /*27580*/  LEA R12, P6, R16.reuse, R0.reuse, 0x2 ;  /* 0x00000000100c7211 */ /* 0x0c2fe200078c10ff */
[----:B------:R-:W3:Y:S01]  /*27590*/  LDL.LU R18, [R1+0x5b4] ;  /* 0x0005b40001127983 */ /* 0x000ee20000300800 */
[----:B------:R-:W1:Y:S02]  /*275a0*/  LDCU UR4, c[0x0][0x39c] ;  /* 0x00007380ff0477ac */ /* 0x000e640008000800 */
[----:B------:R-:W-:Y:S01]  /*275b0*/  LEA.HI.X.SX32 R13, R16, R137, 0x2, P6 ;  /* 0x00000089100d7211 */ /* 0x000fe200030f16ff */
[----:B------:R1:W-:Y:S04]  /*275c0*/  @P4 STG.E desc[UR40][R14.64], R64 ;  /* 0x000000400e004986 */ /* 0x0003e8000c101928 */
[----:B------:R2:W-:Y:S01]  /*275d0*/  @P5 STG.E desc[UR40][R12.64], R65 ;  /* 0x000000410c005986 */ /* 0x0005e2000c101928 */
[----:B-1----:R-:W-:-:S04]  /*275e0*/  LEA R14, P6, R2, R0, 0x2 ;  /* 0x00000000020e7211 */ /* 0x002fc800078c10ff */
[----:B------:R-:W-:-:S05]  /*275f0*/  LEA.HI.X.SX32 R15, R2, R137, 0x2, P6 ;  /* 0x00000089020f7211 */ /* 0x000fca00030f16ff */
[----:B------:R1:W-:Y:S01]  /*27600*/  @P2 STG.E desc[UR40][R14.64], R66 ;  /* 0x000000420e002986 */ /* 0x0003e2000c101928 */
[C---:B--2---:R-:W-:Y:S01]  /*27610*/  ISETP.LT.AND P4, PT, R17.reuse, UR5, !P0 ;  /* 0x0000000511007c0c */ /* 0x044fe2000c781270 */
[----:B------:R-:W-:Y:S01]  /*27620*/  IMAD R16, R17, R136, RZ ;  /* 0x0000008811107224 */ /* 0x000fe200078e02ff */
[----:B------:R-:W2:Y:S01]  /*27630*/  LDCU UR5, c[0x0][0x39c] ;  /* 0x00007380ff0577ac */ /* 0x000ea20008000800 */
[----:B------:R-:W2:Y:S03]  /*27640*/  LDL.LU R17, [R1+0x5b0] ;  /* 0x0005b00001117983 */ /* 0x000ea60000300800 */
[----:B------:R-:W-:-:S04]  /*27650*/  LEA R12, P6, R16, R0, 0x2 ;  /* 0x00000000100c7211 */ /* 0x000fc800078c10ff */
[----:B------:R-:W-:-:S05]  /*27660*/  LEA.HI.X.SX32 R13, R16, R137, 0x2, P6 ;  /* 0x00000089100d7211 */ /* 0x000fca00030f16ff */
[----:B------:R1:W-:Y:S01]  /*27670*/  @P4 STG.E desc[UR40][R12.64], R67 ;  /* 0x000000430c004986 */ /* 0x0003e2000c101928 */
[C---:B------:R-:W-:Y:S01]  /*27680*/  ISETP.LT.AND P5, PT, R19.reuse, UR6, !P0 ;  /* 0x0000000613007c0c */ /* 0x040fe2000c7a1270 */
[-C--:B------:R-:W-:Y:S01]  /*27690*/  IMAD R2, R19, R136.reuse, RZ ;  /* 0x0000008813027224 */ /* 0x080fe200078e02ff */
[----:B------:R-:W2:Y:S01]  /*276a0*/  LDCU UR6, c[0x0][0x39c] ;  /* 0x00007380ff0677ac */ /* 0x000ea20008000800 */
[----:B------:R-:W2:Y:S01]  /*276b0*/  LDL.LU R19, [R1+0x798] ;  /* 0x0007980001137983 */ /* 0x000ea20000300800 */
[C---:B----4-:R-:W-:Y:S01]  /*276c0*/  ISETP.LT.AND P2, PT, R28.reuse, UR7, !P0 ;  /* 0x000000071c007c0c */ /* 0x050fe2000c741270 */
[----:B------:R-:W-:Y:S01]  /*276d0*/  IMAD R16, R28, R136, RZ ;  /* 0x000000881c107224 */ /* 0x000fe200078e02ff */
[C---:B-1----:R-:W-:Y:S01]  /*276e0*/  LEA R14, P6, R2.reuse, R0, 0x2 ;  /* 0x00000000020e7211 */ /* 0x042fe200078c10ff */
[----:B------:R-:W4:Y:S01]  /*276f0*/  LDL.LU R28, [R1+0x794] ;  /* 0x00079400011c7983 */ /* 0x000f220000300800 */
[----:B------:R-:W1:Y:S02]  /*27700*/  LDCU UR7, c[0x0][0x39c] ;  /* 0x00007380ff0777ac */ /* 0x000e640008000800 */
[-C--:B------:R-:W-:Y:S01]  /*27710*/  LEA.HI.X.SX32 R15, R2, R137.reuse, 0x2, P6 ;  /* 0x00000089020f7211 */ /* 0x080fe200030f16ff */
[----:B------:R-:W-:Y:S01]  /*27720*/  IMAD R2, R29, R136, RZ ;  /* 0x000000881d027224 */ /* 0x000fe200078e02ff */
[C---:B------:R-:W-:Y:S01]  /*27730*/  LEA R12, P6, R16.reuse, R0, 0x2 ;  /* 0x00000000100c7211 */ /* 0x040fe200078c10ff */
[----:B------:R-:W4:Y:S04]  /*27740*/  LDL.LU R30, [R1+0x790] ;  /* 0x00079000011e7983 */ /* 0x000f280000300800 */
[----:B------:R1:W-:Y:S01]  /*27750*/  @P5 STG.E desc[UR40][R14.64], R60 ;  /* 0x0000003c0e005986 */ /* 0x0003e2000c101928 */
[----:B------:R-:W-:-:S02]  /*27760*/  LEA.HI.X.SX32 R13, R16, R137, 0x2, P6 ;  /* 0x00000089100d7211 */ /* 0x000fc400030f16ff */
[----:B-1----:R-:W-:Y:S01]  /*27770*/  LEA R14, P5, R2, R0, 0x2 ;  /* 0x00000000020e7211 */ /* 0x002fe200078a10ff */
[C---:B---3--:R-:W-:Y:S01]  /*27780*/  IMAD R16, R18.reuse, R136, RZ ;  /* 0x0000008812107224 */ /* 0x048fe200078e02ff */
[----:B--2---:R-:W-:Y:S02]  /*27790*/  ISETP.LT.AND P6, PT, R18, UR5, !P0 ;  /* 0x0000000512007c0c */ /* 0x004fe4000c7c1270 */
[----:B------:R-:W-:Y:S01]  /*277a0*/  ISETP.LT.AND P4, PT, R29, UR4, !P0 ;  /* 0x000000041d007c0c */ /* 0x000fe2000c781270 */
[----:B------:R-:W2:Y:S01]  /*277b0*/  LDL.LU R18, [R1+0x78c] ;  /* 0x00078c0001127983 */ /* 0x000ea20000300800 */
[----:B------:R-:W-:Y:S01]  /*277c0*/  LEA.HI.X.SX32 R15, R2, R137, 0x2, P5 ;  /* 0x00000089020f7211 */ /* 0x000fe200028f16ff */
[----:B------:R-:W4:Y:S02]  /*277d0*/  LDCU UR4, c[0x0][0x39c] ;  /* 0x00007380ff0477ac */ /* 0x000f240008000800 */
[----:B------:R-:W3:Y:S01]  /*277e0*/  LDL.LU R2, [R1+0x788] ;  /* 0x0007880001027983 */ /* 0x000ee20000300800 */
[----:B------:R-:W1:Y:S03]  /*277f0*/  LDCU UR5, c[0x0][0x39c] ;  /* 0x00007380ff0577ac */ /* 0x000e660008000800 */
[----:B------:R1:W-:Y:S04]  /*27800*/  @P2 STG.E desc[UR40][R12.64], R61 ;  /* 0x0000003d0c002986 */ /* 0x0003e8000c101928 */
[----:B------:R1:W-:Y:S04]  /*27810*/  @P4 STG.E desc[UR40][R14.64], R62 ;  /* 0x0000003e0e004986 */ /* 0x0003e8000c101928 */
[----:B------:R-:W3:Y:S01]  /*27820*/  LDL.LU R29, [R1+0x784] ;  /* 0x00078400011d7983 */ /* 0x000ee20000300800 */
[----:B-1----:R-:W-:-:S04]  /*27830*/  LEA R12, P5, R16, R0, 0x2 ;  /* 0x00000000100c7211 */ /* 0x002fc800078a10ff */
[----:B------:R-:W-:-:S05]  /*27840*/  LEA.HI.X.SX32 R13, R16, R137, 0x2, P5 ;  /* 0x00000089100d7211 */ /* 0x000fca00028f16ff */
[----:B------:R1:W-:Y:S01]  /*27850*/  @P6 STG.E desc[UR40][R12.64], R63 ;  /* 0x0000003f0c006986 */ /* 0x0003e2000c101928 */
[C---:B------:R-:W-:Y:S01]  /*27860*/  ISETP.LT.AND P2, PT, R17.reuse, UR6, !P0 ;  /* 0x0000000611007c0c */ /* 0x040fe2000c741270 */
[----:B------:R-:W-:Y:S01]  /*27870*/  IMAD R17, R17, R136, RZ ;  /* 0x0000008811117224 */ /* 0x000fe200078e02ff */
[----:B------:R-:W2:Y:S04]  /*27880*/  LDCU UR6, c[0x0][0x39c] ;  /* 0x00007380ff0677ac */ /* 0x000ea80008000800 */
[----:B------:R-:W-:-:S04]  /*27890*/  LEA R14, P4, R17, R0, 0x2 ;  /* 0x00000000110e7211 */ /* 0x000fc800078810ff */
[----:B------:R-:W-:-:S05]  /*278a0*/  LEA.HI.X.SX32 R15, R17, R137, 0x2, P4 ;  /* 0x00000089110f7211 */ /* 0x000fca00020f16ff */
[----:B------:R1:W-:Y:S01]  /*278b0*/  @P2 STG.E desc[UR40][R14.64], R80 ;  /* 0x000000500e002986 */ /* 0x0003e2000c101928 */
[----:B------:R-:W-:Y:S01]  /*278c0*/  ISETP.LT.AND P5, PT, R19, UR7, !P0 ;  /* 0x0000000713007c0c */ /* 0x000fe2000c7a1270 */
[----:B------:R-:W-:Y:S01]  /*278d0*/  IMAD R19, R136, 0x2, R17 ;  /* 0x0000000288137824 */ /* 0x000fe200078e0211 */
[----:B----4-:R-:W-:Y:S01]  /*278e0*/  ISETP.LT.AND P4, PT, R28, UR4, !P0 ;  /* 0x000000041c007c0c */ /* 0x010fe2000c781270 */
[----:B------:R-:W3:Y:S01]  /*278f0*/  LDCU UR4, c[0x0][0x39c] ;  /* 0x00007380ff0477ac */ /* 0x000ee20008000800 */
[----:B------:R-:W4:Y:S02]  /*27900*/  LDL.LU R28, [R1+0x780] ;  /* 0x00078000011c7983 */ /* 0x000f240000300800 */
[C---:B-1----:R-:W-:Y:S01]  /*27910*/  LEA R12, P6, R19.reuse, R0, 0x2 ;  /* 0x00000000130c7211 */ /* 0x042fe200078c10ff */
[----:B------:R-:W-:Y:S01]  /*27920*/  IMAD R17, R136, 0x2, R19 ;  /* 0x0000000288117824 */ /* 0x000fe200078e0213 */
[----:B------:R-:W4:Y:S02]  /*27930*/  LDL.LU R16, [R1+0x77c] ;  /* 0x00077c0001107983 */ /* 0x000f240000300800 */
[----:B------:R-:W-:-:S02]  /*27940*/  LEA.HI.X.SX32 R13, R19, R137, 0x2, P6 ;  /* 0x00000089130d7211 */ /* 0x000fc400030f16ff */
[----:B------:R-:W-:-:S04]  /*27950*/  LEA R14, P6, R17, R0, 0x2 ;  /* 0x00000000110e7211 */ /* 0x000fc800078c10ff */
[----:B------:R-:W-:Y:S01]  /*27960*/  LEA.HI.X.SX32 R15, R17, R137, 0x2, P6 ;  /* 0x00000089110f7211 */ /* 0x000fe200030f16ff */
[----:B------:R1:W-:Y:S04]  /*27970*/  @P3 STG.E desc[UR40][R12.64], R81 ;  /* 0x000000510c003986 */ /* 0x0003e8000c101928 */
[----:B------:R1:W-:Y:S01]  /*27980*/  @P5 STG.E desc[UR40][R14.64], R82 ;  /* 0x000000520e005986 */ /* 0x0003e2000c101928 */
[----:B--2---:R-:W-:Y:S01]  /*27990*/  ISETP.LT.AND P3, PT, R18, UR6, !P0 ;  /* 0x0000000612007c0c */ /* 0x004fe2000c761270 */
[----:B------:R-:W-:Y:S02]  /*279a0*/  IMAD R19, R136, 0x2, R17 ;  /* 0x0000000288137824 */ /* 0x000fe400078e0211 */
[----:B------:R-:W2:Y:S01]  /*279b0*/  LDL.LU R18, [R1+0x778] ;  /* 0x0007780001127983 */ /* 0x000ea20000300800 */
[----:B------:R-:W-:Y:S01]  /*279c0*/  ISETP.LT.AND P2, PT, R30, UR5, !P0 ;  /* 0x000000051e007c0c */ /* 0x000fe2000c741270 */
[----:B------:R-:W3:Y:S02]  /*279d0*/  LDCU UR5, c[0x0][0x39c] ;  /* 0x00007380ff0577ac */ /* 0x000ee40008000800 */
[----:B---3--:R-:W-:-:S02]  /*279e0*/  ISETP.LT.AND P5, PT, R2, UR4, !P0 ;  /* 0x0000000402007c0c */ /* 0x008fc4000c7a1270 */
[----:B------:R-:W3:Y:S01]  /*279f0*/  LDL.LU R2, [R1+0x774] ;  /* 0x0007740001027983 */ /* 0x000ee20000300800 */
[----:B------:R-:W4:Y:S01]  /*27a00*/  LDCU UR6, c[0x0][0x39c] ;  /* 0x00007380ff0677ac */ /* 0x000f220008000800 */
[CC--:B-1----:R-:W-:Y:S01]  /*27a10*/  LEA R12, P6, R19.reuse, R0.reuse, 0x2 ;  /* 0x00000000130c7211 */ /* 0x0c2fe200078c10ff */
[C---:B------:R-:W-:Y:S01]  /*27a20*/  IMAD R17, R136.reuse, 0x2, R19 ;  /* 0x0000000288117824 */ /* 0x040fe200078e0213 */
[----:B------:R-:W1:Y:S02]  /*27a30*/  LDCU UR4, c[0x0][0x39c] ;  /* 0x00007380ff0477ac */ /* 0x000e640008000800 */
[----:B------:R-:W-:Y:S02]  /*27a40*/  LEA.HI.X.SX32 R13, R19, R137, 0x2, P6 ;  /* 0x00000089130d7211 */ /* 0x000fe400030f16ff */
[----:B------:R-:W-:Y:S01]  /*27a50*/  LEA R14, P6, R17, R0, 0x2 ;  /* 0x00000000110e7211 */ /* 0x000fe200078c10ff */
[----:B------:R-:W-:-:S03]  /*27a60*/  IMAD R19, R136, 0x2, R17 ;  /* 0x0000000288137824 */ /* 0x000fc600078e0211 */
[----:B------:R-:W-:Y:S01]  /*27a70*/  LEA.HI.X.SX32 R15, R17, R137, 0x2, P6 ;  /* 0x00000089110f7211 */ /* 0x000fe200030f16ff */
[----:B------:R1:W-:Y:S01]  /*27a80*/  @P4 STG.E desc[UR40][R12.64], R83 ;  /* 0x000000530c004986 */ /* 0x0003e2000c101928 */
[----:B------:R-:W-:Y:S01]  /*27a90*/  IMAD R17, R136, 0x2, R19 ;  /* 0x0000000288117824 */ /* 0x000fe200078e0213 */
[----:B------:R-:W-:Y:S01]  /*27aa0*/  ISETP.LT.AND P4, PT, R29, UR5, !P0 ;  /* 0x000000051d007c0c */ /* 0x000fe2000c781270 */
[----:B------:R-:W2:Y:S01]  /*27ab0*/  LDCU UR5, c[0x0][0x39c] ;  /* 0x00007380ff0577ac */ /* 0x000ea20008000800 */
[----:B------:R-:W3:Y:S04]  /*27ac0*/  LDL.LU R29, [R1+0x770] ;  /* 0x00077000011d7983 */ /* 0x000ee80000300800 */
[----:B------:R1:W-:Y:S02]  /*27ad0*/  @P2 STG.E desc[UR40][R14.64], R76 ;  /* 0x0000004c0e002986 */ /* 0x0003e4000c101928 */
[----:B-1----:R-:W-:-:S04]  /*27ae0*/  LEA R12, P6, R19, R0, 0x2 ;  /* 0x00000000130c7211 */ /* 0x002fc800078c10ff */
[----:B------:R-:W-:Y:S01]  /*27af0*/  LEA.HI.X.SX32 R13, R19, R137, 0x2, P6 ;  /* 0x00000089130d7211 */ /* 0x000fe200030f16ff */
[----:B------:R-:W-:Y:S01]  /*27b00*/  IMAD R19, R136, 0x2, R17 ;  /* 0x0000000288137824 */ /* 0x000fe200078e0211 */
[----:B------:R-:W-:-:S03]  /*27b10*/  LEA R14, P6, R17, R0, 0x2 ;  /* 0x00000000110e7211 */ /* 0x000fc600078c10ff */
[----:B------:R1:W-:Y:S01]  /*27b20*/  @P3 STG.E desc[UR40][R12.64], R77 ;  /* 0x0000004d0c003986 */ /* 0x0003e2000c101928 */
[----:B------:R-:W-:Y:S02]  /*27b30*/  LEA.HI.X.SX32 R15, R17, R137, 0x2, P6 ;  /* 0x00000089110f7211 */ /* 0x000fe400030f16ff */
[----:B-1----:R-:W-:-:S04]  /*27b40*/  LEA R12, P6, R19, R0, 0x2 ;  /* 0x00000000130c7211 */ /* 0x002fc800078c10ff */
[----:B------:R-:W-:Y:S01]  /*27b50*/  LEA.HI.X.SX32 R13, R19, R137, 0x2, P6 ;  /* 0x00000089130d7211 */ /* 0x000fe200030f16ff */
[----:B------:R1:W-:Y:S04]  /*27b60*/  @P5 STG.E desc[UR40][R14.64], R78 ;  /* 0x0000004e0e005986 */ /* 0x0003e8000c101928 */
[----:B------:R1:W-:Y:S01]  /*27b70*/  @P4 STG.E desc[UR40][R12.64], R79 ;  /* 0x0000004f0c004986 */ /* 0x0003e2000c101928 */
[----:B----4-:R-:W-:Y:S01]  /*27b80*/  ISETP.LT.AND P2, PT, R28, UR6, !P0 ;  /* 0x000000061c007c0c */ /* 0x010fe2000c741270 */
[----:B------:R-:W3:Y:S02]  /*27b90*/  LDCU UR6, c[0x0][0x39c] ;  /* 0x00007380ff0677ac */ /* 0x000ee40008000800 */
[----:B------:R-:W4:Y:S01]  /*27ba0*/  LDL.LU R28, [R1+0x76c] ;  /* 0x00076c00011c7983 */ /* 0x000f220000300800 */
[----:B------:R-:W-:Y:S01]  /*27bb0*/  ISETP.LT.AND P3, PT, R16, UR4, !P0 ;  /* 0x0000000410007c0c */ /* 0x000fe2000c761270 */
[----:B------:R-:W1:Y:S02]  /*27bc0*/  LDCU UR4, c[0x0][0x39c] ;  /* 0x00007380ff0477ac */ /* 0x000e640008000800 */
[----:B------:R-:W4:Y:S01]  /*27bd0*/  LDL.LU R16, [R1+0x768] ;  /* 0x0007680001107983 */ /* 0x000f220000300800 */
[----:B--2---:R-:W-:Y:S01]  /*27be0*/  ISETP.LT.AND P5, PT, R18, UR5, !P0 ;  /* 0x0000000512007c0c */ /* 0x004fe2000c7a1270 */
[----:B------:R-:W-:-:S02]  /*27bf0*/  IMAD R17, R136, 0x2, R19 ;  /* 0x0000000288117824 */ /* 0x000fc400078e0213 */
[----:B------:R-:W2:Y:S01]  /*27c00*/  LDL.LU R18, [R1+0x764] ;  /* 0x0007640001127983 */ /* 0x000ea20000300800 */
[----:B------:R-:W4:Y:S01]  /*27c10*/  LDCU UR5, c[0x0][0x39c] ;  /* 0x00007380ff0577ac */ /* 0x000f220008000800 */
[----:B---3--:R-:W-:Y:S02]  /*27c20*/  ISETP.LT.AND P4, PT, R2, UR6, !P0 ;  /* 0x0000000602007c0c */ /* 0x008fe4000c781270 */
[----:B------:R-:W3:Y:S01]  /*27c30*/  LDL.LU R2, [R1+0x760] ;  /* 0x0007600001027983 */ /* 0x000ee20000300800 */
        /* <DEDUP_REMOVED lines=9> */
[----:B------:R-:W-:Y:S02]  /*27cd0*/  ISETP.LT.AND P2, PT, R29, UR4, !P0 ;  /* 0x000000041d007c0c */ /* 0x000fe4000c741270 */
[----:B------:R1:W-:Y:S01]  /*27ce0*/  @P3 STG.E desc[UR40][R12.64], R85 ;  /* 0x000000550c003986 */ /* 0x0003e2000c101928 */
[----:B------:R-:W2:Y:S03]  /*27cf0*/  LDCU UR4, c[0x0][0x39c] ;  /* 0x00007380ff0477ac */ /* 0x000ea60008000800 */
[----:B------:R-:W2:Y:S01]  /*27d00*/  LDL.LU R29, [R1+0x75c] ;  /* 0x00075c00011d7983 */ /* 0x000ea20000300800 */
[----:B-1----:R-:W-:-:S04]  /*27d10*/  LEA R14, P6, R17, R0, 0x2 ;  /* 0x00000000110e7211 */ /* 0x002fc800078c10ff */
[----:B------:R-:W-:Y:S01]  /*27d20*/  LEA.HI.X.SX32 R15, R17, R137, 0x2, P6 ;  /* 0x00000089110f7211 */ /* 0x000fe200030f16ff */
[----:B------:R-:W-:Y:S01]  /*27d30*/  IMAD R17, R136, 0x2, R19 ;  /* 0x0000000288117824 */ /* 0x000fe200078e0213 */
[----:B------:R-:W-:-:S03]  /*27d40*/  LEA R12, P6, R19, R0, 0x2 ;  /* 0x00000000130c7211 */ /* 0x000fc600078c10ff */
[----:B------:R1:W-:Y:S01]  /*27d50*/  @P5 STG.E desc[UR40][R14.64], R86 ;  /* 0x000000560e005986 */ /* 0x0003e2000c101928 */
[----:B------:R-:W-:Y:S01]  /*27d60*/  LEA.HI.X.SX32 R13, R19, R137, 0x2, P6 ;  /* 0x00000089130d7211 */ /* 0x000fe200030f16ff */
[----:B------:R-:W-:-:S04]  /*27d70*/  IMAD R19, R136, 0x2, R17 ;  /* 0x0000000288137824 */ /* 0x000fc800078e0211 */
[----:B------:R1:W-:Y:S01]  /*27d80*/  @P4 STG.E desc[UR40][R12.64], R87 ;  /* 0x000000570c004986 */ /* 0x0003e2000c101928 */
[----:B----4-:R-:W-:Y:S01]  /*27d90*/  ISETP.LT.AND P3, PT, R28, UR5, !P0 ;  /* 0x000000051c007c0c */ /* 0x010fe2000c761270 */
[----:B------:R-:W3:Y:S02]  /*27da0*/  LDCU UR5, c[0x0][0x39c] ;  /* 0x00007380ff0577ac */ /* 0x000ee40008000800 */
[----:B------:R-:W4:Y:S01]  /*27db0*/  LDL.LU R28, [R1+0x758] ;  /* 0x00075800011c7983 */ /* 0x000f220000300800 */
[----:B------:R-:W-:Y:S01]  /*27dc0*/  ISETP.LT.AND P5, PT, R16, UR6, !P0 ;  /* 0x0000000610007c0c */ /* 0x000fe2000c7a1270 */
[----:B------:R-:W1:Y:S01]  /*27dd0*/  LDCU UR6, c[0x0][0x39c] ;  /* 0x00007380ff0677ac */ /* 0x000e620008000800 */
[C---:B------:R-:W-:Y:S01]  /*27de0*/  LEA R16, P6, R17.reuse, R0, 0x2 ;  /* 0x0000000011107211 */ /* 0x040fe200078c10ff */
[----:B------:R-:W4:Y:S03]  /*27df0*/  LDL.LU R31, [R1+0x750] ;  /* 0x00075000011f7983 */ /* 0x000f260000300800 */
[----:B------:R-:W-:Y:S01]  /*27e00*/  LEA.HI.X.SX32 R17, R17, R137, 0x2, P6 ;  /* 0x0000008911117211 */ /* 0x000fe200030f16ff */
[----:B------:R-:W4:Y:S04]  /*27e10*/  LDL.LU R30, [R1+0x74c] ;  /* 0x00074c00011e7983 */ /* 0x000f280000300800 */
[----:B------:R1:W-:Y:S01]  /*27e20*/  @P2 STG.E desc[UR40][R16.64], R88 ;  /* 0x0000005810002986 */ /* 0x0003e2000c101928 */
[----:B---3--:R-:W-:Y:S01]  /*27e30*/  ISETP.LT.AND P2, PT, R2, UR5, !P0 ;  /* 0x0000000502007c0c */ /* 0x008fe2000c741270 */
[----:B-1----:R-:W-:-:S02]  /*27e40*/  IMAD R15, R136, 0x2, R19 ;  /* 0x00000002880f7824 */ /* 0x002fc400078e0213 */
[----:B------:R-:W3:Y:S01]  /*27e50*/  LDL.LU R2, [R1+0x748] ;  /* 0x0007480001027983 */ /* 0x000ee20000300800 */
[----:B--2---:R-:W-:Y:S01]  /*27e60*/  ISETP.LT.AND P4, PT, R18, UR4, !P0 ;  /* 0x0000000412007c0c */ /* 0x004fe2000c781270 */
[----:B------:R-:W4:Y:S01]  /*27e70*/  LDCU UR4, c[0x0][0x39c] ;  /* 0x00007380ff0477ac */ /* 0x000f220008000800 */
[CC--:B------:R-:W-:Y:S01]  /*27e80*/  LEA R18, P6, R19.reuse, R0.reuse, 0x2 ;  /* 0x0000000013127211 */ /* 0x0c0fe200078c10ff */
[----:B------:R-:W-:Y:S01]  /*27e90*/  IMAD R13, R136, 0x2, R15 ;  /* 0x00000002880d7824 */ /* 0x000fe200078e020f */
[----:B------:R-:W2:Y:S01]  /*27ea0*/  LDL.LU R32, [R1+0x744] ;  /* 0x0007440001207983 */ /* 0x000ea20000300800 */
[----:B------:R-:W1:Y:S01]  /*27eb0*/  LDCU UR5, c[0x0][0x39c] ;  /* 0x00007380ff0577ac */ /* 0x000e620008000800 */
[----:B------:R-:W-:Y:S02]  /*27ec0*/  LEA.HI.X.SX32 R19, R19, R137, 0x2, P6 ;  /* 0x0000008913137211 */ /* 0x000fe400030f16ff */
[----:B------:R-:W-:-:S04]  /*27ed0*/  LEA R14, P6, R15, R0, 0x2 ;  /* 0x000000000f0e7211 */ /* 0x000fc800078c10ff */
[-C--:B------:R-:W-:Y:S01]  /*27ee0*/  LEA.HI.X.SX32 R15, R15, R137.reuse, 0x2, P6 ;  /* 0x000000890f0f7211 */ /* 0x080fe200030f16ff */
[----:B------:R1:W-:Y:S01]  /*27ef0*/  @P3 STG.E desc[UR40][R18.64], R89 ;  /* 0x0000005912003986 */ /* 0x0003e2000c101928 */
[-C--:B------:R-:W-:Y:S02]  /*27f00*/  LEA R12, P6, R13, R0.reuse, 0x2 ;  /* 0x000000000d0c7211 */ /* 0x080fe400078c10ff */
[----:B------:R-:W-:Y:S01]  /*27f10*/  ISETP.LT.AND P3, PT, R29, UR6, !P0 ;  /* 0x000000061d007c0c */ /* 0x000fe2000c761270 */
[C---:B------:R-:W-:Y:S01]  /*27f20*/  IMAD R29, R136.reuse, 0x2, R13 ;  /* 0x00000002881d7824 */ /* 0x040fe200078e020d */
[----:B------:R1:W-:Y:S01]  /*27f30*/  @P5 STG.E desc[UR40][R14.64], R90 ;  /* 0x0000005a0e005986 */ /* 0x0003e2000c101928 */
[----:B------:R-:W4:Y:S01]  /*27f40*/  LDCU UR6, c[0x0][0x39c] ;  /* 0x00007380ff0677ac */ /* 0x000f220008000800 */
[----:B------:R-:W-:Y:S02]  /*27f50*/  LEA.HI.X.SX32 R13, R13, R137, 0x2, P6 ;  /* 0x000000890d0d7211 */ /* 0x000fe400030f16ff */
[----:B------:R-:W-:Y:S01]  /*27f60*/  LEA R16, P6, R29, R0, 0x2 ;  /* 0x000000001d107211 */ /* 0x000fe200078c10ff */
[----:B-1----:R-:W-:-:S03]  /*27f70*/  IMAD R19, R136, 0x2, R29 ;  /* 0x0000000288137824 */ /* 0x002fc600078e021d */
[----:B------:R-:W-:Y:S02]  /*27f80*/  LEA.HI.X.SX32 R17, R29, R137, 0x2, P6 ;  /* 0x000000891d117211 */ /* 0x000fe400030f16ff */
[----:B------:R-:W-:Y:S01]  /*27f90*/  LEA R18, P6, R19, R0, 0x2 ;  /* 0x0000000013127211 */ /* 0x000fe200078c10ff */
[----:B------:R-:W-:-:S03]  /*27fa0*/  IMAD R15, R136, 0x2, R19 ;  /* 0x00000002880f7824 */ /* 0x000fc600078e0213 */
[----:B------:R-:W-:Y:S01]  /*27fb0*/  LEA.HI.X.SX32 R19, R19, R137, 0x2, P6 ;  /* 0x0000008913137211 */ /* 0x000fe200030f16ff */
[----:B------:R-:W-:Y:S04]  /*27fc0*/  @P4 STG.E desc[UR40][R12.64], R91 ;  /* 0x0000005b0c004986 */ /* 0x000fe8000c101928 */
[----:B------:R1:W-:Y:S04]  /*27fd0*/  @P2 STG.E desc[UR40][R16.64], R112 ;  /* 0x0000007010002986 */ /* 0x0003e8000c101928 */
[----:B------:R1:W-:Y:S01]  /*27fe0*/  @P3 STG.E desc[UR40][R18.64], R113 ;  /* 0x0000007112003986 */ /* 0x0003e2000c101928 */
[----:B----4-:R-:W-:Y:S01]  /*27ff0*/  ISETP.LT.AND P5, PT, R28, UR4, !P0 ;  /* 0x000000041c007c0c */ /* 0x010fe2000c7a1270 */
[----:B------:R-:W3:Y:S02]  /*28000*/  LDCU UR4, c[0x0][0x39c] ;  /* 0x00007380ff0477ac */ /* 0x000ee40008000800 */
[----:B------:R-:W4:Y:S01]  /*28010*/  LDL.LU R28, [R1+0x740] ;  /* 0x00074000011c7983 */ /* 0x000f220000300800 */
[----:B------:R-:W-:Y:S01]  /*28020*/  ISETP.LT.AND P4, PT, R31, UR5, !P0 ;  /* 0x000000051f007c0c */ /* 0x000fe2000c781270 */
[----:B------:R-:W-:-:S02]  /*28030*/  IMAD R29, R136, 0x2, R15 ;  /* 0x00000002881d7824 */ /* 0x000fc400078e020f */
[----:B------:R-:W4:Y:S01]  /*28040*/  LDL.LU R31, [R1+0x73c] ;  /* 0x00073c00011f7983 */ /* 0x000f220000300800 */
[CC--:B------:R-:W-:Y:S01]  /*28050*/  LEA R14, P6, R15.reuse, R0.reuse, 0x2 ;  /* 0x000000000f0e7211 */ /* 0x0c0fe200078c10ff */
[----:B------:R-:W2:Y:S01]  /*28060*/  LDCU UR5, c[0x0][0x39c] ;  /* 0x00007380ff0577ac */ /* 0x000ea20008000800 */
[----:B------:R-:W-:Y:S02]  /*28070*/  ISETP.LT.AND P2, PT, R30, UR6, !P0 ;  /* 0x000000061e007c0c */ /* 0x000fe4000c741270 */
[----:B------:R-:W4:Y:S01]  /*28080*/  LDL.LU R30, [R1+0x738] ;  /* 0x00073800011e7983 */ /* 0x000f220000300800 */
[----:B------:R-:W4:Y:S01]  /*28090*/  LDCU UR6, c[0x0][0x39c] ;  /* 0x00007380ff0677ac */ /* 0x000f220008000800 */
[----:B---3--:R-:W-:Y:S01]  /*280a0*/  ISETP.LT.AND P3, PT, R2, UR4, !P0 ;  /* 0x0000000402007c0c */ /* 0x008fe2000c761270 */
[C---:B-1----:R-:W-:Y:S01]  /*280b0*/  IMAD R17, R136.reuse, 0x2, R29 ;  /* 0x0000000288117824 */ /* 0x042fe200078e021d */
[----:B------:R-:W3:Y:S01]  /*280c0*/  LDL.LU R2, [R1+0x80c] ;  /* 0x00080c0001027983 */ /* 0x000ee20000300800 */
[-C--:B------:R-:W-:Y:S01]  /*280d0*/  LEA.HI.X.SX32 R15, R15, R137.reuse, 0x2, P6 ;  /* 0x000000890f0f7211 */ /* 0x080fe200030f16ff */
[----:B------:R-:W1:Y:S01]  /*280e0*/  LDCU UR4, c[0x0][0x39c] ;  /* 0x00007380ff0477ac */ /* 0x000e620008000800 */
[C---:B------:R-:W-:Y:S01]  /*280f0*/  LEA R12, P6, R29.reuse, R0, 0x2 ;  /* 0x000000001d0c7211 */ /* 0x040fe200078c10ff */
[----:B------:R-:W-:Y:S01]  /*28100*/  IMAD R19, R136, 0x2, R17 ;  /* 0x0000000288137824 */ /* 0x000fe200078e0211 */
[----:B------:R-:W3:Y:S02]  /*28110*/  LDL.LU R34, [R1+0x808] ;  /* 0x0008080001227983 */ /* 0x000ee40000300800 */
[----:B------:R-:W-:-:S02]  /*28120*/  LEA.HI.X.SX32 R13, R29, R137, 0x2, P6 ;  /* 0x000000891d0d7211 */ /* 0x000fc400030f16ff */
[----:B------:R-:W-:Y:S01]  /*28130*/  @P5 STG.E desc[UR40][R14.64], R114 ;  /* 0x000000720e005986 */ /* 0x000fe2000c101928 */
[----:B------:R-:W-:-:S03]  /*28140*/  LEA R16, P6, R17, R0, 0x2 ;  /* 0x0000000011107211 */ /* 0x000fc600078c10ff */
[----:B------:R1:W-:Y:S01]  /*28150*/  @P4 STG.E desc[UR40][R12.64], R115 ;  /* 0x000000730c004986 */ /* 0x0003e2000c101928 */
[----:B------:R-:W-:-:S03]  /*28160*/  LEA.HI.X.SX32 R17, R17, R137, 0x2, P6 ;  /* 0x0000008911117211 */ /* 0x000fc600030f16ff */
[----:B------:R-:W3:Y:S01]  /*28170*/  LDL.LU R33, [R1+0x804] ;  /* 0x0008040001217983 */ /* 0x000ee20000300800 */
[CC--:B------:R-:W-:Y:S01]  /*28180*/  LEA R18, P6, R19.reuse, R0.reuse, 0x2 ;  /* 0x0000000013127211 */ /* 0x0c0fe200078c10ff */
[----:B------:R-:W-:Y:S01]  /*28190*/  IMAD R29, R136, 0x2, R19 ;  /* 0x00000002881d7824 */ /* 0x000fe200078e0213 */
[----:B--2---:R-:W-:Y:S01]  /*281a0*/  ISETP.LT.AND P5, PT, R32, UR5, !P0 ;  /* 0x0000000520007c0c */ /* 0x004fe2000c7a1270 */
[----:B------:R2:W-:Y:S01]  /*281b0*/  @P2 STG.E desc[UR40][R16.64], R104 ;  /* 0x0000006810002986 */ /* 0x0005e2000c101928 */
[----:B------:R-:W-:Y:S01]  /*281c0*/  LEA.HI.X.SX32 R19, R19, R137, 0x2, P6 ;  /* 0x0000008913137211 */ /* 0x000fe200030f16ff */
[----:B------:R-:W2:Y:S01]  /*281d0*/  LDCU UR5, c[0x0][0x39c] ;  /* 0x00007380ff0577ac */ /* 0x000ea20008000800 */
[----:B-1----:R-:W-:Y:S01]  /*281e0*/  IMAD R13, R136, 0x2, R29 ;  /* 0x00000002880d7824 */ /* 0x002fe200078e021d */
[----:B------:R-:W3:Y:S04]  /*281f0*/  LDL.LU R32, [R1+0x800] ;  /* 0x0008000001207983 */ /* 0x000ee80000300800 */
[----:B------:R1:W-:Y:S04]  /*28200*/  @P3 STG.E desc[UR40][R18.64], R105 ;  /* 0x0000006912003986 */ /* 0x0003e8000c101928 */
[----:B------:R-:W3:Y:S01]  /*28210*/  LDL.LU R44, [R1+0x7fc] ;  /* 0x0007fc00012c7983 */ /* 0x000ee20000300800 */
[----:B----4-:R-:W-:Y:S01]  /*28220*/  ISETP.LT.AND P4, PT, R28, UR6, !P0 ;  /* 0x000000061c007c0c */ /* 0x010fe2000c781270 */
[----:B------:R-:W3:Y:S01]  /*28230*/  LDCU UR6, c[0x0][0x39c] ;  /* 0x00007380ff0677ac */ /* 0x000ee20008000800 */
[----:B------:R-:W-:-:S04]  /*28240*/  LEA R28, P6, R29, R0, 0x2 ;  /* 0x000000001d1c7211 */ /* 0x000fc800078c10ff */
[----:B------:R-:W-:-:S05]  /*28250*/  LEA.HI.X.SX32 R29, R29, R137, 0x2, P6 ;  /* 0x000000891d1d7211 */ /* 0x000fca00030f16ff */
[----:B------:R4:W-:Y:S01]  /*28260*/  @P5 STG.E desc[UR40][R28.64], R106 ;  /* 0x0000006a1c005986 */ /* 0x0009e2000c101928 */
[----:B---3--:R-:W-:Y:S02]  /*28270*/  ISETP.LT.AND P5, PT, R2, UR6, !P0 ;  /* 0x0000000602007c0c */ /* 0x008fe4000c7a1270 */
[----:B------:R-:W-:Y:S01]  /*28280*/  ISETP.LT.AND P2, PT, R31, UR4, !P0 ;  /* 0x000000041f007c0c */ /* 0x000fe2000c741270 */
[----:B------:R-:W3:Y:S01]  /*28290*/  LDL.LU R2, [R1+0x7f8] ;  /* 0x0007f80001027983 */ /* 0x000ee20000300800 */
[----:B------:R-:W4:Y:S01]  /*282a0*/  LDCU UR4, c[0x0][0x39c] ;  /* 0x00007380ff0477ac */ /* 0x000f220008000800 */
[----:B--2---:R-:W-:Y:S01]  /*282b0*/  ISETP.LT.AND P3, PT, R30, UR5, !P0 ;  /* 0x000000051e007c0c */ /* 0x004fe2000c761270 */
[----:B------:R-:W-:Y:S01]  /*282c0*/  IMAD R17, R136, 0x2, R13 ;  /* 0x0000000288117824 */ /* 0x000fe200078e020d */
[----:B------:R-:W2:Y:S01]  /*282d0*/  LDL.LU R35, [R1+0x7f4] ;  /* 0x0007f40001237983 */ /* 0x000ea20000300800 */
[----:B------:R-:W4:Y:S01]  /*282e0*/  LDCU UR5, c[0x0][0x39c] ;  /* 0x00007380ff0577ac */ /* 0x000f220008000800 */
[C---:B------:R-:W-:Y:S01]  /*282f0*/  LEA R30, P6, R13.reuse, R0, 0x2 ;  /* 0x000000000d1e7211 */ /* 0x040fe200078c10ff */
[----:B------:R-:W4:Y:S03]  /*28300*/  LDCU UR6, c[0x0][0x39c] ;  /* 0x00007380ff0677ac */ /* 0x000f260008000800 */
[----:B------:R-:W-:-:S02]  /*28310*/  LEA.HI.X.SX32 R31, R13, R137, 0x2, P6 ;  /* 0x000000890d1f7211 */ /* 0x000fc400030f16ff */
[CC--:B------:R-:W-:Y:S01]  /*28320*/  LEA R16, P6, R17.reuse, R0.reuse, 0x2 ;  /* 0x0000000011107211 */ /* 0x0c0fe200078c10ff */
[C---:B-1----:R-:W-:Y:S01]  /*28330*/  IMAD R19, R136.reuse, 0x2, R17 ;  /* 0x0000000288137824 */ /* 0x042fe200078e0211 */
[----:B------:R-:W1:Y:S02]  /*28340*/  LDS.128 R12, [R3+UR10] ;  /* 0x0000000a030c7984 */ /* 0x000e640008000c00 */
[-C--:B------:R-:W-:Y:S01]  /*28350*/  LEA.HI.X.SX32 R17, R17, R137.reuse, 0x2, P6 ;  /* 0x0000008911117211 */ /* 0x080fe200030f16ff */
[----:B----4-:R-:W-:Y:S01]  /*28360*/  IMAD R29, R136, 0x2, R19 ;  /* 0x00000002881d7824 */ /* 0x010fe200078e0213 */
[----:B------:R4:W-:Y:S01]  /*28370*/  @P4 STG.E desc[UR40][R30.64], R107 ;  /* 0x0000006b1e004986 */ /* 0x0009e2000c101928 */
[----:B------:R-:W-:Y:S01]  /*28380*/  ISETP.LT.AND P4, PT, R34, UR4, !P0 ;  /* 0x0000000422007c0c */ /* 0x000fe2000c781270 */
[----:B------:R-:W4:Y:S01]  /*28390*/  LDCU UR4, c[0x0][0x39c] ;  /* 0x00007380ff0477ac */ /* 0x000f220008000800 */
[----:B------:R-:W-:Y:S01]  /*283a0*/  LEA R18, P6, R19, R0, 0x2 ;  /* 0x0000000013127211 */ /* 0x000fe200078c10ff */
[----:B------:R-:W-:Y:S01]  /*283b0*/  @P2 STG.E desc[UR40][R16.64], R116 ;  /* 0x0000007410002986 */ /* 0x000fe2000c101928 */
[----:B------:R-:W-:Y:S01]  /*283c0*/  ISETP.LT.AND P2, PT, R33, UR5, !P0 ;  /* 0x0000000521007c0c */ /* 0x000fe2000c741270 */
[----:B------:R-:W3:Y:S02]  /*283d0*/  LDCU UR5, c[0x0][0x39c] ;  /* 0x00007380ff0577ac */ /* 0x000ee40008000800 */
[----:B------:R-:W2:Y:S01]  /*283e0*/  LDL.LU R34, [R1+0x7f0] ;  /* 0x0007f00001227983 */ /* 0x000ea20000300800 */
[----:B------:R-:W-:-:S02]  /*283f0*/  LEA.HI.X.SX32 R19, R19, R137, 0x2, P6 ;  /* 0x0000008913137211 */ /* 0x000fc400030f16ff */
[----:B------:R-:W-:Y:S01]  /*28400*/  LEA R28, P6, R29, R0, 0x2 ;  /* 0x000000001d1c7211 */ /* 0x000fe200078c10ff */
[----:B----4-:R-:W-:-:S03]  /*28410*/  IMAD R31, R136, 0x2, R29 ;  /* 0x00000002881f7824 */ /* 0x010fc600078e021d */
[----:B------:R-:W-:Y:S02]  /*28420*/  LEA.HI.X.SX32 R29, R29, R137, 0x2, P6 ;  /* 0x000000891d1d7211 */ /* 0x000fe400030f16ff */
[----:B------:R-:W-:Y:S01]  /*28430*/  LEA R30, P6, R31, R0, 0x2 ;  /* 0x000000001f1e7211 */ /* 0x000fe200078c10ff */
[----:B------:R-:W-:-:S03]  /*28440*/  IMAD R33, R136, 0x2, R31 ;  /* 0x0000000288217824 */ /* 0x000fc600078e021f */
[----:B------:R-:W-:Y:S01]  /*28450*/  LEA.HI.X.SX32 R31, R31, R137, 0x2, P6 ;  /* 0x000000891f1f7211 */ /* 0x000fe200030f16ff */
[----:B------:R4:W-:Y:S01]  /*28460*/  @P3 STG.E desc[UR40][R18.64], R117 ;  /* 0x0000007512003986 */ /* 0x0009e2000c101928 */
[----:B------:R-:W-:Y:S01]  /*28470*/  ISETP.LT.AND P3, PT, R32, UR6, !P0 ;  /* 0x0000000620007c0c */ /* 0x000fe2000c761270 */
[----:B------:R-:W2:Y:S02]  /*28480*/  LDCU UR6, c[0x0][0x39c] ;  /* 0x00007380ff0677ac */ /* 0x000ea40008000800 */
[----:B------:R1:W-:Y:S01]  /*28490*/  @P5 STG.E desc[UR40][R28.64], R118 ;  /* 0x000000761c005986 */ /* 0x0003e2000c101928 */
[----:B------:R-:W-:Y:S01]  /*284a0*/  ISETP.LT.AND P5, PT, R44, UR4, !P0 ;  /* 0x000000042c007c0c */ /* 0x000fe2000c7a1270 */
[----:B------:R-:W1:Y:S02]  /*284b0*/  LDCU UR4, c[0x0][0x39c] ;  /* 0x00007380ff0477ac */ /* 0x000e640008000800 */
[----:B------:R-:W2:Y:S04]  /*284c0*/  LDL.LU R32, [R1+0x7ec] ;  /* 0x0007ec0001207983 */ /* 0x000ea80000300800 */
[----:B------:R1:W-:Y:S04]  /*284d0*/  @P4 STG.E desc[UR40][R30.64], R119 ;  /* 0x000000771e004986 */ /* 0x0003e8000c101928 */
[----:B------:R-:W2:Y:S01]  /*284e0*/  LDL.LU R44, [R1+0x7e8] ;  /* 0x0007e800012c7983 */ /* 0x000ea20000300800 */
[----:B---3--:R-:W-:Y:S01]  /*284f0*/  ISETP.LT.AND P4, PT, R2, UR5, !P0 ;  /* 0x0000000502007c0c */ /* 0x008fe2000c781270 */
[----:B----4-:R-:W-:-:S02]  /*28500*/  IMAD R19, R136, 0x2, R33 ;  /* 0x0000000288137824 */ /* 0x010fc400078e0221 */
[----:B------:R-:W3:Y:S01]  /*28510*/  LDL.LU R2, [R1+0x7e4] ;  /* 0x0007e40001027983 */ /* 0x000ee20000300800 */
[CC--:B------:R-:W-:Y:S01]  /*28520*/  LEA R16, P6, R33.reuse, R0.reuse, 0x2 ;  /* 0x0000000021107211 */ /* 0x0c0fe200078c10ff */
[----:B------:R-:W4:Y:S03]  /*28530*/  LDCU UR5, c[0x0][0x39c] ;  /* 0x00007380ff0577ac */ /* 0x000f260008000800 */
[----:B------:R-:W-:Y:S02]  /*28540*/  LEA.HI.X.SX32 R17, R33, R137, 0x2, P6 ;  /* 0x0000008921117211 */ /* 0x000fe400030f16ff */
[----:B------:R-:W-:Y:S01]  /*28550*/  LEA R18, P6, R19, R0, 0x2 ;  /* 0x0000000013127211 */ /* 0x000fe200078c10ff */
[----:B-1----:R-:W-:-:S03]  /*28560*/  IMAD R29, R136, 0x2, R19 ;  /* 0x00000002881d7824 */ /* 0x002fc600078e0213 */
[-C--:B------:R-:W-:Y:S01]  /*28570*/  LEA.HI.X.SX32 R19, R19, R137.reuse, 0x2, P6 ;  /* 0x0000008913137211 */ /* 0x080fe200030f16ff */
[----:B------:R1:W-:Y:S01]  /*28580*/  @P2 STG.E desc[UR40][R16.64], R12 ;  /* 0x0000000c10002986 */ /* 0x0003e2000c101928 */
[----:B--2---:R-:W-:Y:S01]  /*28590*/  ISETP.LT.AND P2, PT, R35, UR6, !P0 ;  /* 0x0000000623007c0c */ /* 0x004fe2000c741270 */
[----:B------:R-:W-:Y:S01]  /*285a0*/  IMAD R33, R136, 0x2, R29 ;  /* 0x0000000288217824 */ /* 0x000fe200078e021d */
[C---:B------:R-:W-:Y:S01]  /*285b0*/  LEA R28, P6, R29.reuse, R0, 0x2 ;  /* 0x000000001d1c7211 */ /* 0x040fe200078c10ff */
[----:B------:R2:W-:Y:S01]  /*285c0*/  @P3 STG.E desc[UR40][R18.64], R13 ;  /* 0x0000000d12003986 */ /* 0x0005e2000c101928 */
[----:B------:R-:W2:Y:S03]  /*285d0*/  LDCU UR6, c[0x0][0x39c] ;  /* 0x00007380ff0677ac */ /* 0x000ea60008000800 */
[----:B------:R-:W3:Y:S01]  /*285e0*/  LDL.LU R35, [R1+0x7e0] ;  /* 0x0007e00001237983 */ /* 0x000ee20000300800 */
[----:B------:R-:W-:-:S02]  /*285f0*/  LEA.HI.X.SX32 R29, R29, R137, 0x2, P6 ;  /* 0x000000891d1d7211 */ /* 0x000fc400030f16ff */
[----:B------:R-:W-:Y:S01]  /*28600*/  ISETP.LT.AND P3, PT, R34, UR4, !P0 ;  /* 0x0000000422007c0c */ /* 0x000fe2000c761270 */
[----:B------:R-:W3:Y:S01]  /*28610*/  LDCU UR4, c[0x0][0x39c] ;  /* 0x00007380ff0477ac */ /* 0x000ee20008000800 */
[----:B------:R-:W3:Y:S01]  /*28620*/  LDL.LU R34, [R1+0x7dc] ;  /* 0x0007dc0001227983 */ /* 0x000ee20000300800 */
[----:B------:R-:W-:Y:S01]  /*28630*/  LEA R30, P6, R33, R0, 0x2 ;  /* 0x00000000211e7211 */ /* 0x000fe200078c10ff */
[----:B-1----:R-:W-:-:S03]  /*28640*/  IMAD R17, R136, 0x2, R33 ;  /* 0x0000000288117824 */ /* 0x002fc600078e0221 */
[----:B------:R-:W-:Y:S02]  /*28650*/  LEA.HI.X.SX32 R31, R33, R137, 0x2, P6 ;  /* 0x00000089211f7211 */ /* 0x000fe400030f16ff */
[----:B------:R-:W-:Y:S01]  /*28660*/  LEA R16, P6, R17, R0, 0x2 ;  /* 0x0000000011107211 */ /* 0x000fe200078c10ff */
[----:B--2---:R-:W-:-:S03]  /*28670*/  IMAD R13, R136, 0x2, R17 ;  /* 0x00000002880d7824 */ /* 0x004fc600078e0211 */
[----:B------:R-:W-:Y:S01]  /*28680*/  LEA.HI.X.SX32 R17, R17, R137, 0x2, P6 ;  /* 0x0000008911117211 */ /* 0x000fe200030f16ff */
[----:B------:R-:W-:Y:S04]  /*28690*/  @P5 STG.E desc[UR40][R28.64], R14 ;  /* 0x0000000e1c005986 */ /* 0x000fe8000c101928 */
[----:B------:R1:W-:Y:S01]  /*286a0*/  @P4 STG.E desc[UR40][R30.64], R15 ;  /* 0x0000000f1e004986 */ /* 0x0003e2000c101928 */
[----:B----4-:R-:W-:-:S03]  /*286b0*/  ISETP.LT.AND P5, PT, R32, UR5, !P0 ;  /* 0x0000000520007c0c */ /* 0x010fc6000c7a1270 */
[----:B------:R2:W-:Y:S01]  /*286c0*/  @P2 STG.E desc[UR40][R16.64], R4 ;  /* 0x0000000410002986 */ /* 0x0005e2000c101928 */
[C---:B------:R-:W-:Y:S01]  /*286d0*/  LEA R12, P6, R13.reuse, R0, 0x2 ;  /* 0x000000000d0c7211 */ /* 0x040fe200078c10ff */
[----:B------:R-:W-:Y:S01]  /*286e0*/  IMAD R19, R136, 0x2, R13 ;  /* 0x0000000288137824 */ /* 0x000fe200078e020d */
[----:B------:R-:W4:Y:S01]  /*286f0*/  LDCU UR5, c[0x0][0x39c] ;  /* 0x00007380ff0577ac */ /* 0x000f220008000800 */
[----:B------:R-:W4:Y:S04]  /*28700*/  LDL.LU R32, [R1+0x7d8] ;  /* 0x0007d80001207983 */ /* 0x000f280000300800 */
[----:B-1----:R-:W4:Y:S01]  /*28710*/  LDL.LU R31, [R1+0x7d4] ;  /* 0x0007d400011f7983 */ /* 0x002f220000300800 */
[----:B---3--:R-:W-:Y:S02]  /*28720*/  ISETP.LT.AND P2, PT, R2, UR4, !P0 ;  /* 0x0000000402007c0c */ /* 0x008fe4000c741270 */
[----:B------:R-:W-:Y:S01]  /*28730*/  ISETP.LT.AND P4, PT, R44, UR6, !P0 ;  /* 0x000000062c007c0c */ /* 0x000fe2000c781270 */
[----:B------:R-:W3:Y:S01]  /*28740*/  LDL.LU R2, [R1+0x7d0] ;  /* 0x0007d00001027983 */ /* 0x000ee20000300800 */
[----:B------:R-:W1:Y:S01]  /*28750*/  LDCU UR6, c[0x0][0x39c] ;  /* 0x00007380ff0677ac */ /* 0x000e620008000800 */
[----:B------:R-:W-:-:S02]  /*28760*/  LEA.HI.X.SX32 R13, R13, R137, 0x2, P6 ;  /* 0x000000890d0d7211 */ /* 0x000fc400030f16ff */
[CC--:B------:R-:W-:Y:S01]  /*28770*/  LEA R18, P6, R19.reuse, R0.reuse, 0x2 ;  /* 0x0000000013127211 */ /* 0x0c0fe200078c10ff */
[C---:B------:R-:W-:Y:S01]  /*28780*/  IMAD R15, R136.reuse, 0x2, R19 ;  /* 0x00000002880f7824 */ /* 0x040fe200078e0213 */
[----:B------:R-:W3:Y:S01]  /*28790*/  LDL.LU R30, [R1+0x7cc] ;  /* 0x0007cc00011e7983 */ /* 0x000ee20000300800 */
[----:B------:R-:W4:Y:S01]  /*287a0*/  LDCU UR4, c[0x0][0x39c] ;  /* 0x00007380ff0477ac */ /* 0x000f220008000800 */
[----:B------:R-:W-:Y:S01]  /*287b0*/  LEA.HI.X.SX32 R19, R19, R137, 0x2, P6 ;  /* 0x0000008913137211 */ /* 0x000fe200030f16ff */
[----:B--2---:R-:W-:Y:S01]  /*287c0*/  IMAD R17, R136, 0x2, R15 ;  /* 0x0000000288117824 */ /* 0x004fe200078e020f */
[----:B------:R2:W-:Y:S01]  /*287d0*/  @P3 STG.E desc[UR40][R12.64], R5 ;  /* 0x000000050c003986 */ /* 0x0005e2000c101928 */
[----:B------:R-:W-:-:S03]  /*287e0*/  LEA R14, P6, R15, R0, 0x2 ;  /* 0x000000000f0e7211 */ /* 0x000fc600078c10ff */
[----:B------:R2:W-:Y:S01]  /*287f0*/  @P5 STG.E desc[UR40][R18.64], R6 ;  /* 0x0000000612005986 */ /* 0x0005e2000c101928 */
[----:B------:R-:W-:-:S03]  /*28800*/  LEA.HI.X.SX32 R15, R15, R137, 0x2, P6 ;  /* 0x000000890f0f7211 */ /* 0x000fc600030f16ff */
[----:B------:R-:W3:Y:S01]  /*28810*/  LDL.LU R28, [R1+0x7c8] ;  /* 0x0007c800011c7983 */ /* 0x000ee20000300800 */
[-C--:B------:R-:W-:Y:S02]  /*28820*/  LEA R16, P6, R17, R0.reuse, 0x2 ;  /* 0x0000000011107211 */ /* 0x080fe400078c10ff */
[----:B-1----:R-:W-:Y:S01]  /*28830*/  ISETP.LT.AND P5, PT, R34, UR6, !P0 ;  /* 0x0000000622007c0c */ /* 0x002fe2000c7a1270 */
[----:B------:R-:W3:Y:S01]  /*28840*/  LDCU UR6, c[0x0][0x39c] ;  /* 0x00007380ff0677ac */ /* 0x000ee20008000800 */
[C---:B------:R-:W-:Y:S01]  /*28850*/  IMAD R29, R136.reuse, 0x2, R17 ;  /* 0x00000002881d7824 */ /* 0x040fe200078e0211 */
[----:B----4-:R-:W-:Y:S01]  /*28860*/  ISETP.LT.AND P3, PT, R35, UR5, !P0 ;  /* 0x0000000523007c0c */ /* 0x010fe2000c761270 */
[----:B------:R1:W-:Y:S01]  /*28870*/  @P4 STG.E desc[UR40][R14.64], R7 ;  /* 0x000000070e004986 */ /* 0x0003e2000c101928 */
[----:B------:R-:W4:Y:S01]  /*28880*/  LDCU UR5, c[0x0][0x39c] ;  /* 0x00007380ff0577ac */ /* 0x000f220008000800 */
[-C--:B------:R-:W-:Y:S02]  /*28890*/  LEA.HI.X.SX32 R17, R17, R137.reuse, 0x2, P6 ;  /* 0x0000008911117211 */ /* 0x080fe400030f16ff */
[C---:B------:R-:W-:Y:S01]  /*288a0*/  LEA R4, P6, R29.reuse, R0, 0x2 ;  /* 0x000000001d047211 */ /* 0x040fe200078c10ff */
[----:B--2---:R-:W-:Y:S01]  /*288b0*/  IMAD R13, R136, 0x2, R29 ;  /* 0x00000002880d7824 */ /* 0x004fe200078e021d */
[----:B------:R-:W2:Y:S02]  /*288c0*/  LDL.LU R19, [R1+0x7c4] ;  /* 0x0007c40001137983 */ /* 0x000ea40000300800 */
[----:B------:R-:W-:-:S02]  /*288d0*/  LEA.HI.X.SX32 R5, R29, R137, 0x2, P6 ;  /* 0x000000891d057211 */ /* 0x000fc400030f16ff */
[----:B------:R-:W-:Y:S01]  /*288e0*/  @P2 STG.E desc[UR40][R16.64], R8 ;  /* 0x0000000810002986 */ /* 0x000fe2000c101928 */
[CC--:B------:R-:W-:Y:S01]  /*288f0*/  LEA R12, P6, R13.reuse, R0.reuse, 0x2 ;  /* 0x000000000d0c7211 */ /* 0x0c0fe200078c10ff */
[C---:B-1----:R-:W-:Y:S02]  /*28900*/  IMAD R7, R136.reuse, 0x2, R13 ;  /* 0x0000000288077824 */ /* 0x042fe400078e020d */
[----:B------:R1:W-:Y:S04]  /*28910*/  @P3 STG.E desc[UR40][R4.64], R9 ;  /* 0x0000000904003986 */ /* 0x0003e8000c101928 */
[----:B------:R-:W2:Y:S01]  /*28920*/  LDL.LU R18, [R1+0x7c0] ;  /* 0x0007c00001127983 */ /* 0x000ea20000300800 */
[----:B------:R-:W-:Y:S01]  /*28930*/  LEA.HI.X.SX32 R13, R13, R137, 0x2, P6 ;  /* 0x000000890d0d7211 */ /* 0x000fe200030f16ff */
[----:B------:R-:W-:Y:S01]  /*28940*/  IMAD R15, R136, 0x2, R7 ;  /* 0x00000002880f7824 */ /* 0x000fe200078e0207 */
[----:B------:R-:W-:Y:S01]  /*28950*/  ISETP.LT.AND P4, PT, R32, UR4, !P0 ;  /* 0x0000000420007c0c */ /* 0x000fe2000c781270 */
[----:B------:R-:W3:Y:S01]  /*28960*/  LDCU UR4, c[0x0][0x39c] ;  /* 0x00007380ff0477ac */ /* 0x000ee20008000800 */
[----:B------:R-:W-:-:S02]  /*28970*/  LEA R6, P6, R7, R0, 0x2 ;  /* 0x0000000007067211 */ /* 0x000fc400078c10ff */
[----:B----4-:R-:W-:Y:S01]  /*28980*/  ISETP.LT.AND P2, PT, R31, UR5, !P0 ;  /* 0x000000051f007c0c */ /* 0x010fe2000c741270 */
[----:B-1----:R-:W-:Y:S01]  /*28990*/  IMAD R5, R136, 0x2, R15 ;  /* 0x0000000288057824 */ /* 0x002fe200078e020f */
[-C--:B------:R-:W-:Y:S01]  /*289a0*/  LEA.HI.X.SX32 R7, R7, R137.reuse, 0x2, P6 ;  /* 0x0000008907077211 */ /* 0x080fe200030f16ff */
[----:B------:R-:W-:Y:S01]  /*289b0*/  @P5 STG.E desc[UR40][R12.64], R10 ;  /* 0x0000000a0c005986 */ /* 0x000fe2000c101928 */
[CC--:B------:R-:W-:Y:S01]  /*289c0*/  LEA R14, P6, R15.reuse, R0.reuse, 0x2 ;  /* 0x000000000f0e7211 */ /* 0x0c0fe200078c10ff */
[----:B------:R-:W1:Y:S03]  /*289d0*/  LDCU UR5, c[0x0][0x39c] ;  /* 0x00007380ff0577ac */ /* 0x000e660008000800 */
[-C--:B------:R-:W-:Y:S01]  /*289e0*/  LEA.HI.X.SX32 R15, R15, R137.reuse, 0x2, P6 ;  /* 0x000000890f0f7211 */ /* 0x080fe200030f16ff */
[----:B------:R-:W-:Y:S04]  /*289f0*/  @P4 STG.E desc[UR40][R6.64], R11 ;  /* 0x0000000b06004986 */ /* 0x000fe8000c101928 */
[----:B------:R4:W-:Y:S01]  /*28a00*/  @P2 STG.E desc[UR40][R14.64], R20 ;  /* 0x000000140e002986 */ /* 0x0009e2000c101928 */
[----:B---3--:R-:W-:Y:S01]  /*28a10*/  ISETP.LT.AND P3, PT, R2, UR6, !P0 ;  /* 0x0000000602007c0c */ /* 0x008fe2000c761270 */
[----:B------:R-:W2:Y:S02]  /*28a20*/  LDCU UR6, c[0x0][0x39c] ;  /* 0x00007380ff0677ac */ /* 0x000ea40008000800 */
[----:B------:R-:W3:Y:S04]  /*28a30*/  LDL.LU R2, [R1+0x7bc] ;  /* 0x0007bc0001027983 */ /* 0x000ee80000300800 */
[----:B------:R-:W3:Y:S04]  /*28a40*/  LDL.LU R16, [R1+0x7b8] ;  /* 0x0007b80001107983 */ /* 0x000ee80000300800 */
[----:B------:R-:W3:Y:S04]  /*28a50*/  LDL.LU R17, [R1+0x7b4] ;  /* 0x0007b40001117983 */ /* 0x000ee80000300800 */
[----:B----4-:R-:W4:Y:S01]  /*28a60*/  LDL.LU R14, [R1+0x7b0] ;  /* 0x0007b000010e7983 */ /* 0x010f220000300800 */
[----:B-1----:R-:W-:Y:S01]  /*28a70*/  ISETP.LT.AND P4, PT, R28, UR5, !P0 ;  /* 0x000000051c007c0c */ /* 0x002fe2000c781270 */
[----:B------:R-:W3:Y:S01]  /*28a80*/  LDCU UR5, c[0x0][0x39c] ;  /* 0x00007380ff0577ac */ /* 0x000ee20008000800 */
[CC--:B------:R-:W-:Y:S01]  /*28a90*/  LEA R4, P6, R5.reuse, R0.reuse, 0x2 ;  /* 0x0000000005047211 */ /* 0x0c0fe200078c10ff */
[----:B------:R-:W-:Y:S01]  /*28aa0*/  IMAD R9, R136, 0x2, R5 ;  /* 0x0000000288097824 */ /* 0x000fe200078e0205 */
[----:B------:R-:W-:Y:S01]  /*28ab0*/  ISETP.LT.AND P5, PT, R30, UR4, !P0 ;  /* 0x000000041e007c0c */ /* 0x000fe2000c7a1270 */
[----:B------:R-:W1:Y:S01]  /*28ac0*/  LDCU UR4, c[0x0][0x39c] ;  /* 0x00007380ff0477ac */ /* 0x000e620008000800 */
[----:B------:R-:W-:Y:S01]  /*28ad0*/  LEA.HI.X.SX32 R5, R5, R137, 0x2, P6 ;  /* 0x0000008905057211 */ /* 0x000fe200030f16ff */
[----:B------:R-:W4:Y:S01]  /*28ae0*/  LDL.LU R12, [R1+0x7ac] ;  /* 0x0007ac00010c7983 */ /* 0x000f220000300800 */
[----:B------:R-:W-:Y:S01]  /*28af0*/  LEA R8, P6, R9, R0, 0x2 ;  /* 0x0000000009087211 */ /* 0x000fe200078c10ff */
[----:B------:R-:W-:-:S03]  /*28b00*/  IMAD R13, R136, 0x2, R9 ;  /* 0x00000002880d7824 */ /* 0x000fc600078e0209 */
[-C--:B------:R-:W-:Y:S01]  /*28b10*/  LEA.HI.X.SX32 R9, R9, R137.reuse, 0x2, P6 ;  /* 0x0000008909097211 */ /* 0x080fe200030f16ff */
[----:B------:R1:W-:Y:S01]  /*28b20*/  @P3 STG.E desc[UR40][R4.64], R21 ;  /* 0x0000001504003986 */ /* 0x0003e2000c101928 */
[-C--:B------:R-:W-:Y:S01]  /*28b30*/  LEA R6, P6, R13, R0.reuse, 0x2 ;  /* 0x000000000d067211 */ /* 0x080fe200078c10ff */
[C---:B------:R-:W-:Y:S01]  /*28b40*/  IMAD R11, R136.reuse, 0x2, R13 ;  /* 0x00000002880b7824 */ /* 0x040fe200078e020d */
[----:B--2---:R-:W-:Y:S01]  /*28b50*/  ISETP.LT.AND P2, PT, R19, UR6, !P0 ;  /* 0x0000000613007c0c */ /* 0x004fe2000c741270 */
[----:B------:R-:W2:Y:S01]  /*28b60*/  LDCU UR6, c[0x0][0x39c] ;  /* 0x00007380ff0677ac */ /* 0x000ea20008000800 */
[----:B------:R-:W-:Y:S01]  /*28b70*/  @P5 STG.E desc[UR40][R8.64], R22 ;  /* 0x0000001608005986 */ /* 0x000fe2000c101928 */
[-C--:B------:R-:W-:Y:S02]  /*28b80*/  LEA.HI.X.SX32 R7, R13, R137.reuse, 0x2, P6 ;  /* 0x000000890d077211 */ /* 0x080fe400030f16ff */
[CC--:B------:R-:W-:Y:S01]  /*28b90*/  LEA R10, P6, R11.reuse, R0.reuse, 0x2 ;  /* 0x000000000b0a7211 */ /* 0x0c0fe200078c10ff */
[----:B-1----:R-:W-:Y:S01]  /*28ba0*/  IMAD R5, R136, 0x2, R11 ;  /* 0x0000000288057824 */ /* 0x002fe200078e020b */
[----:B------:R-:W-:Y:S01]  /*28bb0*/  ISETP.LT.AND P3, PT, R18, UR4, !P0 ;  /* 0x0000000412007c0c */ /* 0x000fe2000c761270 */
[----:B------:R1:W-:Y:S01]  /*28bc0*/  @P4 STG.E desc[UR40][R6.64], R23 ;  /* 0x0000001706004986 */ /* 0x0003e2000c101928 */
[-C--:B------:R-:W-:Y:S01]  /*28bd0*/  LEA.HI.X.SX32 R11, R11, R137.reuse, 0x2, P6 ;  /* 0x000000890b0b7211 */ /* 0x080fe200030f16ff */
[----:B------:R-:W-:Y:S01]  /*28be0*/  IMAD R13, R136, 0x2, R5 ;  /* 0x00000002880d7824 */ /* 0x000fe200078e0205 */
[C---:B------:R-:W-:Y:S01]  /*28bf0*/  LEA R4, P6, R5.reuse, R0, 0x2 ;  /* 0x0000000005047211 */ /* 0x040fe200078c10ff */
[----:B------:R-:W1:Y:S01]  /*28c00*/  LDCU UR4, c[0x0][0x39c] ;  /* 0x00007380ff0477ac */ /* 0x000e620008000800 */
[----:B------:R-:W1:Y:S02]  /*28c10*/  LDS.128 R20, [R3+UR10+0x800] ;  /* 0x0008000a03147984 */ /* 0x000e640008000c00 */
[----:B------:R-:W-:-:S02]  /*28c20*/  LEA.HI.X.SX32 R5, R5, R137, 0x2, P6 ;  /* 0x0000008905057211 */ /* 0x000fc400030f16ff */
[----:B------:R1:W-:Y:S04]  /*28c30*/  @P2 STG.E desc[UR40][R10.64], R24 ;  /* 0x000000180a002986 */ /* 0x0003e8000c101928 */
[----:B------:R1:W-:Y:S01]  /*28c40*/  @P3 STG.E desc[UR40][R4.64], R25 ;  /* 0x0000001904003986 */ /* 0x0003e2000c101928 */
[----:B---3--:R-:W-:Y:S01]  /*28c50*/  ISETP.LT.AND P5, PT, R2, UR5, !P0 ;  /* 0x0000000502007c0c */ /* 0x008fe2000c7a1270 */
[----:B------:R-:W4:Y:S02]  /*28c60*/  LDCU UR5, c[0x0][0x39c] ;  /* 0x00007380ff0577ac */ /* 0x000f240008000800 */
[----:B------:R-:W3:Y:S01]  /*28c70*/  LDL.LU R2, [R1+0x7a8] ;  /* 0x0007a80001027983 */ /* 0x000ee20000300800 */
[----:B--2---:R-:W-:Y:S01]  /*28c80*/  ISETP.LT.AND P4, PT, R16, UR6, !P0 ;  /* 0x0000000610007c0c */ /* 0x004fe2000c781270 */
[----:B------:R-:W2:Y:S02]  /*28c90*/  LDCU UR6, c[0x0][0x39c] ;  /* 0x00007380ff0677ac */ /* 0x000ea40008000800 */
[----:B------:R-:W3:Y:S04]  /*28ca0*/  LDL.LU R16, [R1+0x7a4] ;  /* 0x0007a40001107983 */ /* 0x000ee80000300800 */
[----:B------:R-:W3:Y:S01]  /*28cb0*/  LDL.LU R15, [R1+0x7a0] ;  /* 0x0007a000010f7983 */ /* 0x000ee20000300800 */
[----:B----4-:R-:W-:Y:S01]  /*28cc0*/  ISETP.LT.AND P3, PT, R14, UR5, !P0 ;  /* 0x000000050e007c0c */ /* 0x010fe2000c761270 */
[----:B-1----:R-:W-:-:S02]  /*28cd0*/  IMAD R7, R136, 0x2, R13 ;  /* 0x0000000288077824 */ /* 0x002fc400078e020d */
[----:B------:R-:W4:Y:S01]  /*28ce0*/  LDL.LU R14, [R1+0x79c] ;  /* 0x00079c00010e7983 */ /* 0x000f220000300800 */
[----:B------:R-:W-:Y:S01]  /*28cf0*/  ISETP.LT.AND P2, PT, R17, UR4, !P0 ;  /* 0x0000000411007c0c */ /* 0x000fe2000c741270 */
[----:B------:R-:W3:Y:S01]  /*28d00*/  LDCU UR4, c[0x0][0x39c] ;  /* 0x00007380ff0477ac */ /* 0x000ee20008000800 */
[CC--:B------:R-:W-:Y:S01]  /*28d10*/  LEA R8, P6, R13.reuse, R0.reuse, 0x2 ;  /* 0x000000000d087211 */ /* 0x0c0fe200078c10ff */
[----:B------:R-:W1:Y:S03]  /*28d20*/  LDCU UR5, c[0x0][0x39c] ;  /* 0x00007380ff0577ac */ /* 0x000e660008000800 */
[----:B------:R-:W-:Y:S02]  /*28d30*/  LEA.HI.X.SX32 R9, R13, R137, 0x2, P6 ;  /* 0x000000890d097211 */ /* 0x000fe400030f16ff */
[----:B------:R-:W-:Y:S01]  /*28d40*/  LEA R6, P6, R7, R0, 0x2 ;  /* 0x0000000007067211 */ /* 0x000fe200078c10ff */
[----:B------:R-:W-:-:S03]  /*28d50*/  IMAD R11, R136, 0x2, R7 ;  /* 0x00000002880b7824 */ /* 0x000fc600078e0207 */
[-C--:B------:R-:W-:Y:S01]  /*28d60*/  LEA.HI.X.SX32 R7, R7, R137.reuse, 0x2, P6 ;  /* 0x0000008907077211 */ /* 0x080fe200030f16ff */
[----:B------:R1:W-:Y:S01]  /*28d70*/  @P5 STG.E desc[UR40][R8.64], R26 ;  /* 0x0000001a08005986 */ /* 0x0003e2000c101928 */
[----:B--2---:R-:W-:Y:S01]  /*28d80*/  ISETP.LT.AND P5, PT, R12, UR6, !P0 ;  /* 0x000000060c007c0c */ /* 0x004fe2000c7a1270 */
[----:B------:R-:W-:Y:S01]  /*28d90*/  IMAD R13, R136, 0x2, R11 ;  /* 0x00000002880d7824 */ /* 0x000fe200078e020b */
[C---:B------:R-:W-:Y:S01]  /*28da0*/  LEA R10, P6, R11.reuse, R0, 0x2 ;  /* 0x000000000b0a7211 */ /* 0x040fe200078c10ff */
[----:B------:R2:W-:Y:S01]  /*28db0*/  @P4 STG.E desc[UR40][R6.64], R27 ;  /* 0x0000001b06004986 */ /* 0x0005e2000c101928 */
[----:B------:R-:W3:Y:S03]  /*28dc0*/  LDCU UR6, c[0x0][0x39c] ;  /* 0x00007380ff0677ac */ /* 0x000ee60008000800 */
[----:B------:R-:W4:Y:S01]  /*28dd0*/  LDL.LU R12, [R1+0x734] ;  /* 0x00073400010c7983 */ /* 0x000f220000300800 */
[----:B------:R-:W-:-:S02]  /*28de0*/  LEA.HI.X.SX32 R11, R11, R137, 0x2, P6 ;  /* 0x000000890b0b7211 */ /* 0x000fc400030f16ff */
[----:B------:R-:W-:Y:S01]  /*28df0*/  LEA R4, P6, R13, R0, 0x2 ;  /* 0x000000000d047211 */ /* 0x000fe200078c10ff */
[----:B-1----:R-:W-:-:S03]  /*28e00*/  IMAD R9, R136, 0x2, R13 ;  /* 0x0000000288097824 */ /* 0x002fc600078e020d */
[----:B------:R-:W-:Y:S02]  /*28e10*/  LEA.HI.X.SX32 R5, R13, R137, 0x2, P6 ;  /* 0x000000890d057211 */ /* 0x000fe400030f16ff */
[----:B------:R-:W-:Y:S01]  /*28e20*/  LEA R8, P6, R9, R0, 0x2 ;  /* 0x0000000009087211 */ /* 0x000fe200078c10ff */
[----:B--2---:R-:W-:-:S03]  /*28e30*/  IMAD R7, R136, 0x2, R9 ;  /* 0x0000000288077824 */ /* 0x004fc600078e0209 */
[----:B------:R-:W-:Y:S01]  /*28e40*/  LEA.HI.X.SX32 R9, R9, R137, 0x2, P6 ;  /* 0x0000008909097211 */ /* 0x000fe200030f16ff */
[----:B------:R1:W-:Y:S04]  /*28e50*/  @P2 STG.E desc[UR40][R10.64], R36 ;  /* 0x000000240a002986 */ /* 0x0003e8000c101928 */
[----:B------:R2:W-:Y:S04]  /*28e60*/  @P3 STG.E desc[UR40][R4.64], R37 ;  /* 0x0000002504003986 */ /* 0x0005e8000c101928 */
[----:B------:R1:W-:Y:S01]  /*28e70*/  @P5 STG.E desc[UR40][R8.64], R38 ;  /* 0x0000002608005986 */ /* 0x0003e2000c101928 */
[----:B---3--:R-:W-:Y:S01]  /*28e80*/  ISETP.LT.AND P4, PT, R2, UR4, !P0 ;  /* 0x0000000402007c0c */ /* 0x008fe2000c781270 */
[----:B------:R-:W4:Y:S02]  /*28e90*/  LDCU UR4, c[0x0][0x39c] ;  /* 0x00007380ff0477ac */ /* 0x000f240008000800 */
[----:B------:R-:W3:Y:S01]  /*28ea0*/  LDL.LU R2, [R1+0x730] ;  /* 0x0007300001027983 */ /* 0x000ee20000300800 */
[----:B------:R-:W-:Y:S01]  /*28eb0*/  ISETP.LT.AND P2, PT, R16, UR5, !P0 ;  /* 0x0000000510007c0c */ /* 0x000fe2000c741270 */
[----:B------:R-:W1:Y:S02]  /*28ec0*/  LDCU UR5, c[0x0][0x39c] ;  /* 0x00007380ff0577ac */ /* 0x000e640008000800 */
[----:B------:R-:W3:Y:S01]  /*28ed0*/  LDL.LU R16, [R1+0x72c] ;  /* 0x00072c0001107983 */ /* 0x000ee20000300800 */
[----:B------:R-:W-:Y:S01]  /*28ee0*/  ISETP.LT.AND P3, PT, R15, UR6, !P0 ;  /* 0x000000060f007c0c */ /* 0x000fe2000c761270 */
[----:B------:R-:W3:Y:S02]  /*28ef0*/  LDCU UR6, c[0x0][0x39c] ;  /* 0x00007380ff0677ac */ /* 0x000ee40008000800 */
[----:B------:R-:W3:Y:S01]  /*28f00*/  LDL.LU R15, [R1+0x728] ;  /* 0x00072800010f7983 */ /* 0x000ee20000300800 */
[----:B----4-:R-:W-:Y:S01]  /*28f10*/  ISETP.LT.AND P5, PT, R14, UR4, !P0 ;  /* 0x000000040e007c0c */ /* 0x010fe2000c7a1270 */
[----:B------:R-:W-:-:S02]  /*28f20*/  IMAD R13, R136, 0x2, R7 ;  /* 0x00000002880d7824 */ /* 0x000fc400078e0207 */
[----:B------:R-:W4:Y:S01]  /*28f30*/  LDL.LU R14, [R1+0x724] ;  /* 0x00072400010e7983 */ /* 0x000f220000300800 */
[CC--:B------:R-:W-:Y:S01]  /*28f40*/  LEA R6, P6, R7.reuse, R0.reuse, 0x2 ;  /* 0x0000000007067211 */ /* 0x0c0fe200078c10ff */
[----:B------:R-:W3:Y:S03]  /*28f50*/  LDCU UR4, c[0x0][0x39c] ;  /* 0x00007380ff0477ac */ /* 0x000ee60008000800 */
[----:B------:R-:W-:Y:S02]  /*28f60*/  LEA.HI.X.SX32 R7, R7, R137, 0x2, P6 ;  /* 0x0000008907077211 */ /* 0x000fe400030f16ff */
[----:B-1----:R-:W-:Y:S01]  /*28f70*/  LEA R10, P6, R13, R0, 0x2 ;  /* 0x000000000d0a7211 */ /* 0x002fe200078c10ff */
[----:B--2---:R-:W-:-:S03]  /*28f80*/  IMAD R5, R136, 0x2, R13 ;  /* 0x0000000288057824 */ /* 0x004fc600078e020d */
[-C--:B------:R-:W-:Y:S01]  /*28f90*/  LEA.HI.X.SX32 R11, R13, R137.reuse, 0x2, P6 ;  /* 0x000000890d0b7211 */ /* 0x080fe200030f16ff */
[----:B------:R1:W-:Y:S01]  /*28fa0*/  @P4 STG.E desc[UR40][R6.64], R39 ;  /* 0x0000002706004986 */ /* 0x0003e2000c101928 */
[CC--:B------:R-:W-:Y:S01]  /*28fb0*/  LEA R4, P6, R5.reuse, R0.reuse, 0x2 ;  /* 0x0000000005047211 */ /* 0x0c0fe200078c10ff */
[----:B------:R-:W-:Y:S02]  /*28fc0*/  IMAD R9, R136, 0x2, R5 ;  /* 0x0000000288097824 */ /* 0x000fe400078e0205 */
[----:B------:R2:W-:Y:S01]  /*28fd0*/  @P2 STG.E desc[UR40][R10.64], R40 ;  /* 0x000000280a002986 */ /* 0x0005e2000c101928 */
[----:B------:R-:W-:Y:S01]  /*28fe0*/  ISETP.LT.AND P4, PT, R12, UR5, !P0 ;  /* 0x000000050c007c0c */ /* 0x000fe2000c781270 */
[----:B------:R-:W2:Y:S02]  /*28ff0*/  LDCU UR5, c[0x0][0x39c] ;  /* 0x00007380ff0577ac */ /* 0x000ea40008000800 */
[----:B------:R-:W4:Y:S01]  /*29000*/  LDL.LU R12, [R1+0x720] ;  /* 0x00072000010c7983 */ /* 0x000f220000300800 */
[----:B------:R-:W-:Y:S01]  /*29010*/  LEA.HI.X.SX32 R5, R5, R137, 0x2, P6 ;  /* 0x0000008905057211 */ /* 0x000fe200030f16ff */
[----:B------:R-:W-:Y:S01]  /*29020*/  IMAD R13, R136, 0x2, R9 ;  /* 0x00000002880d7824 */ /* 0x000fe200078e0209 */
[----:B------:R-:W-:-:S04]  /*29030*/  LEA R8, P6, R9, R0, 0x2 ;  /* 0x0000000009087211 */ /* 0x000fc800078c10ff */
[-C--:B------:R-:W-:Y:S02]  /*29040*/  LEA.HI.X.SX32 R9, R9, R137.reuse, 0x2, P6 ;  /* 0x0000008909097211 */ /* 0x080fe400030f16ff */
[C---:B-1----:R-:W-:Y:S01]  /*29050*/  LEA R6, P6, R13.reuse, R0, 0x2 ;  /* 0x000000000d067211 */ /* 0x042fe200078c10ff */
[----:B------:R1:W-:Y:S03]  /*29060*/  @P3 STG.E desc[UR40][R4.64], R41 ;  /* 0x0000002904003986 */ /* 0x0003e6000c101928 */
[----:B------:R-:W-:Y:S01]  /*29070*/  LEA.HI.X.SX32 R7, R13, R137, 0x2, P6 ;  /* 0x000000890d077211 */ /* 0x000fe200030f16ff */
[----:B------:R1:W-:Y:S04]  /*29080*/  @P5 STG.E desc[UR40][R8.64], R42 ;  /* 0x0000002a08005986 */ /* 0x0003e8000c101928 */
[----:B------:R1:W-:Y:S01]  /*29090*/  @P4 STG.E desc[UR40][R6.64], R43 ;  /* 0x0000002b06004986 */ /* 0x0003e2000c101928 */
[----:B---3--:R-:W-:Y:S01]  /*290a0*/  ISETP.LT.AND P2, PT, R2, UR6, !P0 ;  /* 0x0000000602007c0c */ /* 0x008fe2000c741270 */
[----:B------:R-:W4:Y:S02]  /*290b0*/  LDCU UR6, c[0x0][0x39c] ;  /* 0x00007380ff0677ac */ /* 0x000f240008000800 */
[----:B------:R-:W3:Y:S01]  /*290c0*/  LDL.LU R2, [R1+0x71c] ;  /* 0x00071c0001027983 */ /* 0x000ee20000300800 */
[----:B------:R-:W-:Y:S01]  /*290d0*/  ISETP.LT.AND P3, PT, R16, UR4, !P0 ;  /* 0x0000000410007c0c */ /* 0x000fe2000c761270 */
[----:B--2---:R-:W-:-:S02]  /*290e0*/  IMAD R11, R136, 0x2, R13 ;  /* 0x00000002880b7824 */ /* 0x004fc400078e020d */
[----:B------:R-:W2:Y:S01]  /*290f0*/  LDL.LU R16, [R1+0x718] ;  /* 0x0007180001107983 */ /* 0x000ea20000300800 */
[----:B------:R-:W4:Y:S01]  /*29100*/  LDCU UR4, c[0x0][0x39c] ;  /* 0x00007380ff0477ac */ /* 0x000f220008000800 */
[----:B------:R-:W-:Y:S02]  /*29110*/  ISETP.LT.AND P5, PT, R15, UR5, !P0 ;  /* 0x000000050f007c0c */ /* 0x000fe4000c7a1270 */
[----:B------:R-:W2:Y:S01]  /*29120*/  LDL.LU R15, [R1+0x714] ;  /* 0x00071400010f7983 */ /* 0x000ea20000300800 */
[----:B------:R-:W3:Y:S01]  /*29130*/  LDCU UR5, c[0x0][0x39c] ;  /* 0x00007380ff0577ac */ /* 0x000ee20008000800 */
[----:B----4-:R-:W-:Y:S01]  /*29140*/  ISETP.LT.AND P4, PT, R14, UR6, !P0 ;  /* 0x000000060e007c0c */ /* 0x010fe2000c781270 */
[----:B-1----:R-:W-:Y:S01]  /*29150*/  IMAD R5, R136, 0x2, R11 ;  /* 0x0000000288057824 */ /* 0x002fe200078e020b */
[----:B------:R-:W4:Y:S01]  /*29160*/  LDL.LU R14, [R1+0x710] ;  /* 0x00071000010e7983 */ /* 0x000f220000300800 */
[C---:B------:R-:W-:Y:S01]  /*29170*/  LEA R10, P6, R11.reuse, R0, 0x2 ;  /* 0x000000000b0a7211 */ /* 0x040fe200078c10ff */
[----:B------:R-:W2:Y:S03]  /*29180*/  LDCU UR6, c[0x0][0x39c] ;  /* 0x00007380ff0677ac */ /* 0x000ea60008000800 */
[----:B------:R-:W-:-:S02]  /*29190*/  LEA.HI.X.SX32 R11, R11, R137, 0x2, P6 ;  /* 0x000000890b0b7211 */ /* 0x000fc400030f16ff */
[----:B------:R-:W-:Y:S01]  /*291a0*/  LEA R4, P6, R5, R0, 0x2 ;  /* 0x0000000005047211 */ /* 0x000fe200078c10ff */
[----:B------:R-:W-:-:S03]  /*291b0*/  IMAD R13, R136, 0x2, R5 ;  /* 0x00000002880d7824 */ /* 0x000fc600078e0205 */
[-C--:B------:R-:W-:Y:S01]  /*291c0*/  LEA.HI.X.SX32 R5, R5, R137.reuse, 0x2, P6 ;  /* 0x0000008905057211 */ /* 0x080fe200030f16ff */
[----:B------:R1:W-:Y:S01]  /*291d0*/  @P2 STG.E desc[UR40][R10.64], R52 ;  /* 0x000000340a002986 */ /* 0x0003e2000c101928 */
[CC--:B------:R-:W-:Y:S01]  /*291e0*/  LEA R8, P6, R13.reuse, R0.reuse, 0x2 ;  /* 0x000000000d087211 */ /* 0x0c0fe200078c10ff */
[----:B------:R-:W-:Y:S02]  /*291f0*/  IMAD R7, R136, 0x2, R13 ;  /* 0x0000000288077824 */ /* 0x000fe400078e020d */
[----:B------:R-:W-:Y:S01]  /*29200*/  @P3 STG.E desc[UR40][R4.64], R53 ;  /* 0x0000003504003986 */ /* 0x000fe2000c101928 */
[----:B------:R-:W-:Y:S01]  /*29210*/  ISETP.LT.AND P2, PT, R12, UR4, !P0 ;  /* 0x000000040c007c0c */ /* 0x000fe2000c741270 */
[----:B------:R-:W2:Y:S02]  /*29220*/  LDCU UR4, c[0x0][0x39c] ;  /* 0x00007380ff0477ac */ /* 0x000ea40008000800 */
[----:B------:R-:W4:Y:S01]  /*29230*/  LDL.LU R12, [R1+0x70c] ;  /* 0x00070c00010c7983 */ /* 0x000f220000300800 */
[----:B------:R-:W-:Y:S01]  /*29240*/  LEA.HI.X.SX32 R9, R13, R137, 0x2, P6 ;  /* 0x000000890d097211 */ /* 0x000fe200030f16ff */
[----:B-1----:R-:W-:Y:S01]  /*29250*/  IMAD R11, R136, 0x2, R7 ;  /* 0x00000002880b7824 */ /* 0x002fe200078e0207 */
[----:B------:R-:W-:-:S04]  /*29260*/  LEA R6, P6, R7, R0, 0x2 ;  /* 0x0000000007067211 */ /* 0x000fc800078c10ff */
[----:B------:R-:W-:Y:S02]  /*29270*/  LEA.HI.X.SX32 R7, R7, R137, 0x2, P6 ;  /* 0x0000008907077211 */ /* 0x000fe400030f16ff */
[----:B------:R-:W-:Y:S01]  /*29280*/  LEA R10, P6, R11, R0, 0x2 ;  /* 0x000000000b0a7211 */ /* 0x000fe200078c10ff */
[----:B------:R-:W-:-:S03]  /*29290*/  IMAD R13, R136, 0x2, R11 ;  /* 0x00000002880d7824 */ /* 0x000fc600078e020b */
[----:B------:R-:W-:Y:S01]  /*292a0*/  LEA.HI.X.SX32 R11, R11, R137, 0x2, P6 ;  /* 0x000000890b0b7211 */ /* 0x000fe200030f16ff */
[----:B------:R1:W-:Y:S04]  /*292b0*/  @P5 STG.E desc[UR40][R8.64], R54 ;  /* 0x0000003608005986 */ /* 0x0003e8000c101928 */
[----:B------:R1:W-:Y:S04]  /*292c0*/  @P4 STG.E desc[UR40][R6.64], R55 ;  /* 0x0000003706004986 */ /* 0x0003e8000c101928 */
[----:B------:R-:W-:Y:S01]  /*292d0*/  @P2 STG.E desc[UR40][R10.64], R56 ;  /* 0x000000380a002986 */ /* 0x000fe2000c101928 */
[----:B---3--:R-:W-:Y:S01]  /*292e0*/  ISETP.LT.AND P3, PT, R2, UR5, !P0 ;  /* 0x0000000502007c0c */ /* 0x008fe2000c761270 */
[----:B------:R-:W4:Y:S02]  /*292f0*/  LDCU UR5, c[0x0][0x39c] ;  /* 0x00007380ff0577ac */ /* 0x000f240008000800 */
[----:B------:R-:W3:Y:S01]  /*29300*/  LDL.LU R2, [R1+0x708] ;  /* 0x0007080001027983 */ /* 0x000ee20000300800 */
[----:B--2---:R-:W-:Y:S01]  /*29310*/  ISETP.LT.AND P5, PT, R16, UR6, !P0 ;  /* 0x0000000610007c0c */ /* 0x004fe2000c7a1270 */
[----:B------:R-:W2:Y:S02]  /*29320*/  LDCU UR6, c[0x0][0x39c] ;  /* 0x00007380ff0677ac */ /* 0x000ea40008000800 */
[----:B------:R-:W3:Y:S01]  /*29330*/  LDL.LU R16, [R1+0x704] ;  /* 0x0007040001107983 */ /* 0x000ee20000300800 */
[----:B------:R-:W-:Y:S01]  /*29340*/  ISETP.LT.AND P4, PT, R15, UR4, !P0 ;  /* 0x000000040f007c0c */ /* 0x000fe2000c781270 */
[----:B------:R-:W3:Y:S02]  /*29350*/  LDCU UR4, c[0x0][0x39c] ;  /* 0x00007380ff0477ac */ /* 0x000ee40008000800 */
[----:B------:R-:W3:Y:S01]  /*29360*/  LDL.LU R15, [R1+0x700] ;  /* 0x00070000010f7983 */ /* 0x000ee20000300800 */
[----:B----4-:R-:W-:Y:S01]  /*29370*/  ISETP.LT.AND P2, PT, R14, UR5, !P0 ;  /* 0x000000050e007c0c */ /* 0x010fe2000c741270 */
[----:B-1----:R-:W-:-:S02]  /*29380*/  IMAD R9, R136, 0x2, R13 ;  /* 0x0000000288097824 */ /* 0x002fc400078e020d */
[----:B------:R-:W4:Y:S01]  /*29390*/  LDL.LU R14, [R1+0x6fc] ;  /* 0x0006fc00010e7983 */ /* 0x000f220000300800 */
[CC--:B------:R-:W-:Y:S01]  /*293a0*/  LEA R4, P6, R13.reuse, R0.reuse, 0x2 ;  /* 0x000000000d047211 */ /* 0x0c0fe200078c10ff */
[----:B------:R-:W1:Y:S03]  /*293b0*/  LDCU UR5, c[0x0][0x39c] ;  /* 0x00007380ff0577ac */ /* 0x000e660008000800 */
[----:B------:R-:W-:Y:S02]  /*293c0*/  LEA.HI.X.SX32 R5, R13, R137, 0x2, P6 ;  /* 0x000000890d057211 */ /* 0x000fe400030f16ff */
[----:B------:R-:W-:Y:S01]  /*293d0*/  LEA R8, P6, R9, R0, 0x2 ;  /* 0x0000000009087211 */ /* 0x000fe200078c10ff */
[----:B------:R-:W-:-:S03]  /*293e0*/  IMAD R7, R136, 0x2, R9 ;  /* 0x0000000288077824 */ /* 0x000fc600078e0209 */
[-C--:B------:R-:W-:Y:S01]  /*293f0*/  LEA.HI.X.SX32 R9, R9, R137.reuse, 0x2, P6 ;  /* 0x0000008909097211 */ /* 0x080fe200030f16ff */
[----:B------:R1:W-:Y:S01]  /*29400*/  @P3 STG.E desc[UR40][R4.64], R57 ;  /* 0x0000003904003986 */ /* 0x0003e2000c101928 */
[CC--:B------:R-:W-:Y:S01]  /*29410*/  LEA R6, P6, R7.reuse, R0.reuse, 0x2 ;  /* 0x0000000007067211 */ /* 0x0c0fe200078c10ff */
[----:B------:R-:W-:Y:S02]  /*29420*/  IMAD R13, R136, 0x2, R7 ;  /* 0x00000002880d7824 */ /* 0x000fe400078e0207 */
[----:B------:R1:W-:Y:S01]  /*29430*/  @P5 STG.E desc[UR40][R8.64], R58 ;  /* 0x0000003a08005986 */ /* 0x0003e2000c101928 */
[----:B--2---:R-:W-:Y:S01]  /*29440*/  ISETP.LT.AND P3, PT, R12, UR6, !P0 ;  /* 0x000000060c007c0c */ /* 0x004fe2000c761270 */
        /* <DEDUP_REMOVED lines=18> */
[----:B--2---:R-:W-:Y:S01]  /*29570*/  ISETP.LT.AND P2, PT, R15, UR6, !P0 ;  /* 0x000000060f007c0c */ /* 0x004fe2000c741270 */
[----:B------:R-:W3:Y:S02]  /*29580*/  LDCU UR6, c[0x0][0x39c] ;  /* 0x00007380ff0677ac */ /* 0x000ee40008000800 */
[----:B------:R-:W2:Y:S01]  /*29590*/  LDL.LU R15, [R1+0x6ec] ;  /* 0x0006ec00010f7983 */ /* 0x000ea20000300800 */
[----:B----4-:R-:W-:Y:S01]  /*295a0*/  ISETP.LT.AND P3, PT, R14, UR4, !P0 ;  /* 0x000000040e007c0c */ /* 0x010fe2000c761270 */
[----:B------:R-:W-:-:S02]  /*295b0*/  IMAD R13, R136, 0x2, R9 ;  /* 0x00000002880d7824 */ /* 0x000fc400078e0209 */
[----:B------:R-:W4:Y:S01]  /*295c0*/  LDL.LU R14, [R1+0x6e8] ;  /* 0x0006e800010e7983 */ /* 0x000f220000300800 */
[CC--:B------:R-:W-:Y:S01]  /*295d0*/  LEA R8, P6, R9.reuse, R0.reuse, 0x2 ;  /* 0x0000000009087211 */ /* 0x0c0fe200078c10ff */
[----:B------:R-:W3:Y:S03]  /*295e0*/  LDCU UR4, c[0x0][0x39c] ;  /* 0x00007380ff0477ac */ /* 0x000ee60008000800 */
[----:B------:R-:W-:Y:S02]  /*295f0*/  LEA.HI.X.SX32 R9, R9, R137, 0x2, P6 ;  /* 0x0000008909097211 */ /* 0x000fe400030f16ff */
[----:B-1----:R-:W-:Y:S01]  /*29600*/  LEA R6, P6, R13, R0, 0x2 ;  /* 0x000000000d067211 */ /* 0x002fe200078c10ff */
[----:B------:R-:W-:-:S03]  /*29610*/  IMAD R11, R136, 0x2, R13 ;  /* 0x00000002880b7824 */ /* 0x000fc600078e020d */
        /* <DEDUP_REMOVED lines=21> */
[----:B------:R-:W-:-:S02]  /*29770*/  IMAD R7, R136, 0x2, R13 ;  /* 0x0000000288077824 */ /* 0x000fc400078e020d */
[----:B------:R-:W3:Y:S01]  /*29780*/  LDL.LU R16, [R1+0x6dc] ;  /* 0x0006dc0001107983 */ /* 0x000ee20000300800 */
[----:B------:R-:W4:Y:S01]  /*29790*/  LDCU UR4, c[0x0][0x39c] ;  /* 0x00007380ff0477ac */ /* 0x000f220008000800 */
[----:B--2---:R-:W-:Y:S02]  /*297a0*/  ISETP.LT.AND P3, PT, R15, UR5, !P0 ;  /* 0x000000050f007c0c */ /* 0x004fe4000c761270 */
[----:B------:R-:W2:Y:S01]  /*297b0*/  LDL.LU R15, [R1+0x6d8] ;  /* 0x0006d800010f7983 */ /* 0x000ea20000300800 */
[----:B------:R-:W3:Y:S01]  /*297c0*/  LDCU UR5, c[0x0][0x39c] ;  /* 0x00007380ff0577ac */ /* 0x000ee20008000800 */
[----:B----4-:R-:W-:Y:S01]  /*297d0*/  ISETP.LT.AND P5, PT, R14, UR6, !P0 ;  /* 0x000000060e007c0c */ /* 0x010fe2000c7a1270 */
[----:B-1----:R-:W-:Y:S01]  /*297e0*/  IMAD R11, R136, 0x2, R7 ;  /* 0x00000002880b7824 */ /* 0x002fe200078e0207 */
[----:B------:R-:W4:Y:S01]  /*297f0*/  LDL.LU R14, [R1+0x6d4] ;  /* 0x0006d400010e7983 */ /* 0x000f220000300800 */
[C---:B------:R-:W-:Y:S01]  /*29800*/  LEA R6, P6, R7.reuse, R0, 0x2 ;  /* 0x0000000007067211 */ /* 0x040fe200078c10ff */
[----:B------:R-:W1:Y:S03]  /*29810*/  LDCU UR6, c[0x0][0x39c] ;  /* 0x00007380ff0677ac */ /* 0x000e660008000800 */
        /* <DEDUP_REMOVED lines=24> */
[----:B------:R-:W-:Y:S01]  /*299a0*/  ISETP.LT.AND P3, PT, R16, UR6, !P0 ;  /* 0x0000000610007c0c */ /* 0x000fe2000c761270 */
[----:B------:R-:W4:Y:S02]  /*299b0*/  LDCU UR6, c[0x0][0x39c] ;  /* 0x00007380ff0677ac */ /* 0x000f240008000800 */
[----:B------:R-:W3:Y:S01]  /*299c0*/  LDL.LU R16, [R1+0x6c8] ;  /* 0x0006c80001107983 */ /* 0x000ee20000300800 */
[----:B--2---:R-:W-:Y:S01]  /*299d0*/  ISETP.LT.AND P5, PT, R15, UR4, !P0 ;  /* 0x000000040f007c0c */ /* 0x004fe2000c7a1270 */
[----:B------:R-:W3:Y:S02]  /*299e0*/  LDCU UR4, c[0x0][0x39c] ;  /* 0x00007380ff0477ac */ /* 0x000ee40008000800 */
[----:B------:R-:W2:Y:S01]  /*299f0*/  LDL.LU R15, [R1+0x6c4] ;  /* 0x0006c400010f7983 */ /* 0x000ea20000300800 */
        /* <DEDUP_REMOVED lines=48> */
[-C--:B------:R-:W-:Y:S02]  /*29d00*/  LEA.HI.X.SX32 R7, R7, R137.reuse, 0x2, P6 ;  /* 0x0000008907077211 */ /* 0x080fe400030f16ff */
[----:B------:R-:W-:Y:S01]  /*29d10*/  ISETP.LT.AND P3, PT, R12, UR5, !P0 ;  /* 0x000000050c007c0c */ /* 0x000fe2000c761270 */
[----:B------:R-:W-:Y:S01]  /*29d20*/  IMAD R13, R136, 0x2, R11 ;  /* 0x00000002880d7824 */ /* 0x000fe200078e020b */
[----:B------:R-:W2:Y:S01]  /*29d30*/  LDL.LU R12, [R1+0x6a8] ;  /* 0x0006a800010c7983 */ /* 0x000ea20000300800 */
[C---:B------:R-:W-:Y:S01]  /*29d40*/  LEA R10, P6, R11.reuse, R0, 0x2 ;  /* 0x000000000b0a7211 */ /* 0x040fe200078c10ff */
[----:B------:R-:W2:Y:S03]  /*29d50*/  LDCU UR5, c[0x0][0x39c] ;  /* 0x00007380ff0577ac */ /* 0x000ea60008000800 */
[----:B------:R-:W-:-:S02]  /*29d60*/  LEA.HI.X.SX32 R11, R11, R137, 0x2, P6 ;  /* 0x000000890b0b7211 */ /* 0x000fc400030f16ff */
        /* <DEDUP_REMOVED lines=9> */
[----:B------:R-:W-:Y:S01]  /*29e00*/  IMAD R9, R136, 0x2, R13 ;  /* 0x0000000288097824 */ /* 0x000fe200078e020d */
[----:B------:R-:W1:Y:S01]  /*29e10*/  LDCU UR4, c[0x0][0x39c] ;  /* 0x00007380ff0477ac */ /* 0x000e620008000800 */
[----:B----4-:R-:W-:-:S02]  /*29e20*/  ISETP.LT.AND P3, PT, R14, UR6, !P0 ;  /* 0x000000060e007c0c */ /* 0x010fc4000c761270 */
[----:B------:R-:W-:Y:S01]  /*29e30*/  IMAD R13, R136, 0x2, R9 ;  /* 0x00000002880d7824 */ /* 0x000fe200078e0209 */
[----:B------:R-:W4:Y:S01]  /*29e40*/  LDL.LU R14, [R1+0x6a0] ;  /* 0x0006a000010e7983 */ /* 0x000f220000300800 */
[C---:B------:R-:W-:Y:S01]  /*29e50*/  LEA R8, P2, R9.reuse, R0, 0x2 ;  /* 0x0000000009087211 */ /* 0x040fe200078410ff */
[----:B------:R-:W3:Y:S02]  /*29e60*/  LDCU UR6, c[0x0][0x39c] ;  /* 0x00007380ff0677ac */ /* 0x000ee40008000800 */
[----:B------:R-:W4:Y:S04]  /*29e70*/  LDL.LU R18, [R1+0x69c] ;  /* 0x00069c0001127983 */ /* 0x000f280000300800 */
[----:B------:R-:W4:Y:S01]  /*29e80*/  LDL.LU R16, [R1+0x698] ;  /* 0x0006980001107983 */ /* 0x000f220000300800 */
[----:B------:R-:W-:-:S02]  /*29e90*/  LEA.HI.X.SX32 R9, R9, R137, 0x2, P2 ;  /* 0x0000008909097211 */ /* 0x000fc400010f16ff */
[-C--:B-1----:R-:W-:Y:S02]  /*29ea0*/  LEA R6, P6, R13, R0.reuse, 0x2 ;  /* 0x000000000d067211 */ /* 0x082fe400078c10ff */
[----:B--2---:R-:W-:Y:S01]  /*29eb0*/  ISETP.LT.AND P2, PT, R15, UR5, !P0 ;  /* 0x000000050f007c0c */ /* 0x004fe2000c741270 */
[----:B------:R-:W3:Y:S01]  /*29ec0*/  LDCU UR5, c[0x0][0x39c] ;  /* 0x00007380ff0577ac */ /* 0x000ee20008000800 */
[----:B------:R-:W-:Y:S01]  /*29ed0*/  LEA.HI.X.SX32 R7, R13, R137, 0x2, P6 ;  /* 0x000000890d077211 */ /* 0x000fe200030f16ff */
[C---:B------:R-:W-:Y:S01]  /*29ee0*/  IMAD R13, R136.reuse, 0x2, R13 ;  /* 0x00000002880d7824 */ /* 0x040fe200078e020d */
[----:B------:R1:W-:Y:S03]  /*29ef0*/  @P5 STG.E desc[UR40][R8.64], R102 ;  /* 0x0000006608005986 */ /* 0x0003e6000c101928 */
[----:B------:R-:W-:Y:S01]  /*29f00*/  IMAD R11, R136, 0x2, R13 ;  /* 0x00000002880b7824 */ /* 0x000fe200078e020d */
[----:B------:R2:W-:Y:S01]  /*29f10*/  @P4 STG.E desc[UR40][R6.64], R103 ;  /* 0x0000006706004986 */ /* 0x0005e2000c101928 */
[----:B------:R-:W-:-:S02]  /*29f20*/  LEA R4, P4, R13, R0, 0x2 ;  /* 0x000000000d047211 */ /* 0x000fc400078810ff */
[C---:B------:R-:W-:Y:S02]  /*29f30*/  IMAD R15, R136.reuse, 0x2, R11 ;  /* 0x00000002880f7824 */ /* 0x040fe400078e020b */
[-C--:B------:R-:W-:Y:S02]  /*29f40*/  LEA.HI.X.SX32 R5, R13, R137.reuse, 0x2, P4 ;  /* 0x000000890d057211 */ /* 0x080fe400020f16ff */
[----:B------:R-:W-:Y:S01]  /*29f50*/  IMAD R13, R136, 0x2, R15 ;  /* 0x00000002880d7824 */ /* 0x000fe200078e020f */
[CC--:B-1----:R-:W-:Y:S02]  /*29f60*/  LEA R8, P6, R11.reuse, R0.reuse, 0x2 ;  /* 0x000000000b087211 */ /* 0x0c2fe400078c10ff */
[----:B------:R-:W-:Y:S01]  /*29f70*/  ISETP.LT.AND P5, PT, R12, UR4, !P0 ;  /* 0x000000040c007c0c */ /* 0x000fe2000c7a1270 */
[----:B------:R-:W4:Y:S01]  /*29f80*/  LDCU UR4, c[0x0][0x39c] ;  /* 0x00007380ff0477ac */ /* 0x000f220008000800 */
[----:B------:R-:W-:Y:S01]  /*29f90*/  LEA.HI.X.SX32 R9, R11, R137, 0x2, P6 ;  /* 0x000000890b097211 */ /* 0x000fe200030f16ff */
[C---:B------:R-:W-:Y:S01]  /*29fa0*/  IMAD R11, R136.reuse, 0x2, R13 ;  /* 0x00000002880b7824 */ /* 0x040fe200078e020d */
[----:B------:R1:W-:Y:S03]  /*29fb0*/  @P2 STG.E desc[UR40][R4.64], R128 ;  /* 0x0000008004002986 */ /* 0x0003e6000c101928 */
[----:B------:R-:W-:Y:S01]  /*29fc0*/  IMAD R17, R136, 0x2, R11 ;  /* 0x0000000288117824 */ /* 0x000fe200078e020b */
[----:B--2---:R-:W-:-:S03]  /*29fd0*/  LEA R6, P6, R13, R0, 0x2 ;  /* 0x000000000d067211 */ /* 0x004fc600078c10ff */
[C---:B------:R-:W-:Y:S01]  /*29fe0*/  IMAD R19, R136.reuse, 0x2, R17 ;  /* 0x0000000288137824 */ /* 0x040fe200078e0211 */
[-C--:B------:R-:W-:Y:S02]  /*29ff0*/  LEA.HI.X.SX32 R7, R13, R137.reuse, 0x2, P6 ;  /* 0x000000890d077211 */ /* 0x080fe400030f16ff */
[CC--:B------:R-:W-:Y:S01]  /*2a000*/  LEA R10, P6, R11.reuse, R0.reuse, 0x2 ;  /* 0x000000000b0a7211 */ /* 0x0c0fe200078c10ff */
[----:B------:R-:W-:Y:S01]  /*2a010*/  IMAD R136, R136, 0x2, R19 ;  /* 0x0000000288887824 */ /* 0x000fe200078e0213 */
[----:B------:R2:W-:Y:S02]  /*2a020*/  @P3 STG.E desc[UR40][R8.64], R129 ;  /* 0x0000008108003986 */ /* 0x0005e4000c101928 */
[----:B------:R-:W-:Y:S02]  /*2a030*/  LEA.HI.X.SX32 R11, R11, R137, 0x2, P6 ;  /* 0x000000890b0b7211 */ /* 0x000fe400030f16ff */
[----:B---3--:R-:W-:Y:S01]  /*2a040*/  ISETP.LT.AND P4, PT, R2, UR5, !P0 ;  /* 0x0000000502007c0c */ /* 0x008fe2000c781270 */
[----:B------:R-:W3:Y:S01]  /*2a050*/  LDCU UR5, c[0x0][0x39c] ;  /* 0x00007380ff0577ac */ /* 0x000ee20008000800 */
[----:B------:R-:W-:-:S04]  /*2a060*/  LEA R2, P2, R15, R0, 0x2 ;  /* 0x000000000f027211 */ /* 0x000fc800078410ff */
[----:B------:R-:W-:Y:S02]  /*2a070*/  LEA.HI.X.SX32 R3, R15, R137, 0x2, P2 ;  /* 0x000000890f037211 */ /* 0x000fe400010f16ff */
[----:B------:R-:W-:-:S04]  /*2a080*/  LEA R12, P2, R17, R0, 0x2 ;  /* 0x00000000110c7211 */ /* 0x000fc800078410ff */
[-C--:B------:R-:W-:Y:S02]  /*2a090*/  LEA.HI.X.SX32 R13, R17, R137.reuse, 0x2, P2 ;  /* 0x00000089110d7211 */ /* 0x080fe400010f16ff */
[----:B----4-:R-:W-:Y:S02]  /*2a0a0*/  ISETP.LT.AND P3, PT, R14, UR4, !P0 ;  /* 0x000000040e007c0c */ /* 0x010fe4000c761270 */
[----:B------:R-:W-:Y:S02]  /*2a0b0*/  LEA R14, P6, R136, R0, 0x2 ;  /* 0x00000000880e7211 */ /* 0x000fe400078c10ff */
[----:B------:R-:W-:Y:S02]  /*2a0c0*/  ISETP.LT.AND P2, PT, R18, UR6, !P0 ;  /* 0x0000000612007c0c */ /* 0x000fe4000c741270 */
[----:B---3--:R-:W-:Y:S02]  /*2a0d0*/  ISETP.LT.AND P0, PT, R16, UR5, !P0 ;  /* 0x0000000510007c0c */ /* 0x008fe4000c701270 */
[----:B------:R-:W-:-:S02]  /*2a0e0*/  LEA.HI.X.SX32 R15, R136, R137, 0x2, P6 ;  /* 0x00000089880f7211 */ /* 0x000fc400030f16ff */
[C---:B-1----:R-:W-:Y:S01]  /*2a0f0*/  LEA R4, P6, R19.reuse, R0, 0x2 ;  /* 0x0000000013047211 */ /* 0x042fe200078c10ff */
[----:B------:R2:W-:Y:S03]  /*2a100*/  @P5 STG.E desc[UR40][R2.64], R130 ;  /* 0x0000008202005986 */ /* 0x0005e6000c101928 */
[----:B------:R-:W-:Y:S01]  /*2a110*/  LEA.HI.X.SX32 R5, R19, R137, 0x2, P6 ;  /* 0x0000008913057211 */ /* 0x000fe200030f16ff */
[----:B------:R2:W-:Y:S04]  /*2a120*/  @P4 STG.E desc[UR40][R6.64], R131 ;  /* 0x0000008306004986 */ /* 0x0005e8000c101928 */
[----:B------:R2:W-:Y:S04]  /*2a130*/  @P3 STG.E desc[UR40][R10.64], R20 ;  /* 0x000000140a003986 */ /* 0x0005e8000c101928 */
[----:B------:R2:W-:Y:S04]  /*2a140*/  @P2 STG.E desc[UR40][R12.64], R21 ;  /* 0x000000150c002986 */ /* 0x0005e8000c101928 */
[----:B------:R2:W-:Y:S04]  /*2a150*/  @P0 STG.E desc[UR40][R4.64], R22 ;  /* 0x0000001604000986 */ /* 0x0005e8000c101928 */
[----:B------:R2:W-:Y:S01]  /*2a160*/  @P1 STG.E desc[UR40][R14.64], R23 ;  /* 0x000000170e001986 */ /* 0x0005e2000c101928 */
[----:B------:R-:W-:Y:S06]  /*2a170*/  BAR.SYNC.DEFER_BLOCKING 0x0 ;  /* 0x0000000000007b1d */ /* 0x000fec0000010000 */
[----:B------:R-:W-:Y:S05]  /*2a180*/  BRA.U UP0, `(.L_x_13) ;  /* 0x0000000100a07547 */ /* 0x000fea000b800000 */
[----:B------:R-:W1:Y:S01]  /*2a190*/  S2UR UR5, SR_CgaCtaId ;  /* 0x00000000000579c3 */ /* 0x000e620000008800 */
[----:B------:R-:W-:Y:S01]  /*2a1a0*/  NOP ;  /* 0x0000000000007918 */ /* 0x000fe20000000000 */
[----:B------:R-:W-:Y:S01]  /*2a1b0*/  UMOV UR4, 0x50 ;  /* 0x0000005000047882 */ /* 0x000fe20000000000 */
[----:B------:R-:W-:Y:S02]  /*2a1c0*/  IMAD.U32 R0, RZ, RZ, UR11 ;  /* 0x0000000bff007e24 */ /* 0x000fe4000f8e00ff */
[----:B--2---:R-:W-:Y:S02]  /*2a1d0*/  IMAD.MOV.U32 R3, RZ, RZ, 0xff ;  /* 0x000000ffff037424 */ /* 0x004fe400078e00ff */
[----:B------:R-:W-:Y:S01]  /*2a1e0*/  IMAD.MOV.U32 R7, RZ, RZ, 0x1 ;  /* 0x00000001ff077424 */ /* 0x000fe200078e00ff */
[----:B------:R-:W-:-:S04]  /*2a1f0*/  LOP3.LUT R0, R0, 0xffff, RZ, 0xc0, !PT ;  /* 0x0000ffff00007812 */ /* 0x000fc800078ec0ff */
[----:B------:R-:W-:-:S05]  /*2a200*/  SHF.R.U32.HI R0, RZ, 0x5, R0 ;  /* 0x00000005ff007819 */ /* 0x000fca0000011600 */
[----:B------:R-:W-:Y:S01]  /*2a210*/  VIADD R2, R0, 0x10 ;  /* 0x0000001000027836 */ /* 0x000fe20000000000 */
[----:B------:R-:W-:Y:S01]  /*2a220*/  SHF.L.U32 R0, R3, R0, RZ ;  /* 0x0000000003007219 */ /* 0x000fe200000006ff */
[----:B-1----:R-:W-:-:S03]  /*2a230*/  ULEA UR6, UR5, UR4, 0x18 ;  /* 0x0000000405067291 */ /* 0x002fc6000f8ec0ff */
[----:B------:R-:W-:-:S04]  /*2a240*/  SHF.L.U32 R3, R7, R2, RZ ;  /* 0x0000000207037219 */ /* 0x000fc800000006ff */
[----:B------:R-:W-:Y:S02]  /*2a250*/  LOP3.LUT R0, R3, R0, RZ, 0xfc, !PT ;  /* 0x0000000003007212 */ /* 0x000fe400078efcff */
[----:B------:R-:W1:Y:S02]  /*2a260*/  LDS R5, [UR6] ;  /* 0x00000006ff057984 */ /* 0x000e640008000800 */
[C---:B------:R-:W-:Y:S02]  /*2a270*/  LOP3.LUT R2, R0.reuse, 0xffff, RZ, 0xc0, !PT ;  /* 0x0000ffff00027812 */ /* 0x040fe400078ec0ff */
[----:B-1----:R-:W-:-:S04]  /*2a280*/  LOP3.LUT R3, R0, 0xffff, R5, 0x80, !PT ;  /* 0x0000ffff00037812 */ /* 0x002fc800078e8005 */
[----:B------:R-:W-:-:S13]  /*2a290*/  ISETP.NE.AND P0, PT, R3, R2, PT ;  /* 0x000000020300720c */ /* 0x000fda0003f05270 */
[----:B------:R-:W-:Y:S05]  /*2a2a0*/  @P0 BRA `(.L_x_14) ;  /* 0x0000000000500947 */ /* 0x000fea0003800000 */
[----:B------:R-:W-:Y:S02]  /*2a2b0*/  SHF.R.U32.HI R5, RZ, 0x10, R5 ;  /* 0x00000010ff057819 */ /* 0x000fe40000011605 */
[----:B------:R-:W-:-:S04]  /*2a2c0*/  SHF.R.U32.HI R2, RZ, 0x10, R0 ;  /* 0x00000010ff027819 */ /* 0x000fc80000011600 */
[----:B------:R-:W-:-:S04]  /*2a2d0*/  LOP3.LUT R5, R5, R2, RZ, 0xc0, !PT ;  /* 0x0000000205057212 */ /* 0x000fc800078ec0ff */
[----:B------:R-:W-:-:S13]  /*2a2e0*/  ISETP.NE.AND P0, PT, R5, R2, PT ;  /* 0x000000020500720c */ /* 0x000fda0003f05270 */
[----:B------:R-:W-:Y:S05]  /*2a2f0*/  @P0 BRA `(.L_x_15) ;  /* 0x0000000000300947 */ /* 0x000fea0003800000 */
[----:B------:R-:W-:Y:S01]  /*2a300*/  R2UR UR4, R0 ;  /* 0x00000000000472ca */ /* 0x000fe200000e0000 */
[----:B------:R-:W-:Y:S01]  /*2a310*/  VOTEU.ANY UR5, UPT, PT ;  /* 0x0000000000057886 */ /* 0x000fe200038e0100 */
[----:B------:R-:W1:Y:S01]  /*2a320*/  S2R R0, SR_LANEID ;  /* 0x0000000000007919 */ /* 0x000e620000000000 */
[----:B------:R-:W-:-:S10]  /*2a330*/  UFLO.U32 UR5, UR5 ;  /* 0x00000005000572bd */ /* 0x000fd400080e0000 */
[----:B------:R-:W-:-:S06]  /*2a340*/  ULOP3.LUT UR4, URZ, UR4, URZ, 0x33, !UPT ;  /* 0x00000004ff047292 */ /* 0x000fcc000f8e33ff */
[----:B------:R-:W-:-:S04]  /*2a350*/  IMAD.U32 R2, RZ, RZ, UR4 ;  /* 0x00000004ff027e24 */ /* 0x000fc8000f8e00ff */
[----:B------:R-:W2:Y:S02]  /*2a360*/  REDUX UR7, R2 ;  /* 0x00000000020773c4 */ /* 0x000ea40000000000 */
[----:B------:R3:W-:Y:S01]  /*2a370*/  UTCATOMSWS.AND URZ, UR4 ;  /* 0x0000000400ff79e3 */ /* 0x0007e20008000000 */
[----:B-1----:R-:W-:Y:S01]  /*2a380*/  ISETP.EQ.U32.AND P0, PT, R0, UR5, PT ;  /* 0x0000000500007c0c */ /* 0x002fe2000bf02070 */
[----:B--2---:R-:W-:-:S12]  /*2a390*/  IMAD.U32 R0, RZ, RZ, UR7 ;  /* 0x00000007ff007e24 */ /* 0x004fd8000f8e00ff */
[----:B------:R3:W-:Y:S01]  /*2a3a0*/  @P0 ATOMS.AND RZ, [UR6], R0 ;  /* 0x00000000ffff098c */ /* 0x0007e2000a800006 */
[----:B------:R-:W-:Y:S05]  /*2a3b0*/  BRA `(.L_x_13) ;  /* 0x0000000000147947 */ /* 0x000fea0003800000 */
.L_x_15:
[----:B------:R-:W-:-:S07]  /*2a3c0*/  MOV R2, 0x2a3e0 ;  /* 0x0002a3e000027802 */ /* 0x000fce0000000f00 */
[----:B------:R-:W-:Y:S05]  /*2a3d0*/  CALL.REL.NOINC `($__internal_0_$__cuda_sm10x_tcgen05_guardrail_trap_col_being_dealloced_not_returned_by_alloc) ;  /* 0x00000000002c7944 */ /* 0x000fea0003c00000 */
[----:B------:R-:W-:Y:S05]  /*2a3e0*/  BRA `(.L_x_13) ;  /* 0x0000000000087947 */ /* 0x000fea0003800000 */
.L_x_14:
[----:B------:R-:W-:-:S07]  /*2a3f0*/  MOV R2, 0x2a410 ;  /* 0x0002a41000027802 */ /* 0x000fce0000000f00 */
[----:B------:R-:W-:Y:S05]  /*2a400*/  CALL.REL.NOINC `($__internal_2_$__cuda_sm10x_tcgen05_guardrail_trap_unallocated_columns_being_dealloced) ;  /* 0x0000000000387944 */ /* 0x000fea0003c00000 */
.L_x_13:
[----:B------:R-:W-:Y:S01]  /*2a410*/  NOP ;  /* 0x0000000000007918 */ /* 0x000fe20000000000 */
[----:B---3--:R-:W-:Y:S05]  /*2a420*/  EXIT ;  /* 0x000000000000794d */ /* 0x008fea0003800000 */
.L_x_9:
[----:B------:R-:W1:Y:S02]  /*2a430*/  SYNCS.PHASECHK.TRANS64.TRYWAIT P3, [UR28], R126 ;  /* 0x0000007eff0075a7 */ /* 0x000e64000806111c */
[----:B-1----:R-:W-:Y:S05]  /*2a440*/  @!P3 BRA `(.L_x_9) ;  /* 0xfffffffc00f8b947 */ /* 0x002fea000383ffff */
[----:B------:R-:W-:Y:S05]  /*2a450*/  BRA `(.L_x_16) ;  /* 0xffffff84006c7947 */ /* 0x000fea000383ffff */
.L_x_12:
[----:B------:R-:W1:Y:S02]  /*2a460*/  SYNCS.PHASECHK.TRANS64.TRYWAIT P0, [UR13], R2 ;  /* 0x00000002ff0075a7 */ /* 0x000e64000800110d */
[----:B-1----:R-:W-:Y:S05]  /*2a470*/  @!P0 BRA `(.L_x_12) ;  /* 0xfffffffc00f88947 */ /* 0x002fea000383ffff */
[----:B------:R-:W-:Y:S05]  /*2a480*/  BRA `(.L_x_11) ;  /* 0xffffffb4009c7947 */ /* 0x000fea000383ffff */
        .weak           $__internal_0_$__cuda_sm10x_tcgen05_guardrail_trap_col_being_dealloced_not_returned_by_alloc
        .type           $__internal_0_$__cuda_sm10x_tcgen05_guardrail_trap_col_being_dealloced_not_returned_by_alloc,@function
        .size           $__internal_0_$__cuda_sm10x_tcgen05_guardrail_trap_col_being_dealloced_not_returned_by_alloc,($__internal_1_$__cuda_sm10x_tcgen05_guardrail_trap_phase_invalid_during_alloc - $__internal_0_$__cuda_sm10x_tcgen05_guardrail_trap_col_being_dealloced_not_returned_by_alloc)
$__internal_0_$__cuda_sm10x_tcgen05_guardrail_trap_col_being_dealloced_not_returned_by_alloc:
[----:B------:R-:W-:Y:S05]  /*2a490*/  BPT.TRAP 0x1 ;  /* 0x000000040000795c */ /* 0x000fea0000300000 */
[----:B------:R-:W-:-:S04]  /*2a4a0*/  IMAD.MOV.U32 R3, RZ, RZ, 0x0 ;  /* 0x00000000ff037424 */ /* 0x000fc800078e00ff */
[----:B------:R-:W-:Y:S05]  /*2a4b0*/  RET.REL.NODEC R2 `(matmul_kernel) ;  /* 0xfffffd5802d07950 */ /* 0x000fea0003c3ffff */
        .weak           $__internal_1_$__cuda_sm10x_tcgen05_guardrail_trap_phase_invalid_during_alloc
        .type           $__internal_1_$__cuda_sm10x_tcgen05_guardrail_trap_phase_invalid_during_alloc,@function
        .size           $__internal_1_$__cuda_sm10x_tcgen05_guardrail_trap_phase_invalid_during_alloc,($__internal_2_$__cuda_sm10x_tcgen05_guardrail_trap_unallocated_columns_being_dealloced - $__internal_1_$__cuda_sm10x_tcgen05_guardrail_trap_phase_invalid_during_alloc)
$__internal_1_$__cuda_sm10x_tcgen05_guardrail_trap_phase_invalid_during_alloc:
[----:B------:R-:W-:Y:S05]  /*2a4c0*/  BPT.TRAP 0x1 ;  /* 0x000000040000795c */ /* 0x000fea0000300000 */
[----:B------:R-:W-:-:S04]  /*2a4d0*/  IMAD.MOV.U32 R3, RZ, RZ, 0x0 ;  /* 0x00000000ff037424 */ /* 0x000fc800078e00ff */
[----:B------:R-:W-:Y:S05]  /*2a4e0*/  RET.REL.NODEC R2 `(matmul_kernel) ;  /* 0xfffffd5802c47950 */ /* 0x000fea0003c3ffff */
        .weak           $__internal_2_$__cuda_sm10x_tcgen05_guardrail_trap_unallocated_columns_being_dealloced
        .type           $__internal_2_$__cuda_sm10x_tcgen05_guardrail_trap_unallocated_columns_being_dealloced,@function
        .size           $__internal_2_$__cuda_sm10x_tcgen05_guardrail_trap_unallocated_columns_being_dealloced,(.L_x_20 - $__internal_2_$__cuda_sm10x_tcgen05_guardrail_trap_unallocated_columns_being_dealloced)
$__internal_2_$__cuda_sm10x_tcgen05_guardrail_trap_unallocated_columns_being_dealloced:
[----:B------:R-:W-:Y:S05]  /*2a4f0*/  BPT.TRAP 0x1 ;  /* 0x000000040000795c */ /* 0x000fea0000300000 */
[----:B------:R-:W-:-:S04]  /*2a500*/  IMAD.MOV.U32 R3, RZ, RZ, 0x0 ;  /* 0x00000000ff037424 */ /* 0x000fc800078e00ff */
[----:B------:R-:W-:Y:S05]  /*2a510*/  RET.REL.NODEC R2 `(matmul_kernel) ;  /* 0xfffffd5802b87950 */ /* 0x000fea0003c3ffff */
.L_x_17:
[----:B------:R-:W-:-:S00]  /*2a520*/  BRA `(.L_x_17) ;  /* 0xfffffffc00fc7947 */ /* 0x000fc0000383ffff */
[----:B------:R-:W-:-:S00]  /*2a530*/  NOP ;  /* 0x0000000000007918 */ /* 0x000fc00000000000 */
        /* <DEDUP_REMOVED lines=12> */
.L_x_20:


//--------------------- .nv.shared.matmul_kernel  --------------------------
	.section	.nv.shared.matmul_kernel,"aw",@nobits
	.sectionflags	@""
	.align	16
	.zero		1024


//--------------------- .nv.shared.reserved.0     --------------------------
	.section	.nv.shared.reserved.0,"aw",@nobits
	.align	8
	.weak		__nv_reservedSMEM_offset_0_alias
	.size		__nv_reservedSMEM_offset_0_alias, 0, 64
	.other		__nv_reservedSMEM_offset_0_alias,@"STO_CUDA_RESERVED_SHARED STV_DEFAULT"
__nv_reservedSMEM_offset_0_alias:
	.zero		0
.nv.shared.reserved.0:
	.zero		64
	.weak		__nv_reservedSMEM_allocation_phase
	.type		__nv_reservedSMEM_allocation_phase,@object
	.size		__nv_reservedSMEM_allocation_phase,(.L_0 - __nv_reservedSMEM_allocation_phase)
__nv_reservedSMEM_allocation_phase:
	.zero		1
.L_0:
	.zero		7
	.weak		__nv_reservedSMEM_devtool_atexit_pc
	.type		__nv_reservedSMEM_devtool_atexit_pc,@object
	.size		__nv_reservedSMEM_devtool_atexit_pc,(__nv_reservedSMEM_allocation_mask - __nv_reservedSMEM_devtool_atexit_pc)
__nv_reservedSMEM_devtool_atexit_pc:
	.zero		8
	.weak		__nv_reservedSMEM_allocation_mask
	.type		__nv_reservedSMEM_allocation_mask,@object
	.size		__nv_reservedSMEM_allocation_mask,(.L_2 - __nv_reservedSMEM_allocation_mask)
__nv_reservedSMEM_allocation_mask:
	.zero		4
.L_2:


//--------------------- .nv.constant0.matmul_kernel --------------------------
	.section	.nv.constant0.matmul_kernel,"a",@progbits
	.sectionflags	@""
	.align	4
.nv.constant0.matmul_kernel:
	.zero		976


//--------------------- SYMBOLS --------------------------

	.type		.nv.reservedSmem.offset0,@object
	.size		.nv.reservedSmem.offset0,0x4
	.type		.nv.reservedSmem.cap,@object
	.size		.nv.reservedSmem.cap,0x4
